//
// Generated by NVIDIA NVVM Compiler
//
// Compiler Build ID: CL-36424714
// Cuda compilation tools, release 13.0, V13.0.88
// Based on NVVM 20.0.0
//

.version 9.0
.target sm_100
.address_size 64

	// .globl	initialize_oscillators_kernel
.func  (.param .align 16 .b8 func_retval0[16]) __internal_trig_reduction_slowpathd
(
	.param .b64 __internal_trig_reduction_slowpathd_param_0
)
;
.global .align 4 .b8 precalc_xorwow_matrix[102400];
.global .align 4 .b8 precalc_xorwow_offset_matrix[102400];
.global .align 4 .b8 mrg32k3aM1[2304];
.global .align 4 .b8 mrg32k3aM2[2304];
.global .align 4 .b8 mrg32k3aM1SubSeq[2016];
.global .align 4 .b8 mrg32k3aM2SubSeq[2016];
.global .align 4 .b8 mrg32k3aM1Seq[2304];
.global .align 4 .b8 mrg32k3aM2Seq[2304];
.const .align 8 .b8 __cr_lgamma_table[72];
// _ZZ21compute_energy_kernelE9shared_ke has been demoted
// _ZZ21compute_energy_kernelE9shared_pe has been demoted
// _ZZ21compute_energy_kernelE9shared_ce has been demoted
// _ZZ22compute_entropy_kernelE14shared_entropy has been demoted
// _ZZ30compute_order_parameter_kernelE11shared_real has been demoted
// _ZZ30compute_order_parameter_kernelE11shared_imag has been demoted
.global .align 8 .b8 __cudart_i2opi_d[144] = {8, 93, 141, 31, 177, 95, 251, 107, 234, 146, 82, 138, 247, 57, 7, 61, 123, 241, 229, 235, 199, 186, 39, 117, 45, 234, 95, 158, 102, 63, 70, 79, 183, 9, 203, 39, 207, 126, 54, 109, 31, 109, 10, 90, 139, 17, 47, 239, 15, 152, 5, 222, 255, 151, 248, 31, 59, 40, 249, 189, 139, 95, 132, 156, 244, 57, 83, 131, 57, 214, 145, 57, 65, 126, 95, 180, 38, 112, 156, 233, 132, 68, 187, 46, 245, 53, 130, 232, 62, 167, 41, 177, 28, 235, 29, 254, 28, 146, 209, 9, 234, 46, 73, 6, 224, 210, 77, 66, 58, 110, 36, 183, 97, 197, 187, 222, 171, 99, 81, 254, 65, 144, 67, 60, 153, 149, 98, 219, 192, 221, 52, 245, 209, 87, 39, 252, 41, 21, 68, 78, 110, 131, 249, 162};
.global .align 16 .b8 __cudart_sin_cos_coeffs[128] = {70, 210, 176, 44, 241, 229, 90, 190, 146, 227, 172, 105, 227, 29, 199, 62, 161, 98, 219, 25, 160, 1, 42, 191, 24, 8, 17, 17, 17, 17, 129, 63, 84, 85, 85, 85, 85, 85, 197, 191, 0, 0, 0, 0, 0, 0, 0, 0, 0, 0, 0, 0, 0, 0, 0, 0, 100, 129, 253, 32, 131, 255, 168, 189, 40, 133, 239, 193, 167, 238, 33, 62, 217, 230, 6, 142, 79, 126, 146, 190, 233, 188, 221, 25, 160, 1, 250, 62, 71, 93, 193, 22, 108, 193, 86, 191, 81, 85, 85, 85, 85, 85, 165, 63, 0, 0, 0, 0, 0, 0, 224, 191, 0, 0, 0, 0, 0, 0, 240, 63};

.visible .entry initialize_oscillators_kernel(
	.param .u64 .ptr .align 1 initialize_oscillators_kernel_param_0,
	.param .u64 .ptr .align 1 initialize_oscillators_kernel_param_1,
	.param .u64 .ptr .align 1 initialize_oscillators_kernel_param_2,
	.param .u32 initialize_oscillators_kernel_param_3,
	.param .u64 initialize_oscillators_kernel_param_4
)
{
	.local .align 8 .b8 	__local_depot0[48];
	.reg .b64 	%SP;
	.reg .b64 	%SPL;
	.reg .pred 	%p<72>;
	.reg .b32 	%r<1306>;
	.reg .b64 	%rd<45>;
	.reg .b64 	%fd<96>;

	mov.u64 	%SPL, __local_depot0;
	ld.param.u64 	%rd10, [initialize_oscillators_kernel_param_0];
	ld.param.u64 	%rd11, [initialize_oscillators_kernel_param_1];
	ld.param.u64 	%rd12, [initialize_oscillators_kernel_param_2];
	ld.param.u32 	%r565, [initialize_oscillators_kernel_param_3];
	ld.param.u64 	%rd13, [initialize_oscillators_kernel_param_4];
	mov.u32 	%r566, %ctaid.x;
	mov.u32 	%r567, %ntid.x;
	mov.u32 	%r568, %tid.x;
	mad.lo.s32 	%r1, %r566, %r567, %r568;
	setp.ge.s32 	%p1, %r1, %r565;
	@%p1 bra 	$L__BB0_126;
	add.u64 	%rd1, %SPL, 0;
	cvt.s64.s32 	%rd2, %r1;
	cvt.u32.u64 	%r569, %rd13;
	xor.b32  	%r570, %r569, -1429050551;
	mul.lo.s32 	%r571, %r570, 1099087573;
	{ .reg .b32 tmp; mov.b64 {tmp, %r572}, %rd13; }
	xor.b32  	%r573, %r572, -136515619;
	mul.lo.s32 	%r574, %r573, -1703105765;
	add.s32 	%r575, %r571, %r574;
	add.s32 	%r2, %r575, 6615241;
	add.s32 	%r1032, %r571, 123456789;
	st.local.v2.u32 	[%rd1], {%r2, %r1032};
	xor.b32  	%r1031, %r571, 362436069;
	add.s32 	%r1030, %r574, 521288629;
	st.local.v2.u32 	[%rd1+8], {%r1031, %r1030};
	xor.b32  	%r1029, %r574, 88675123;
	add.s32 	%r1028, %r571, 5783321;
	st.local.v2.u32 	[%rd1+16], {%r1029, %r1028};
	setp.eq.s32 	%p2, %r1, 0;
	@%p2 bra 	$L__BB0_116;
	mov.b32 	%r1015, 0;
	mov.u64 	%rd44, %rd2;
$L__BB0_3:
	mov.u64 	%rd3, %rd44;
	and.b64  	%rd4, %rd3, 3;
	setp.eq.s64 	%p3, %rd4, 0;
	@%p3 bra 	$L__BB0_115;
	mul.wide.u32 	%rd15, %r1015, 3200;
	mov.u64 	%rd16, precalc_xorwow_matrix;
	add.s64 	%rd5, %rd16, %rd15;
	mov.b32 	%r1028, 0;
	mov.u32 	%r1029, %r1028;
	mov.u32 	%r1030, %r1028;
	mov.u32 	%r1031, %r1028;
	mov.u32 	%r1032, %r1028;
	mov.u32 	%r1021, %r1028;
$L__BB0_5:
	mul.wide.u32 	%rd17, %r1021, 4;
	add.s64 	%rd18, %rd1, %rd17;
	ld.local.u32 	%r20, [%rd18+4];
	shl.b32 	%r21, %r1021, 5;
	mov.b32 	%r1027, 0;
$L__BB0_6:
	.pragma "nounroll";
	shr.u32 	%r579, %r20, %r1027;
	and.b32  	%r580, %r579, 1;
	setp.eq.b32 	%p4, %r580, 1;
	not.pred 	%p5, %p4;
	add.s32 	%r581, %r21, %r1027;
	mul.lo.s32 	%r582, %r581, 5;
	mul.wide.u32 	%rd19, %r582, 4;
	add.s64 	%rd6, %rd5, %rd19;
	@%p5 bra 	$L__BB0_8;
	ld.global.u32 	%r583, [%rd6];
	xor.b32  	%r1032, %r1032, %r583;
	ld.global.u32 	%r584, [%rd6+4];
	xor.b32  	%r1031, %r1031, %r584;
	ld.global.u32 	%r585, [%rd6+8];
	xor.b32  	%r1030, %r1030, %r585;
	ld.global.u32 	%r586, [%rd6+12];
	xor.b32  	%r1029, %r1029, %r586;
	ld.global.u32 	%r587, [%rd6+16];
	xor.b32  	%r1028, %r1028, %r587;
$L__BB0_8:
	and.b32  	%r589, %r579, 2;
	setp.eq.s32 	%p6, %r589, 0;
	@%p6 bra 	$L__BB0_10;
	ld.global.u32 	%r590, [%rd6+20];
	xor.b32  	%r1032, %r1032, %r590;
	ld.global.u32 	%r591, [%rd6+24];
	xor.b32  	%r1031, %r1031, %r591;
	ld.global.u32 	%r592, [%rd6+28];
	xor.b32  	%r1030, %r1030, %r592;
	ld.global.u32 	%r593, [%rd6+32];
	xor.b32  	%r1029, %r1029, %r593;
	ld.global.u32 	%r594, [%rd6+36];
	xor.b32  	%r1028, %r1028, %r594;
$L__BB0_10:
	and.b32  	%r596, %r579, 4;
	setp.eq.s32 	%p7, %r596, 0;
	@%p7 bra 	$L__BB0_12;
	ld.global.u32 	%r597, [%rd6+40];
	xor.b32  	%r1032, %r1032, %r597;
	ld.global.u32 	%r598, [%rd6+44];
	xor.b32  	%r1031, %r1031, %r598;
	ld.global.u32 	%r599, [%rd6+48];
	xor.b32  	%r1030, %r1030, %r599;
	ld.global.u32 	%r600, [%rd6+52];
	xor.b32  	%r1029, %r1029, %r600;
	ld.global.u32 	%r601, [%rd6+56];
	xor.b32  	%r1028, %r1028, %r601;
$L__BB0_12:
	and.b32  	%r603, %r579, 8;
	setp.eq.s32 	%p8, %r603, 0;
	@%p8 bra 	$L__BB0_14;
	ld.global.u32 	%r604, [%rd6+60];
	xor.b32  	%r1032, %r1032, %r604;
	ld.global.u32 	%r605, [%rd6+64];
	xor.b32  	%r1031, %r1031, %r605;
	ld.global.u32 	%r606, [%rd6+68];
	xor.b32  	%r1030, %r1030, %r606;
	ld.global.u32 	%r607, [%rd6+72];
	xor.b32  	%r1029, %r1029, %r607;
	ld.global.u32 	%r608, [%rd6+76];
	xor.b32  	%r1028, %r1028, %r608;
$L__BB0_14:
	and.b32  	%r610, %r579, 16;
	setp.eq.s32 	%p9, %r610, 0;
	@%p9 bra 	$L__BB0_16;
	ld.global.u32 	%r611, [%rd6+80];
	xor.b32  	%r1032, %r1032, %r611;
	ld.global.u32 	%r612, [%rd6+84];
	xor.b32  	%r1031, %r1031, %r612;
	ld.global.u32 	%r613, [%rd6+88];
	xor.b32  	%r1030, %r1030, %r613;
	ld.global.u32 	%r614, [%rd6+92];
	xor.b32  	%r1029, %r1029, %r614;
	ld.global.u32 	%r615, [%rd6+96];
	xor.b32  	%r1028, %r1028, %r615;
$L__BB0_16:
	and.b32  	%r617, %r579, 32;
	setp.eq.s32 	%p10, %r617, 0;
	@%p10 bra 	$L__BB0_18;
	ld.global.u32 	%r618, [%rd6+100];
	xor.b32  	%r1032, %r1032, %r618;
	ld.global.u32 	%r619, [%rd6+104];
	xor.b32  	%r1031, %r1031, %r619;
	ld.global.u32 	%r620, [%rd6+108];
	xor.b32  	%r1030, %r1030, %r620;
	ld.global.u32 	%r621, [%rd6+112];
	xor.b32  	%r1029, %r1029, %r621;
	ld.global.u32 	%r622, [%rd6+116];
	xor.b32  	%r1028, %r1028, %r622;
$L__BB0_18:
	and.b32  	%r624, %r579, 64;
	setp.eq.s32 	%p11, %r624, 0;
	@%p11 bra 	$L__BB0_20;
	ld.global.u32 	%r625, [%rd6+120];
	xor.b32  	%r1032, %r1032, %r625;
	ld.global.u32 	%r626, [%rd6+124];
	xor.b32  	%r1031, %r1031, %r626;
	ld.global.u32 	%r627, [%rd6+128];
	xor.b32  	%r1030, %r1030, %r627;
	ld.global.u32 	%r628, [%rd6+132];
	xor.b32  	%r1029, %r1029, %r628;
	ld.global.u32 	%r629, [%rd6+136];
	xor.b32  	%r1028, %r1028, %r629;
$L__BB0_20:
	and.b32  	%r631, %r579, 128;
	setp.eq.s32 	%p12, %r631, 0;
	@%p12 bra 	$L__BB0_22;
	ld.global.u32 	%r632, [%rd6+140];
	xor.b32  	%r1032, %r1032, %r632;
	ld.global.u32 	%r633, [%rd6+144];
	xor.b32  	%r1031, %r1031, %r633;
	ld.global.u32 	%r634, [%rd6+148];
	xor.b32  	%r1030, %r1030, %r634;
	ld.global.u32 	%r635, [%rd6+152];
	xor.b32  	%r1029, %r1029, %r635;
	ld.global.u32 	%r636, [%rd6+156];
	xor.b32  	%r1028, %r1028, %r636;
$L__BB0_22:
	and.b32  	%r638, %r579, 256;
	setp.eq.s32 	%p13, %r638, 0;
	@%p13 bra 	$L__BB0_24;
	ld.global.u32 	%r639, [%rd6+160];
	xor.b32  	%r1032, %r1032, %r639;
	ld.global.u32 	%r640, [%rd6+164];
	xor.b32  	%r1031, %r1031, %r640;
	ld.global.u32 	%r641, [%rd6+168];
	xor.b32  	%r1030, %r1030, %r641;
	ld.global.u32 	%r642, [%rd6+172];
	xor.b32  	%r1029, %r1029, %r642;
	ld.global.u32 	%r643, [%rd6+176];
	xor.b32  	%r1028, %r1028, %r643;
$L__BB0_24:
	and.b32  	%r645, %r579, 512;
	setp.eq.s32 	%p14, %r645, 0;
	@%p14 bra 	$L__BB0_26;
	ld.global.u32 	%r646, [%rd6+180];
	xor.b32  	%r1032, %r1032, %r646;
	ld.global.u32 	%r647, [%rd6+184];
	xor.b32  	%r1031, %r1031, %r647;
	ld.global.u32 	%r648, [%rd6+188];
	xor.b32  	%r1030, %r1030, %r648;
	ld.global.u32 	%r649, [%rd6+192];
	xor.b32  	%r1029, %r1029, %r649;
	ld.global.u32 	%r650, [%rd6+196];
	xor.b32  	%r1028, %r1028, %r650;
$L__BB0_26:
	and.b32  	%r652, %r579, 1024;
	setp.eq.s32 	%p15, %r652, 0;
	@%p15 bra 	$L__BB0_28;
	ld.global.u32 	%r653, [%rd6+200];
	xor.b32  	%r1032, %r1032, %r653;
	ld.global.u32 	%r654, [%rd6+204];
	xor.b32  	%r1031, %r1031, %r654;
	ld.global.u32 	%r655, [%rd6+208];
	xor.b32  	%r1030, %r1030, %r655;
	ld.global.u32 	%r656, [%rd6+212];
	xor.b32  	%r1029, %r1029, %r656;
	ld.global.u32 	%r657, [%rd6+216];
	xor.b32  	%r1028, %r1028, %r657;
$L__BB0_28:
	and.b32  	%r659, %r579, 2048;
	setp.eq.s32 	%p16, %r659, 0;
	@%p16 bra 	$L__BB0_30;
	ld.global.u32 	%r660, [%rd6+220];
	xor.b32  	%r1032, %r1032, %r660;
	ld.global.u32 	%r661, [%rd6+224];
	xor.b32  	%r1031, %r1031, %r661;
	ld.global.u32 	%r662, [%rd6+228];
	xor.b32  	%r1030, %r1030, %r662;
	ld.global.u32 	%r663, [%rd6+232];
	xor.b32  	%r1029, %r1029, %r663;
	ld.global.u32 	%r664, [%rd6+236];
	xor.b32  	%r1028, %r1028, %r664;
$L__BB0_30:
	and.b32  	%r666, %r579, 4096;
	setp.eq.s32 	%p17, %r666, 0;
	@%p17 bra 	$L__BB0_32;
	ld.global.u32 	%r667, [%rd6+240];
	xor.b32  	%r1032, %r1032, %r667;
	ld.global.u32 	%r668, [%rd6+244];
	xor.b32  	%r1031, %r1031, %r668;
	ld.global.u32 	%r669, [%rd6+248];
	xor.b32  	%r1030, %r1030, %r669;
	ld.global.u32 	%r670, [%rd6+252];
	xor.b32  	%r1029, %r1029, %r670;
	ld.global.u32 	%r671, [%rd6+256];
	xor.b32  	%r1028, %r1028, %r671;
$L__BB0_32:
	and.b32  	%r673, %r579, 8192;
	setp.eq.s32 	%p18, %r673, 0;
	@%p18 bra 	$L__BB0_34;
	ld.global.u32 	%r674, [%rd6+260];
	xor.b32  	%r1032, %r1032, %r674;
	ld.global.u32 	%r675, [%rd6+264];
	xor.b32  	%r1031, %r1031, %r675;
	ld.global.u32 	%r676, [%rd6+268];
	xor.b32  	%r1030, %r1030, %r676;
	ld.global.u32 	%r677, [%rd6+272];
	xor.b32  	%r1029, %r1029, %r677;
	ld.global.u32 	%r678, [%rd6+276];
	xor.b32  	%r1028, %r1028, %r678;
$L__BB0_34:
	and.b32  	%r680, %r579, 16384;
	setp.eq.s32 	%p19, %r680, 0;
	@%p19 bra 	$L__BB0_36;
	ld.global.u32 	%r681, [%rd6+280];
	xor.b32  	%r1032, %r1032, %r681;
	ld.global.u32 	%r682, [%rd6+284];
	xor.b32  	%r1031, %r1031, %r682;
	ld.global.u32 	%r683, [%rd6+288];
	xor.b32  	%r1030, %r1030, %r683;
	ld.global.u32 	%r684, [%rd6+292];
	xor.b32  	%r1029, %r1029, %r684;
	ld.global.u32 	%r685, [%rd6+296];
	xor.b32  	%r1028, %r1028, %r685;
$L__BB0_36:
	and.b32  	%r687, %r579, 32768;
	setp.eq.s32 	%p20, %r687, 0;
	@%p20 bra 	$L__BB0_38;
	ld.global.u32 	%r688, [%rd6+300];
	xor.b32  	%r1032, %r1032, %r688;
	ld.global.u32 	%r689, [%rd6+304];
	xor.b32  	%r1031, %r1031, %r689;
	ld.global.u32 	%r690, [%rd6+308];
	xor.b32  	%r1030, %r1030, %r690;
	ld.global.u32 	%r691, [%rd6+312];
	xor.b32  	%r1029, %r1029, %r691;
	ld.global.u32 	%r692, [%rd6+316];
	xor.b32  	%r1028, %r1028, %r692;
$L__BB0_38:
	add.s32 	%r1027, %r1027, 16;
	setp.ne.s32 	%p21, %r1027, 32;
	@%p21 bra 	$L__BB0_6;
	mad.lo.s32 	%r693, %r1021, -31, %r21;
	add.s32 	%r1021, %r693, 1;
	setp.ne.s32 	%p22, %r1021, 5;
	@%p22 bra 	$L__BB0_5;
	st.local.u32 	[%rd1+4], %r1032;
	st.local.v2.u32 	[%rd1+8], {%r1031, %r1030};
	st.local.v2.u32 	[%rd1+16], {%r1029, %r1028};
	setp.eq.s64 	%p23, %rd4, 1;
	@%p23 bra 	$L__BB0_115;
	mov.b32 	%r1028, 0;
	mov.u32 	%r1029, %r1028;
	mov.u32 	%r1030, %r1028;
	mov.u32 	%r1031, %r1028;
	mov.u32 	%r1032, %r1028;
	mov.u32 	%r1113, %r1028;
$L__BB0_42:
	mul.wide.u32 	%rd20, %r1113, 4;
	add.s64 	%rd21, %rd1, %rd20;
	ld.local.u32 	%r196, [%rd21+4];
	shl.b32 	%r197, %r1113, 5;
	mov.b32 	%r1119, 0;
$L__BB0_43:
	.pragma "nounroll";
	shr.u32 	%r696, %r196, %r1119;
	and.b32  	%r697, %r696, 1;
	setp.eq.b32 	%p24, %r697, 1;
	not.pred 	%p25, %p24;
	add.s32 	%r698, %r197, %r1119;
	mul.lo.s32 	%r699, %r698, 5;
	mul.wide.u32 	%rd22, %r699, 4;
	add.s64 	%rd7, %rd5, %rd22;
	@%p25 bra 	$L__BB0_45;
	ld.global.u32 	%r700, [%rd7];
	xor.b32  	%r1032, %r1032, %r700;
	ld.global.u32 	%r701, [%rd7+4];
	xor.b32  	%r1031, %r1031, %r701;
	ld.global.u32 	%r702, [%rd7+8];
	xor.b32  	%r1030, %r1030, %r702;
	ld.global.u32 	%r703, [%rd7+12];
	xor.b32  	%r1029, %r1029, %r703;
	ld.global.u32 	%r704, [%rd7+16];
	xor.b32  	%r1028, %r1028, %r704;
$L__BB0_45:
	and.b32  	%r706, %r696, 2;
	setp.eq.s32 	%p26, %r706, 0;
	@%p26 bra 	$L__BB0_47;
	ld.global.u32 	%r707, [%rd7+20];
	xor.b32  	%r1032, %r1032, %r707;
	ld.global.u32 	%r708, [%rd7+24];
	xor.b32  	%r1031, %r1031, %r708;
	ld.global.u32 	%r709, [%rd7+28];
	xor.b32  	%r1030, %r1030, %r709;
	ld.global.u32 	%r710, [%rd7+32];
	xor.b32  	%r1029, %r1029, %r710;
	ld.global.u32 	%r711, [%rd7+36];
	xor.b32  	%r1028, %r1028, %r711;
$L__BB0_47:
	and.b32  	%r713, %r696, 4;
	setp.eq.s32 	%p27, %r713, 0;
	@%p27 bra 	$L__BB0_49;
	ld.global.u32 	%r714, [%rd7+40];
	xor.b32  	%r1032, %r1032, %r714;
	ld.global.u32 	%r715, [%rd7+44];
	xor.b32  	%r1031, %r1031, %r715;
	ld.global.u32 	%r716, [%rd7+48];
	xor.b32  	%r1030, %r1030, %r716;
	ld.global.u32 	%r717, [%rd7+52];
	xor.b32  	%r1029, %r1029, %r717;
	ld.global.u32 	%r718, [%rd7+56];
	xor.b32  	%r1028, %r1028, %r718;
$L__BB0_49:
	and.b32  	%r720, %r696, 8;
	setp.eq.s32 	%p28, %r720, 0;
	@%p28 bra 	$L__BB0_51;
	ld.global.u32 	%r721, [%rd7+60];
	xor.b32  	%r1032, %r1032, %r721;
	ld.global.u32 	%r722, [%rd7+64];
	xor.b32  	%r1031, %r1031, %r722;
	ld.global.u32 	%r723, [%rd7+68];
	xor.b32  	%r1030, %r1030, %r723;
	ld.global.u32 	%r724, [%rd7+72];
	xor.b32  	%r1029, %r1029, %r724;
	ld.global.u32 	%r725, [%rd7+76];
	xor.b32  	%r1028, %r1028, %r725;
$L__BB0_51:
	and.b32  	%r727, %r696, 16;
	setp.eq.s32 	%p29, %r727, 0;
	@%p29 bra 	$L__BB0_53;
	ld.global.u32 	%r728, [%rd7+80];
	xor.b32  	%r1032, %r1032, %r728;
	ld.global.u32 	%r729, [%rd7+84];
	xor.b32  	%r1031, %r1031, %r729;
	ld.global.u32 	%r730, [%rd7+88];
	xor.b32  	%r1030, %r1030, %r730;
	ld.global.u32 	%r731, [%rd7+92];
	xor.b32  	%r1029, %r1029, %r731;
	ld.global.u32 	%r732, [%rd7+96];
	xor.b32  	%r1028, %r1028, %r732;
$L__BB0_53:
	and.b32  	%r734, %r696, 32;
	setp.eq.s32 	%p30, %r734, 0;
	@%p30 bra 	$L__BB0_55;
	ld.global.u32 	%r735, [%rd7+100];
	xor.b32  	%r1032, %r1032, %r735;
	ld.global.u32 	%r736, [%rd7+104];
	xor.b32  	%r1031, %r1031, %r736;
	ld.global.u32 	%r737, [%rd7+108];
	xor.b32  	%r1030, %r1030, %r737;
	ld.global.u32 	%r738, [%rd7+112];
	xor.b32  	%r1029, %r1029, %r738;
	ld.global.u32 	%r739, [%rd7+116];
	xor.b32  	%r1028, %r1028, %r739;
$L__BB0_55:
	and.b32  	%r741, %r696, 64;
	setp.eq.s32 	%p31, %r741, 0;
	@%p31 bra 	$L__BB0_57;
	ld.global.u32 	%r742, [%rd7+120];
	xor.b32  	%r1032, %r1032, %r742;
	ld.global.u32 	%r743, [%rd7+124];
	xor.b32  	%r1031, %r1031, %r743;
	ld.global.u32 	%r744, [%rd7+128];
	xor.b32  	%r1030, %r1030, %r744;
	ld.global.u32 	%r745, [%rd7+132];
	xor.b32  	%r1029, %r1029, %r745;
	ld.global.u32 	%r746, [%rd7+136];
	xor.b32  	%r1028, %r1028, %r746;
$L__BB0_57:
	and.b32  	%r748, %r696, 128;
	setp.eq.s32 	%p32, %r748, 0;
	@%p32 bra 	$L__BB0_59;
	ld.global.u32 	%r749, [%rd7+140];
	xor.b32  	%r1032, %r1032, %r749;
	ld.global.u32 	%r750, [%rd7+144];
	xor.b32  	%r1031, %r1031, %r750;
	ld.global.u32 	%r751, [%rd7+148];
	xor.b32  	%r1030, %r1030, %r751;
	ld.global.u32 	%r752, [%rd7+152];
	xor.b32  	%r1029, %r1029, %r752;
	ld.global.u32 	%r753, [%rd7+156];
	xor.b32  	%r1028, %r1028, %r753;
$L__BB0_59:
	and.b32  	%r755, %r696, 256;
	setp.eq.s32 	%p33, %r755, 0;
	@%p33 bra 	$L__BB0_61;
	ld.global.u32 	%r756, [%rd7+160];
	xor.b32  	%r1032, %r1032, %r756;
	ld.global.u32 	%r757, [%rd7+164];
	xor.b32  	%r1031, %r1031, %r757;
	ld.global.u32 	%r758, [%rd7+168];
	xor.b32  	%r1030, %r1030, %r758;
	ld.global.u32 	%r759, [%rd7+172];
	xor.b32  	%r1029, %r1029, %r759;
	ld.global.u32 	%r760, [%rd7+176];
	xor.b32  	%r1028, %r1028, %r760;
$L__BB0_61:
	and.b32  	%r762, %r696, 512;
	setp.eq.s32 	%p34, %r762, 0;
	@%p34 bra 	$L__BB0_63;
	ld.global.u32 	%r763, [%rd7+180];
	xor.b32  	%r1032, %r1032, %r763;
	ld.global.u32 	%r764, [%rd7+184];
	xor.b32  	%r1031, %r1031, %r764;
	ld.global.u32 	%r765, [%rd7+188];
	xor.b32  	%r1030, %r1030, %r765;
	ld.global.u32 	%r766, [%rd7+192];
	xor.b32  	%r1029, %r1029, %r766;
	ld.global.u32 	%r767, [%rd7+196];
	xor.b32  	%r1028, %r1028, %r767;
$L__BB0_63:
	and.b32  	%r769, %r696, 1024;
	setp.eq.s32 	%p35, %r769, 0;
	@%p35 bra 	$L__BB0_65;
	ld.global.u32 	%r770, [%rd7+200];
	xor.b32  	%r1032, %r1032, %r770;
	ld.global.u32 	%r771, [%rd7+204];
	xor.b32  	%r1031, %r1031, %r771;
	ld.global.u32 	%r772, [%rd7+208];
	xor.b32  	%r1030, %r1030, %r772;
	ld.global.u32 	%r773, [%rd7+212];
	xor.b32  	%r1029, %r1029, %r773;
	ld.global.u32 	%r774, [%rd7+216];
	xor.b32  	%r1028, %r1028, %r774;
$L__BB0_65:
	and.b32  	%r776, %r696, 2048;
	setp.eq.s32 	%p36, %r776, 0;
	@%p36 bra 	$L__BB0_67;
	ld.global.u32 	%r777, [%rd7+220];
	xor.b32  	%r1032, %r1032, %r777;
	ld.global.u32 	%r778, [%rd7+224];
	xor.b32  	%r1031, %r1031, %r778;
	ld.global.u32 	%r779, [%rd7+228];
	xor.b32  	%r1030, %r1030, %r779;
	ld.global.u32 	%r780, [%rd7+232];
	xor.b32  	%r1029, %r1029, %r780;
	ld.global.u32 	%r781, [%rd7+236];
	xor.b32  	%r1028, %r1028, %r781;
$L__BB0_67:
	and.b32  	%r783, %r696, 4096;
	setp.eq.s32 	%p37, %r783, 0;
	@%p37 bra 	$L__BB0_69;
	ld.global.u32 	%r784, [%rd7+240];
	xor.b32  	%r1032, %r1032, %r784;
	ld.global.u32 	%r785, [%rd7+244];
	xor.b32  	%r1031, %r1031, %r785;
	ld.global.u32 	%r786, [%rd7+248];
	xor.b32  	%r1030, %r1030, %r786;
	ld.global.u32 	%r787, [%rd7+252];
	xor.b32  	%r1029, %r1029, %r787;
	ld.global.u32 	%r788, [%rd7+256];
	xor.b32  	%r1028, %r1028, %r788;
$L__BB0_69:
	and.b32  	%r790, %r696, 8192;
	setp.eq.s32 	%p38, %r790, 0;
	@%p38 bra 	$L__BB0_71;
	ld.global.u32 	%r791, [%rd7+260];
	xor.b32  	%r1032, %r1032, %r791;
	ld.global.u32 	%r792, [%rd7+264];
	xor.b32  	%r1031, %r1031, %r792;
	ld.global.u32 	%r793, [%rd7+268];
	xor.b32  	%r1030, %r1030, %r793;
	ld.global.u32 	%r794, [%rd7+272];
	xor.b32  	%r1029, %r1029, %r794;
	ld.global.u32 	%r795, [%rd7+276];
	xor.b32  	%r1028, %r1028, %r795;
$L__BB0_71:
	and.b32  	%r797, %r696, 16384;
	setp.eq.s32 	%p39, %r797, 0;
	@%p39 bra 	$L__BB0_73;
	ld.global.u32 	%r798, [%rd7+280];
	xor.b32  	%r1032, %r1032, %r798;
	ld.global.u32 	%r799, [%rd7+284];
	xor.b32  	%r1031, %r1031, %r799;
	ld.global.u32 	%r800, [%rd7+288];
	xor.b32  	%r1030, %r1030, %r800;
	ld.global.u32 	%r801, [%rd7+292];
	xor.b32  	%r1029, %r1029, %r801;
	ld.global.u32 	%r802, [%rd7+296];
	xor.b32  	%r1028, %r1028, %r802;
$L__BB0_73:
	and.b32  	%r804, %r696, 32768;
	setp.eq.s32 	%p40, %r804, 0;
	@%p40 bra 	$L__BB0_75;
	ld.global.u32 	%r805, [%rd7+300];
	xor.b32  	%r1032, %r1032, %r805;
	ld.global.u32 	%r806, [%rd7+304];
	xor.b32  	%r1031, %r1031, %r806;
	ld.global.u32 	%r807, [%rd7+308];
	xor.b32  	%r1030, %r1030, %r807;
	ld.global.u32 	%r808, [%rd7+312];
	xor.b32  	%r1029, %r1029, %r808;
	ld.global.u32 	%r809, [%rd7+316];
	xor.b32  	%r1028, %r1028, %r809;
$L__BB0_75:
	add.s32 	%r1119, %r1119, 16;
	setp.ne.s32 	%p41, %r1119, 32;
	@%p41 bra 	$L__BB0_43;
	mad.lo.s32 	%r810, %r1113, -31, %r197;
	add.s32 	%r1113, %r810, 1;
	setp.ne.s32 	%p42, %r1113, 5;
	@%p42 bra 	$L__BB0_42;
	st.local.u32 	[%rd1+4], %r1032;
	st.local.v2.u32 	[%rd1+8], {%r1031, %r1030};
	st.local.v2.u32 	[%rd1+16], {%r1029, %r1028};
	setp.ne.s64 	%p43, %rd4, 3;
	@%p43 bra 	$L__BB0_115;
	mov.b32 	%r1028, 0;
	mov.u32 	%r1029, %r1028;
	mov.u32 	%r1030, %r1028;
	mov.u32 	%r1031, %r1028;
	mov.u32 	%r1032, %r1028;
	mov.u32 	%r1205, %r1028;
$L__BB0_79:
	mul.wide.u32 	%rd23, %r1205, 4;
	add.s64 	%rd24, %rd1, %rd23;
	ld.local.u32 	%r372, [%rd24+4];
	shl.b32 	%r373, %r1205, 5;
	mov.b32 	%r1211, 0;
$L__BB0_80:
	.pragma "nounroll";
	shr.u32 	%r813, %r372, %r1211;
	and.b32  	%r814, %r813, 1;
	setp.eq.b32 	%p44, %r814, 1;
	not.pred 	%p45, %p44;
	add.s32 	%r815, %r373, %r1211;
	mul.lo.s32 	%r816, %r815, 5;
	mul.wide.u32 	%rd25, %r816, 4;
	add.s64 	%rd8, %rd5, %rd25;
	@%p45 bra 	$L__BB0_82;
	ld.global.u32 	%r817, [%rd8];
	xor.b32  	%r1032, %r1032, %r817;
	ld.global.u32 	%r818, [%rd8+4];
	xor.b32  	%r1031, %r1031, %r818;
	ld.global.u32 	%r819, [%rd8+8];
	xor.b32  	%r1030, %r1030, %r819;
	ld.global.u32 	%r820, [%rd8+12];
	xor.b32  	%r1029, %r1029, %r820;
	ld.global.u32 	%r821, [%rd8+16];
	xor.b32  	%r1028, %r1028, %r821;
$L__BB0_82:
	and.b32  	%r823, %r813, 2;
	setp.eq.s32 	%p46, %r823, 0;
	@%p46 bra 	$L__BB0_84;
	ld.global.u32 	%r824, [%rd8+20];
	xor.b32  	%r1032, %r1032, %r824;
	ld.global.u32 	%r825, [%rd8+24];
	xor.b32  	%r1031, %r1031, %r825;
	ld.global.u32 	%r826, [%rd8+28];
	xor.b32  	%r1030, %r1030, %r826;
	ld.global.u32 	%r827, [%rd8+32];
	xor.b32  	%r1029, %r1029, %r827;
	ld.global.u32 	%r828, [%rd8+36];
	xor.b32  	%r1028, %r1028, %r828;
$L__BB0_84:
	and.b32  	%r830, %r813, 4;
	setp.eq.s32 	%p47, %r830, 0;
	@%p47 bra 	$L__BB0_86;
	ld.global.u32 	%r831, [%rd8+40];
	xor.b32  	%r1032, %r1032, %r831;
	ld.global.u32 	%r832, [%rd8+44];
	xor.b32  	%r1031, %r1031, %r832;
	ld.global.u32 	%r833, [%rd8+48];
	xor.b32  	%r1030, %r1030, %r833;
	ld.global.u32 	%r834, [%rd8+52];
	xor.b32  	%r1029, %r1029, %r834;
	ld.global.u32 	%r835, [%rd8+56];
	xor.b32  	%r1028, %r1028, %r835;
$L__BB0_86:
	and.b32  	%r837, %r813, 8;
	setp.eq.s32 	%p48, %r837, 0;
	@%p48 bra 	$L__BB0_88;
	ld.global.u32 	%r838, [%rd8+60];
	xor.b32  	%r1032, %r1032, %r838;
	ld.global.u32 	%r839, [%rd8+64];
	xor.b32  	%r1031, %r1031, %r839;
	ld.global.u32 	%r840, [%rd8+68];
	xor.b32  	%r1030, %r1030, %r840;
	ld.global.u32 	%r841, [%rd8+72];
	xor.b32  	%r1029, %r1029, %r841;
	ld.global.u32 	%r842, [%rd8+76];
	xor.b32  	%r1028, %r1028, %r842;
$L__BB0_88:
	and.b32  	%r844, %r813, 16;
	setp.eq.s32 	%p49, %r844, 0;
	@%p49 bra 	$L__BB0_90;
	ld.global.u32 	%r845, [%rd8+80];
	xor.b32  	%r1032, %r1032, %r845;
	ld.global.u32 	%r846, [%rd8+84];
	xor.b32  	%r1031, %r1031, %r846;
	ld.global.u32 	%r847, [%rd8+88];
	xor.b32  	%r1030, %r1030, %r847;
	ld.global.u32 	%r848, [%rd8+92];
	xor.b32  	%r1029, %r1029, %r848;
	ld.global.u32 	%r849, [%rd8+96];
	xor.b32  	%r1028, %r1028, %r849;
$L__BB0_90:
	and.b32  	%r851, %r813, 32;
	setp.eq.s32 	%p50, %r851, 0;
	@%p50 bra 	$L__BB0_92;
	ld.global.u32 	%r852, [%rd8+100];
	xor.b32  	%r1032, %r1032, %r852;
	ld.global.u32 	%r853, [%rd8+104];
	xor.b32  	%r1031, %r1031, %r853;
	ld.global.u32 	%r854, [%rd8+108];
	xor.b32  	%r1030, %r1030, %r854;
	ld.global.u32 	%r855, [%rd8+112];
	xor.b32  	%r1029, %r1029, %r855;
	ld.global.u32 	%r856, [%rd8+116];
	xor.b32  	%r1028, %r1028, %r856;
$L__BB0_92:
	and.b32  	%r858, %r813, 64;
	setp.eq.s32 	%p51, %r858, 0;
	@%p51 bra 	$L__BB0_94;
	ld.global.u32 	%r859, [%rd8+120];
	xor.b32  	%r1032, %r1032, %r859;
	ld.global.u32 	%r860, [%rd8+124];
	xor.b32  	%r1031, %r1031, %r860;
	ld.global.u32 	%r861, [%rd8+128];
	xor.b32  	%r1030, %r1030, %r861;
	ld.global.u32 	%r862, [%rd8+132];
	xor.b32  	%r1029, %r1029, %r862;
	ld.global.u32 	%r863, [%rd8+136];
	xor.b32  	%r1028, %r1028, %r863;
$L__BB0_94:
	and.b32  	%r865, %r813, 128;
	setp.eq.s32 	%p52, %r865, 0;
	@%p52 bra 	$L__BB0_96;
	ld.global.u32 	%r866, [%rd8+140];
	xor.b32  	%r1032, %r1032, %r866;
	ld.global.u32 	%r867, [%rd8+144];
	xor.b32  	%r1031, %r1031, %r867;
	ld.global.u32 	%r868, [%rd8+148];
	xor.b32  	%r1030, %r1030, %r868;
	ld.global.u32 	%r869, [%rd8+152];
	xor.b32  	%r1029, %r1029, %r869;
	ld.global.u32 	%r870, [%rd8+156];
	xor.b32  	%r1028, %r1028, %r870;
$L__BB0_96:
	and.b32  	%r872, %r813, 256;
	setp.eq.s32 	%p53, %r872, 0;
	@%p53 bra 	$L__BB0_98;
	ld.global.u32 	%r873, [%rd8+160];
	xor.b32  	%r1032, %r1032, %r873;
	ld.global.u32 	%r874, [%rd8+164];
	xor.b32  	%r1031, %r1031, %r874;
	ld.global.u32 	%r875, [%rd8+168];
	xor.b32  	%r1030, %r1030, %r875;
	ld.global.u32 	%r876, [%rd8+172];
	xor.b32  	%r1029, %r1029, %r876;
	ld.global.u32 	%r877, [%rd8+176];
	xor.b32  	%r1028, %r1028, %r877;
$L__BB0_98:
	and.b32  	%r879, %r813, 512;
	setp.eq.s32 	%p54, %r879, 0;
	@%p54 bra 	$L__BB0_100;
	ld.global.u32 	%r880, [%rd8+180];
	xor.b32  	%r1032, %r1032, %r880;
	ld.global.u32 	%r881, [%rd8+184];
	xor.b32  	%r1031, %r1031, %r881;
	ld.global.u32 	%r882, [%rd8+188];
	xor.b32  	%r1030, %r1030, %r882;
	ld.global.u32 	%r883, [%rd8+192];
	xor.b32  	%r1029, %r1029, %r883;
	ld.global.u32 	%r884, [%rd8+196];
	xor.b32  	%r1028, %r1028, %r884;
$L__BB0_100:
	and.b32  	%r886, %r813, 1024;
	setp.eq.s32 	%p55, %r886, 0;
	@%p55 bra 	$L__BB0_102;
	ld.global.u32 	%r887, [%rd8+200];
	xor.b32  	%r1032, %r1032, %r887;
	ld.global.u32 	%r888, [%rd8+204];
	xor.b32  	%r1031, %r1031, %r888;
	ld.global.u32 	%r889, [%rd8+208];
	xor.b32  	%r1030, %r1030, %r889;
	ld.global.u32 	%r890, [%rd8+212];
	xor.b32  	%r1029, %r1029, %r890;
	ld.global.u32 	%r891, [%rd8+216];
	xor.b32  	%r1028, %r1028, %r891;
$L__BB0_102:
	and.b32  	%r893, %r813, 2048;
	setp.eq.s32 	%p56, %r893, 0;
	@%p56 bra 	$L__BB0_104;
	ld.global.u32 	%r894, [%rd8+220];
	xor.b32  	%r1032, %r1032, %r894;
	ld.global.u32 	%r895, [%rd8+224];
	xor.b32  	%r1031, %r1031, %r895;
	ld.global.u32 	%r896, [%rd8+228];
	xor.b32  	%r1030, %r1030, %r896;
	ld.global.u32 	%r897, [%rd8+232];
	xor.b32  	%r1029, %r1029, %r897;
	ld.global.u32 	%r898, [%rd8+236];
	xor.b32  	%r1028, %r1028, %r898;
$L__BB0_104:
	and.b32  	%r900, %r813, 4096;
	setp.eq.s32 	%p57, %r900, 0;
	@%p57 bra 	$L__BB0_106;
	ld.global.u32 	%r901, [%rd8+240];
	xor.b32  	%r1032, %r1032, %r901;
	ld.global.u32 	%r902, [%rd8+244];
	xor.b32  	%r1031, %r1031, %r902;
	ld.global.u32 	%r903, [%rd8+248];
	xor.b32  	%r1030, %r1030, %r903;
	ld.global.u32 	%r904, [%rd8+252];
	xor.b32  	%r1029, %r1029, %r904;
	ld.global.u32 	%r905, [%rd8+256];
	xor.b32  	%r1028, %r1028, %r905;
$L__BB0_106:
	and.b32  	%r907, %r813, 8192;
	setp.eq.s32 	%p58, %r907, 0;
	@%p58 bra 	$L__BB0_108;
	ld.global.u32 	%r908, [%rd8+260];
	xor.b32  	%r1032, %r1032, %r908;
	ld.global.u32 	%r909, [%rd8+264];
	xor.b32  	%r1031, %r1031, %r909;
	ld.global.u32 	%r910, [%rd8+268];
	xor.b32  	%r1030, %r1030, %r910;
	ld.global.u32 	%r911, [%rd8+272];
	xor.b32  	%r1029, %r1029, %r911;
	ld.global.u32 	%r912, [%rd8+276];
	xor.b32  	%r1028, %r1028, %r912;
$L__BB0_108:
	and.b32  	%r914, %r813, 16384;
	setp.eq.s32 	%p59, %r914, 0;
	@%p59 bra 	$L__BB0_110;
	ld.global.u32 	%r915, [%rd8+280];
	xor.b32  	%r1032, %r1032, %r915;
	ld.global.u32 	%r916, [%rd8+284];
	xor.b32  	%r1031, %r1031, %r916;
	ld.global.u32 	%r917, [%rd8+288];
	xor.b32  	%r1030, %r1030, %r917;
	ld.global.u32 	%r918, [%rd8+292];
	xor.b32  	%r1029, %r1029, %r918;
	ld.global.u32 	%r919, [%rd8+296];
	xor.b32  	%r1028, %r1028, %r919;
$L__BB0_110:
	and.b32  	%r921, %r813, 32768;
	setp.eq.s32 	%p60, %r921, 0;
	@%p60 bra 	$L__BB0_112;
	ld.global.u32 	%r922, [%rd8+300];
	xor.b32  	%r1032, %r1032, %r922;
	ld.global.u32 	%r923, [%rd8+304];
	xor.b32  	%r1031, %r1031, %r923;
	ld.global.u32 	%r924, [%rd8+308];
	xor.b32  	%r1030, %r1030, %r924;
	ld.global.u32 	%r925, [%rd8+312];
	xor.b32  	%r1029, %r1029, %r925;
	ld.global.u32 	%r926, [%rd8+316];
	xor.b32  	%r1028, %r1028, %r926;
$L__BB0_112:
	add.s32 	%r1211, %r1211, 16;
	setp.ne.s32 	%p61, %r1211, 32;
	@%p61 bra 	$L__BB0_80;
	mad.lo.s32 	%r927, %r1205, -31, %r373;
	add.s32 	%r1205, %r927, 1;
	setp.ne.s32 	%p62, %r1205, 5;
	@%p62 bra 	$L__BB0_79;
	st.local.u32 	[%rd1+4], %r1032;
	st.local.v2.u32 	[%rd1+8], {%r1031, %r1030};
	st.local.v2.u32 	[%rd1+16], {%r1029, %r1028};
$L__BB0_115:
	shr.u64 	%rd44, %rd3, 2;
	add.s32 	%r1015, %r1015, 1;
	setp.gt.u64 	%p63, %rd3, 3;
	@%p63 bra 	$L__BB0_3;
$L__BB0_116:
	shr.u32 	%r929, %r1032, 2;
	xor.b32  	%r930, %r929, %r1032;
	shl.b32 	%r931, %r1028, 4;
	shl.b32 	%r932, %r930, 1;
	xor.b32  	%r933, %r932, %r931;
	xor.b32  	%r934, %r933, %r930;
	xor.b32  	%r553, %r934, %r1028;
	add.s32 	%r935, %r2, %r553;
	add.s32 	%r936, %r935, 362437;
	shr.u32 	%r937, %r1031, 2;
	xor.b32  	%r938, %r937, %r1031;
	shl.b32 	%r939, %r553, 4;
	shl.b32 	%r940, %r938, 1;
	xor.b32  	%r941, %r940, %r939;
	xor.b32  	%r942, %r941, %r938;
	xor.b32  	%r943, %r942, %r553;
	add.s32 	%r944, %r2, %r943;
	add.s32 	%r945, %r944, 724874;
	shr.u32 	%r946, %r1030, 2;
	xor.b32  	%r947, %r946, %r1030;
	shl.b32 	%r948, %r943, 4;
	shl.b32 	%r949, %r947, 1;
	xor.b32  	%r950, %r949, %r948;
	xor.b32  	%r951, %r950, %r947;
	xor.b32  	%r952, %r951, %r943;
	add.s32 	%r953, %r2, %r952;
	add.s32 	%r954, %r953, 1087311;
	shr.u32 	%r955, %r1029, 2;
	xor.b32  	%r956, %r955, %r1029;
	shl.b32 	%r957, %r952, 4;
	shl.b32 	%r958, %r956, 1;
	xor.b32  	%r959, %r958, %r957;
	xor.b32  	%r960, %r959, %r956;
	xor.b32  	%r554, %r960, %r952;
	add.s32 	%r961, %r2, %r554;
	add.s32 	%r962, %r961, 1449748;
	cvt.u64.u32 	%rd26, %r936;
	mul.wide.u32 	%rd27, %r945, 2097152;
	xor.b64  	%rd28, %rd27, %rd26;
	cvt.rn.f64.u64 	%fd19, %rd28;
	fma.rn.f64 	%fd91, %fd19, 0d3CA0000000000000, 0d3C90000000000000;
	cvt.u64.u32 	%rd29, %r954;
	mul.wide.u32 	%rd30, %r962, 2097152;
	xor.b64  	%rd31, %rd30, %rd29;
	cvt.rn.f64.u64 	%fd20, %rd31;
	fma.rn.f64 	%fd2, %fd20, 0d3CB0000000000000, 0d3CA0000000000000;
	{
	.reg .b32 %temp; 
	mov.b64 	{%temp, %r1302}, %fd91;
	}
	{
	.reg .b32 %temp; 
	mov.b64 	{%r1303, %temp}, %fd91;
	}
	setp.gt.s32 	%p64, %r1302, 1048575;
	mov.b32 	%r1304, -1023;
	@%p64 bra 	$L__BB0_118;
	mul.f64 	%fd91, %fd91, 0d4350000000000000;
	{
	.reg .b32 %temp; 
	mov.b64 	{%temp, %r1302}, %fd91;
	}
	{
	.reg .b32 %temp; 
	mov.b64 	{%r1303, %temp}, %fd91;
	}
	mov.b32 	%r1304, -1077;
$L__BB0_118:
	add.s32 	%r964, %r1302, -1;
	setp.gt.u32 	%p65, %r964, 2146435070;
	@%p65 bra 	$L__BB0_122;
	shr.u32 	%r967, %r1302, 20;
	add.s32 	%r1305, %r1304, %r967;
	and.b32  	%r968, %r1302, 1048575;
	or.b32  	%r969, %r968, 1072693248;
	mov.b64 	%fd92, {%r1303, %r969};
	setp.lt.u32 	%p67, %r969, 1073127583;
	@%p67 bra 	$L__BB0_121;
	{
	.reg .b32 %temp; 
	mov.b64 	{%r970, %temp}, %fd92;
	}
	{
	.reg .b32 %temp; 
	mov.b64 	{%temp, %r971}, %fd92;
	}
	add.s32 	%r972, %r971, -1048576;
	mov.b64 	%fd92, {%r970, %r972};
	add.s32 	%r1305, %r1305, 1;
$L__BB0_121:
	add.f64 	%fd22, %fd92, 0dBFF0000000000000;
	add.f64 	%fd23, %fd92, 0d3FF0000000000000;
	rcp.approx.ftz.f64 	%fd24, %fd23;
	neg.f64 	%fd25, %fd23;
	fma.rn.f64 	%fd26, %fd25, %fd24, 0d3FF0000000000000;
	fma.rn.f64 	%fd27, %fd26, %fd26, %fd26;
	fma.rn.f64 	%fd28, %fd27, %fd24, %fd24;
	mul.f64 	%fd29, %fd22, %fd28;
	fma.rn.f64 	%fd30, %fd22, %fd28, %fd29;
	mul.f64 	%fd31, %fd30, %fd30;
	fma.rn.f64 	%fd32, %fd31, 0d3EB1380B3AE80F1E, 0d3ED0EE258B7A8B04;
	fma.rn.f64 	%fd33, %fd32, %fd31, 0d3EF3B2669F02676F;
	fma.rn.f64 	%fd34, %fd33, %fd31, 0d3F1745CBA9AB0956;
	fma.rn.f64 	%fd35, %fd34, %fd31, 0d3F3C71C72D1B5154;
	fma.rn.f64 	%fd36, %fd35, %fd31, 0d3F624924923BE72D;
	fma.rn.f64 	%fd37, %fd36, %fd31, 0d3F8999999999A3C4;
	fma.rn.f64 	%fd38, %fd37, %fd31, 0d3FB5555555555554;
	sub.f64 	%fd39, %fd22, %fd30;
	add.f64 	%fd40, %fd39, %fd39;
	neg.f64 	%fd41, %fd30;
	fma.rn.f64 	%fd42, %fd41, %fd22, %fd40;
	mul.f64 	%fd43, %fd28, %fd42;
	mul.f64 	%fd44, %fd31, %fd38;
	fma.rn.f64 	%fd45, %fd44, %fd30, %fd43;
	xor.b32  	%r973, %r1305, -2147483648;
	mov.b32 	%r974, 1127219200;
	mov.b64 	%fd46, {%r973, %r974};
	mov.b32 	%r975, -2147483648;
	mov.b64 	%fd47, {%r975, %r974};
	sub.f64 	%fd48, %fd46, %fd47;
	fma.rn.f64 	%fd49, %fd48, 0d3FE62E42FEFA39EF, %fd30;
	fma.rn.f64 	%fd50, %fd48, 0dBFE62E42FEFA39EF, %fd49;
	sub.f64 	%fd51, %fd50, %fd30;
	sub.f64 	%fd52, %fd45, %fd51;
	fma.rn.f64 	%fd53, %fd48, 0d3C7ABC9E3B39803F, %fd52;
	add.f64 	%fd93, %fd49, %fd53;
	bra.uni 	$L__BB0_123;
$L__BB0_122:
	fma.rn.f64 	%fd21, %fd91, 0d7FF0000000000000, 0d7FF0000000000000;
	{
	.reg .b32 %temp; 
	mov.b64 	{%temp, %r965}, %fd91;
	}
	and.b32  	%r966, %r965, 2147483647;
	setp.eq.s32 	%p66, %r966, 0;
	selp.f64 	%fd93, 0dFFF0000000000000, %fd21, %p66;
$L__BB0_123:
	mul.f64 	%fd11, %fd93, 0dC000000000000000;
	{
	.reg .b32 %temp; 
	mov.b64 	{%temp, %r976}, %fd2;
	}
	shl.b32 	%r977, %r976, 1;
	setp.gt.u32 	%p68, %r977, -2038431744;
	mov.f64 	%fd54, 0d0000000000000000;
	mul.rn.f64 	%fd55, %fd2, %fd54;
	selp.f64 	%fd12, %fd55, %fd2, %p68;
	{
	.reg .b32 %temp; 
	mov.b64 	{%r978, %temp}, %fd12;
	}
	{
	.reg .b32 %temp; 
	mov.b64 	{%temp, %r979}, %fd12;
	}
	add.s32 	%r980, %r979, 1048576;
	mov.b64 	%fd56, {%r978, %r980};
	cvt.rni.f64.f64 	%fd57, %fd56;
	cvt.rzi.s64.f64 	%rd32, %fd57;
	cvt.u32.u64 	%r981, %rd32;
	fma.rn.f64 	%fd58, %fd57, 0dBFE0000000000000, %fd12;
	mul.f64 	%fd59, %fd58, 0d3CA1A62633145C07;
	fma.rn.f64 	%fd60, %fd58, 0d400921FB54442D18, %fd59;
	mul.rn.f64 	%fd61, %fd60, %fd60;
	fma.rn.f64 	%fd62, %fd61, 0dBDA8FF8320FD8164, 0d3E21EEA7C1EF8528;
	fma.rn.f64 	%fd63, %fd62, %fd61, 0dBE927E4F8E06E6D9;
	fma.rn.f64 	%fd64, %fd63, %fd61, 0d3EFA01A019DDBCE9;
	fma.rn.f64 	%fd65, %fd64, %fd61, 0dBF56C16C16C15D47;
	fma.rn.f64 	%fd66, %fd65, %fd61, 0d3FA5555555555551;
	fma.rn.f64 	%fd67, %fd66, %fd61, 0dBFE0000000000000;
	fma.rn.f64 	%fd68, %fd67, %fd61, 0d3FF0000000000000;
	fma.rn.f64 	%fd69, %fd61, 0d3DE5DB65F9785EBA, 0dBE5AE5F12CB0D246;
	fma.rn.f64 	%fd70, %fd69, %fd61, 0d3EC71DE369ACE392;
	fma.rn.f64 	%fd71, %fd70, %fd61, 0dBF2A01A019DB62A1;
	fma.rn.f64 	%fd72, %fd71, %fd61, 0d3F81111111110818;
	fma.rn.f64 	%fd73, %fd72, %fd61, 0dBFC5555555555554;
	fma.rn.f64 	%fd74, %fd73, %fd61, 0d0000000000000000;
	fma.rn.f64 	%fd75, %fd74, %fd60, %fd60;
	and.b64  	%rd33, %rd32, 1;
	setp.eq.b64 	%p69, %rd33, 1;
	{
	.reg .b32 %temp; 
	mov.b64 	{%temp, %r982}, %fd75;
	}
	{
	.reg .b32 %temp; 
	mov.b64 	{%r983, %temp}, %fd75;
	}
	xor.b32  	%r984, %r982, -2147483648;
	mov.b64 	%fd76, {%r983, %r984};
	selp.f64 	%fd94, %fd68, %fd75, %p69;
	selp.f64 	%fd95, %fd76, %fd68, %p69;
	and.b32  	%r985, %r981, 2;
	setp.eq.s32 	%p70, %r985, 0;
	@%p70 bra 	$L__BB0_125;
	{
	.reg .b32 %temp; 
	mov.b64 	{%temp, %r986}, %fd94;
	}
	{
	.reg .b32 %temp; 
	mov.b64 	{%r987, %temp}, %fd94;
	}
	xor.b32  	%r988, %r986, -2147483648;
	mov.b64 	%fd94, {%r987, %r988};
	{
	.reg .b32 %temp; 
	mov.b64 	{%temp, %r989}, %fd95;
	}
	{
	.reg .b32 %temp; 
	mov.b64 	{%r990, %temp}, %fd95;
	}
	xor.b32  	%r991, %r989, -2147483648;
	mov.b64 	%fd95, {%r990, %r991};
$L__BB0_125:
	sqrt.rn.f64 	%fd77, %fd11;
	mov.f64 	%fd78, 0d0000000000000000;
	add.rn.f64 	%fd79, %fd95, %fd78;
	cvt.rzi.f64.f64 	%fd80, %fd12;
	setp.eq.f64 	%p71, %fd12, %fd80;
	mul.rn.f64 	%fd81, %fd12, %fd78;
	selp.f64 	%fd82, %fd81, %fd94, %p71;
	mul.f64 	%fd83, %fd77, %fd82;
	mul.f64 	%fd84, %fd77, %fd79;
	mul.f64 	%fd85, %fd83, 0d3FB999999999999A;
	cvta.to.global.u64 	%rd34, %rd10;
	shl.b64 	%rd35, %rd2, 3;
	add.s64 	%rd36, %rd34, %rd35;
	st.global.f64 	[%rd36], %fd85;
	mul.f64 	%fd86, %fd84, 0d3FB999999999999A;
	cvta.to.global.u64 	%rd37, %rd11;
	add.s64 	%rd38, %rd37, %rd35;
	st.global.f64 	[%rd38], %fd86;
	shr.u32 	%r992, %r1028, 2;
	xor.b32  	%r993, %r992, %r1028;
	shl.b32 	%r994, %r554, 4;
	shl.b32 	%r995, %r993, 1;
	xor.b32  	%r996, %r995, %r994;
	xor.b32  	%r997, %r996, %r993;
	xor.b32  	%r998, %r997, %r554;
	add.s32 	%r999, %r2, %r998;
	add.s32 	%r1000, %r999, 1812185;
	shr.u32 	%r1001, %r553, 2;
	xor.b32  	%r1002, %r1001, %r553;
	shl.b32 	%r1003, %r998, 4;
	shl.b32 	%r1004, %r1002, 1;
	xor.b32  	%r1005, %r1004, %r1003;
	xor.b32  	%r1006, %r1005, %r1002;
	xor.b32  	%r1007, %r1006, %r998;
	add.s32 	%r1008, %r2, %r1007;
	add.s32 	%r1009, %r1008, 2174622;
	cvt.u64.u32 	%rd39, %r1000;
	mul.wide.u32 	%rd40, %r1009, 2097152;
	xor.b64  	%rd41, %rd40, %rd39;
	cvt.rn.f64.u64 	%fd87, %rd41;
	fma.rn.f64 	%fd88, %fd87, 0d3CA0000000000000, 0d3C90000000000000;
	add.f64 	%fd89, %fd88, %fd88;
	mul.f64 	%fd90, %fd89, 0d400921FB54442D18;
	cvta.to.global.u64 	%rd42, %rd12;
	add.s64 	%rd43, %rd42, %rd35;
	st.global.f64 	[%rd43], %fd90;
$L__BB0_126:
	ret;

}
	// .globl	compute_coupling_forces_kernel
.visible .entry compute_coupling_forces_kernel(
	.param .u64 .ptr .align 1 compute_coupling_forces_kernel_param_0,
	.param .u64 .ptr .align 1 compute_coupling_forces_kernel_param_1,
	.param .u64 .ptr .align 1 compute_coupling_forces_kernel_param_2,
	.param .u32 compute_coupling_forces_kernel_param_3,
	.param .f64 compute_coupling_forces_kernel_param_4
)
{
	.reg .pred 	%p<22>;
	.reg .b32 	%r<68>;
	.reg .b64 	%rd<57>;
	.reg .b64 	%fd<236>;

	ld.param.u64 	%rd13, [compute_coupling_forces_kernel_param_0];
	ld.param.u64 	%rd14, [compute_coupling_forces_kernel_param_1];
	ld.param.u64 	%rd12, [compute_coupling_forces_kernel_param_2];
	ld.param.u32 	%r37, [compute_coupling_forces_kernel_param_3];
	ld.param.f64 	%fd30, [compute_coupling_forces_kernel_param_4];
	cvta.to.global.u64 	%rd1, %rd13;
	cvta.to.global.u64 	%rd2, %rd14;
	mov.u32 	%r38, %ctaid.x;
	mov.u32 	%r39, %ntid.x;
	mov.u32 	%r40, %tid.x;
	mad.lo.s32 	%r1, %r38, %r39, %r40;
	setp.ge.s32 	%p1, %r1, %r37;
	@%p1 bra 	$L__BB1_30;
	setp.lt.s32 	%p2, %r1, 1;
	mov.f64 	%fd225, 0d0000000000000000;
	mov.b32 	%r65, 0;
	@%p2 bra 	$L__BB1_13;
	mul.lo.s32 	%r2, %r37, %r1;
	mul.wide.u32 	%rd15, %r1, 8;
	add.s64 	%rd16, %rd1, %rd15;
	ld.global.f64 	%fd1, [%rd16];
	min.s32 	%r43, %r1, %r37;
	max.s32 	%r65, %r43, 1;
	and.b32  	%r4, %r65, 7;
	setp.lt.s32 	%p3, %r43, 8;
	mov.f64 	%fd225, 0d0000000000000000;
	mov.b32 	%r58, 0;
	@%p3 bra 	$L__BB1_5;
	and.b32  	%r58, %r65, 2147483640;
	neg.s32 	%r56, %r58;
	add.s64 	%rd3, %rd2, 32;
	add.s64 	%rd55, %rd1, 32;
	mov.f64 	%fd225, 0d0000000000000000;
	mov.u32 	%r55, %r2;
$L__BB1_4:
	.pragma "nounroll";
	mul.wide.s32 	%rd17, %r55, 8;
	add.s64 	%rd18, %rd3, %rd17;
	ld.global.f64 	%fd35, [%rd18+-32];
	ld.global.f64 	%fd36, [%rd55+-32];
	sub.f64 	%fd37, %fd1, %fd36;
	mul.f64 	%fd38, %fd30, %fd35;
	mul.f64 	%fd39, %fd38, %fd37;
	sub.f64 	%fd40, %fd225, %fd39;
	ld.global.f64 	%fd41, [%rd18+-24];
	ld.global.f64 	%fd42, [%rd55+-24];
	sub.f64 	%fd43, %fd1, %fd42;
	mul.f64 	%fd44, %fd30, %fd41;
	mul.f64 	%fd45, %fd44, %fd43;
	sub.f64 	%fd46, %fd40, %fd45;
	ld.global.f64 	%fd47, [%rd18+-16];
	ld.global.f64 	%fd48, [%rd55+-16];
	sub.f64 	%fd49, %fd1, %fd48;
	mul.f64 	%fd50, %fd30, %fd47;
	mul.f64 	%fd51, %fd50, %fd49;
	sub.f64 	%fd52, %fd46, %fd51;
	ld.global.f64 	%fd53, [%rd18+-8];
	ld.global.f64 	%fd54, [%rd55+-8];
	sub.f64 	%fd55, %fd1, %fd54;
	mul.f64 	%fd56, %fd30, %fd53;
	mul.f64 	%fd57, %fd56, %fd55;
	sub.f64 	%fd58, %fd52, %fd57;
	ld.global.f64 	%fd59, [%rd18];
	ld.global.f64 	%fd60, [%rd55];
	sub.f64 	%fd61, %fd1, %fd60;
	mul.f64 	%fd62, %fd30, %fd59;
	mul.f64 	%fd63, %fd62, %fd61;
	sub.f64 	%fd64, %fd58, %fd63;
	ld.global.f64 	%fd65, [%rd18+8];
	ld.global.f64 	%fd66, [%rd55+8];
	sub.f64 	%fd67, %fd1, %fd66;
	mul.f64 	%fd68, %fd30, %fd65;
	mul.f64 	%fd69, %fd68, %fd67;
	sub.f64 	%fd70, %fd64, %fd69;
	ld.global.f64 	%fd71, [%rd18+16];
	ld.global.f64 	%fd72, [%rd55+16];
	sub.f64 	%fd73, %fd1, %fd72;
	mul.f64 	%fd74, %fd30, %fd71;
	mul.f64 	%fd75, %fd74, %fd73;
	sub.f64 	%fd76, %fd70, %fd75;
	ld.global.f64 	%fd77, [%rd18+24];
	ld.global.f64 	%fd78, [%rd55+24];
	sub.f64 	%fd79, %fd1, %fd78;
	mul.f64 	%fd80, %fd30, %fd77;
	mul.f64 	%fd81, %fd80, %fd79;
	sub.f64 	%fd225, %fd76, %fd81;
	add.s32 	%r56, %r56, 8;
	add.s32 	%r55, %r55, 8;
	add.s64 	%rd55, %rd55, 64;
	setp.ne.s32 	%p4, %r56, 0;
	@%p4 bra 	$L__BB1_4;
$L__BB1_5:
	setp.eq.s32 	%p5, %r4, 0;
	@%p5 bra 	$L__BB1_13;
	and.b32  	%r12, %r65, 3;
	setp.lt.u32 	%p6, %r4, 4;
	@%p6 bra 	$L__BB1_8;
	add.s32 	%r44, %r58, %r2;
	mul.wide.s32 	%rd19, %r44, 8;
	add.s64 	%rd20, %rd2, %rd19;
	ld.global.f64 	%fd83, [%rd20];
	mul.wide.u32 	%rd21, %r58, 8;
	add.s64 	%rd22, %rd1, %rd21;
	ld.global.f64 	%fd84, [%rd22];
	sub.f64 	%fd85, %fd1, %fd84;
	mul.f64 	%fd86, %fd30, %fd83;
	mul.f64 	%fd87, %fd86, %fd85;
	sub.f64 	%fd88, %fd225, %fd87;
	ld.global.f64 	%fd89, [%rd20+8];
	ld.global.f64 	%fd90, [%rd22+8];
	sub.f64 	%fd91, %fd1, %fd90;
	mul.f64 	%fd92, %fd30, %fd89;
	mul.f64 	%fd93, %fd92, %fd91;
	sub.f64 	%fd94, %fd88, %fd93;
	ld.global.f64 	%fd95, [%rd20+16];
	ld.global.f64 	%fd96, [%rd22+16];
	sub.f64 	%fd97, %fd1, %fd96;
	mul.f64 	%fd98, %fd30, %fd95;
	mul.f64 	%fd99, %fd98, %fd97;
	sub.f64 	%fd100, %fd94, %fd99;
	ld.global.f64 	%fd101, [%rd20+24];
	ld.global.f64 	%fd102, [%rd22+24];
	sub.f64 	%fd103, %fd1, %fd102;
	mul.f64 	%fd104, %fd30, %fd101;
	mul.f64 	%fd105, %fd104, %fd103;
	sub.f64 	%fd225, %fd100, %fd105;
	add.s32 	%r58, %r58, 4;
$L__BB1_8:
	setp.eq.s32 	%p7, %r12, 0;
	@%p7 bra 	$L__BB1_13;
	setp.eq.s32 	%p8, %r12, 1;
	@%p8 bra 	$L__BB1_11;
	add.s32 	%r45, %r58, %r2;
	mul.wide.s32 	%rd23, %r45, 8;
	add.s64 	%rd24, %rd2, %rd23;
	ld.global.f64 	%fd107, [%rd24];
	mul.wide.u32 	%rd25, %r58, 8;
	add.s64 	%rd26, %rd1, %rd25;
	ld.global.f64 	%fd108, [%rd26];
	sub.f64 	%fd109, %fd1, %fd108;
	mul.f64 	%fd110, %fd30, %fd107;
	mul.f64 	%fd111, %fd110, %fd109;
	sub.f64 	%fd112, %fd225, %fd111;
	ld.global.f64 	%fd113, [%rd24+8];
	ld.global.f64 	%fd114, [%rd26+8];
	sub.f64 	%fd115, %fd1, %fd114;
	mul.f64 	%fd116, %fd30, %fd113;
	mul.f64 	%fd117, %fd116, %fd115;
	sub.f64 	%fd225, %fd112, %fd117;
	add.s32 	%r58, %r58, 2;
$L__BB1_11:
	and.b32  	%r46, %r65, 1;
	setp.eq.b32 	%p9, %r46, 1;
	not.pred 	%p10, %p9;
	@%p10 bra 	$L__BB1_13;
	add.s32 	%r47, %r58, %r2;
	mul.wide.s32 	%rd27, %r47, 8;
	add.s64 	%rd28, %rd2, %rd27;
	ld.global.f64 	%fd118, [%rd28];
	mul.wide.u32 	%rd29, %r58, 8;
	add.s64 	%rd30, %rd1, %rd29;
	ld.global.f64 	%fd119, [%rd30];
	sub.f64 	%fd120, %fd1, %fd119;
	mul.f64 	%fd121, %fd30, %fd118;
	mul.f64 	%fd122, %fd121, %fd120;
	sub.f64 	%fd225, %fd225, %fd122;
$L__BB1_13:
	setp.ge.s32 	%p11, %r65, %r37;
	mul.wide.s32 	%rd31, %r1, 8;
	add.s64 	%rd7, %rd1, %rd31;
	@%p11 bra 	$L__BB1_17;
	setp.eq.s32 	%p12, %r1, %r65;
	@%p12 bra 	$L__BB1_16;
	mad.lo.s32 	%r48, %r37, %r1, %r65;
	mul.wide.s32 	%rd32, %r48, 8;
	add.s64 	%rd33, %rd2, %rd32;
	ld.global.f64 	%fd123, [%rd33];
	ld.global.f64 	%fd124, [%rd7];
	mul.wide.u32 	%rd34, %r65, 8;
	add.s64 	%rd35, %rd1, %rd34;
	ld.global.f64 	%fd125, [%rd35];
	sub.f64 	%fd126, %fd124, %fd125;
	mul.f64 	%fd127, %fd30, %fd123;
	mul.f64 	%fd128, %fd127, %fd126;
	sub.f64 	%fd225, %fd225, %fd128;
$L__BB1_16:
	add.s32 	%r65, %r65, 1;
$L__BB1_17:
	setp.ge.s32 	%p13, %r65, %r37;
	@%p13 bra 	$L__BB1_29;
	mul.lo.s32 	%r20, %r37, %r1;
	ld.global.f64 	%fd17, [%rd7];
	sub.s32 	%r21, %r37, %r65;
	and.b32  	%r22, %r21, 7;
	sub.s32 	%r49, %r65, %r37;
	setp.gt.u32 	%p14, %r49, -8;
	@%p14 bra 	$L__BB1_21;
	and.b32  	%r50, %r21, -8;
	neg.s32 	%r63, %r50;
	add.s64 	%rd8, %rd2, 32;
	add.s32 	%r62, %r65, %r20;
	mul.wide.u32 	%rd36, %r65, 8;
	add.s64 	%rd37, %rd36, %rd1;
	add.s64 	%rd56, %rd37, 32;
$L__BB1_20:
	.pragma "nounroll";
	mul.wide.s32 	%rd38, %r62, 8;
	add.s64 	%rd39, %rd8, %rd38;
	ld.global.f64 	%fd130, [%rd39+-32];
	ld.global.f64 	%fd131, [%rd56+-32];
	sub.f64 	%fd132, %fd17, %fd131;
	mul.f64 	%fd133, %fd30, %fd130;
	mul.f64 	%fd134, %fd133, %fd132;
	sub.f64 	%fd135, %fd225, %fd134;
	ld.global.f64 	%fd136, [%rd39+-24];
	ld.global.f64 	%fd137, [%rd56+-24];
	sub.f64 	%fd138, %fd17, %fd137;
	mul.f64 	%fd139, %fd30, %fd136;
	mul.f64 	%fd140, %fd139, %fd138;
	sub.f64 	%fd141, %fd135, %fd140;
	ld.global.f64 	%fd142, [%rd39+-16];
	ld.global.f64 	%fd143, [%rd56+-16];
	sub.f64 	%fd144, %fd17, %fd143;
	mul.f64 	%fd145, %fd30, %fd142;
	mul.f64 	%fd146, %fd145, %fd144;
	sub.f64 	%fd147, %fd141, %fd146;
	ld.global.f64 	%fd148, [%rd39+-8];
	ld.global.f64 	%fd149, [%rd56+-8];
	sub.f64 	%fd150, %fd17, %fd149;
	mul.f64 	%fd151, %fd30, %fd148;
	mul.f64 	%fd152, %fd151, %fd150;
	sub.f64 	%fd153, %fd147, %fd152;
	ld.global.f64 	%fd154, [%rd39];
	ld.global.f64 	%fd155, [%rd56];
	sub.f64 	%fd156, %fd17, %fd155;
	mul.f64 	%fd157, %fd30, %fd154;
	mul.f64 	%fd158, %fd157, %fd156;
	sub.f64 	%fd159, %fd153, %fd158;
	ld.global.f64 	%fd160, [%rd39+8];
	ld.global.f64 	%fd161, [%rd56+8];
	sub.f64 	%fd162, %fd17, %fd161;
	mul.f64 	%fd163, %fd30, %fd160;
	mul.f64 	%fd164, %fd163, %fd162;
	sub.f64 	%fd165, %fd159, %fd164;
	ld.global.f64 	%fd166, [%rd39+16];
	ld.global.f64 	%fd167, [%rd56+16];
	sub.f64 	%fd168, %fd17, %fd167;
	mul.f64 	%fd169, %fd30, %fd166;
	mul.f64 	%fd170, %fd169, %fd168;
	sub.f64 	%fd171, %fd165, %fd170;
	ld.global.f64 	%fd172, [%rd39+24];
	ld.global.f64 	%fd173, [%rd56+24];
	sub.f64 	%fd174, %fd17, %fd173;
	mul.f64 	%fd175, %fd30, %fd172;
	mul.f64 	%fd176, %fd175, %fd174;
	sub.f64 	%fd225, %fd171, %fd176;
	add.s32 	%r65, %r65, 8;
	add.s32 	%r63, %r63, 8;
	add.s32 	%r62, %r62, 8;
	add.s64 	%rd56, %rd56, 64;
	setp.ne.s32 	%p15, %r63, 0;
	@%p15 bra 	$L__BB1_20;
$L__BB1_21:
	setp.eq.s32 	%p16, %r22, 0;
	@%p16 bra 	$L__BB1_29;
	and.b32  	%r32, %r21, 3;
	setp.lt.u32 	%p17, %r22, 4;
	@%p17 bra 	$L__BB1_24;
	add.s32 	%r51, %r65, %r20;
	mul.wide.s32 	%rd40, %r51, 8;
	add.s64 	%rd41, %rd2, %rd40;
	ld.global.f64 	%fd178, [%rd41];
	mul.wide.u32 	%rd42, %r65, 8;
	add.s64 	%rd43, %rd1, %rd42;
	ld.global.f64 	%fd179, [%rd43];
	sub.f64 	%fd180, %fd17, %fd179;
	mul.f64 	%fd181, %fd30, %fd178;
	mul.f64 	%fd182, %fd181, %fd180;
	sub.f64 	%fd183, %fd225, %fd182;
	ld.global.f64 	%fd184, [%rd41+8];
	ld.global.f64 	%fd185, [%rd43+8];
	sub.f64 	%fd186, %fd17, %fd185;
	mul.f64 	%fd187, %fd30, %fd184;
	mul.f64 	%fd188, %fd187, %fd186;
	sub.f64 	%fd189, %fd183, %fd188;
	ld.global.f64 	%fd190, [%rd41+16];
	ld.global.f64 	%fd191, [%rd43+16];
	sub.f64 	%fd192, %fd17, %fd191;
	mul.f64 	%fd193, %fd30, %fd190;
	mul.f64 	%fd194, %fd193, %fd192;
	sub.f64 	%fd195, %fd189, %fd194;
	ld.global.f64 	%fd196, [%rd41+24];
	ld.global.f64 	%fd197, [%rd43+24];
	sub.f64 	%fd198, %fd17, %fd197;
	mul.f64 	%fd199, %fd30, %fd196;
	mul.f64 	%fd200, %fd199, %fd198;
	sub.f64 	%fd225, %fd195, %fd200;
	add.s32 	%r65, %r65, 4;
$L__BB1_24:
	setp.eq.s32 	%p18, %r32, 0;
	@%p18 bra 	$L__BB1_29;
	setp.eq.s32 	%p19, %r32, 1;
	@%p19 bra 	$L__BB1_27;
	add.s32 	%r52, %r65, %r20;
	mul.wide.s32 	%rd44, %r52, 8;
	add.s64 	%rd45, %rd2, %rd44;
	ld.global.f64 	%fd202, [%rd45];
	mul.wide.u32 	%rd46, %r65, 8;
	add.s64 	%rd47, %rd1, %rd46;
	ld.global.f64 	%fd203, [%rd47];
	sub.f64 	%fd204, %fd17, %fd203;
	mul.f64 	%fd205, %fd30, %fd202;
	mul.f64 	%fd206, %fd205, %fd204;
	sub.f64 	%fd207, %fd225, %fd206;
	ld.global.f64 	%fd208, [%rd45+8];
	ld.global.f64 	%fd209, [%rd47+8];
	sub.f64 	%fd210, %fd17, %fd209;
	mul.f64 	%fd211, %fd30, %fd208;
	mul.f64 	%fd212, %fd211, %fd210;
	sub.f64 	%fd225, %fd207, %fd212;
	add.s32 	%r65, %r65, 2;
$L__BB1_27:
	and.b32  	%r53, %r21, 1;
	setp.eq.b32 	%p20, %r53, 1;
	not.pred 	%p21, %p20;
	@%p21 bra 	$L__BB1_29;
	add.s32 	%r54, %r65, %r20;
	mul.wide.s32 	%rd48, %r54, 8;
	add.s64 	%rd49, %rd2, %rd48;
	ld.global.f64 	%fd213, [%rd49];
	mul.wide.u32 	%rd50, %r65, 8;
	add.s64 	%rd51, %rd1, %rd50;
	ld.global.f64 	%fd214, [%rd51];
	sub.f64 	%fd215, %fd17, %fd214;
	mul.f64 	%fd216, %fd30, %fd213;
	mul.f64 	%fd217, %fd216, %fd215;
	sub.f64 	%fd225, %fd225, %fd217;
$L__BB1_29:
	cvta.to.global.u64 	%rd52, %rd12;
	mul.wide.s32 	%rd53, %r1, 8;
	add.s64 	%rd54, %rd52, %rd53;
	st.global.f64 	[%rd54], %fd225;
$L__BB1_30:
	ret;

}
	// .globl	evolve_oscillators_kernel
.visible .entry evolve_oscillators_kernel(
	.param .u64 .ptr .align 1 evolve_oscillators_kernel_param_0,
	.param .u64 .ptr .align 1 evolve_oscillators_kernel_param_1,
	.param .u64 .ptr .align 1 evolve_oscillators_kernel_param_2,
	.param .u64 .ptr .align 1 evolve_oscillators_kernel_param_3,
	.param .f64 evolve_oscillators_kernel_param_4,
	.param .f64 evolve_oscillators_kernel_param_5,
	.param .f64 evolve_oscillators_kernel_param_6,
	.param .u32 evolve_oscillators_kernel_param_7,
	.param .u64 evolve_oscillators_kernel_param_8,
	.param .u32 evolve_oscillators_kernel_param_9
)
{
	.local .align 8 .b8 	__local_depot2[48];
	.reg .b64 	%SP;
	.reg .b64 	%SPL;
	.reg .pred 	%p<138>;
	.reg .b32 	%r<2473>;
	.reg .b64 	%rd<70>;
	.reg .b64 	%fd<109>;

	mov.u64 	%SPL, __local_depot2;
	ld.param.u32 	%r1109, [evolve_oscillators_kernel_param_7];
	ld.param.u64 	%rd25, [evolve_oscillators_kernel_param_8];
	ld.param.u32 	%r1108, [evolve_oscillators_kernel_param_9];
	mov.u32 	%r1110, %ctaid.x;
	mov.u32 	%r1111, %ntid.x;
	mov.u32 	%r1112, %tid.x;
	mad.lo.s32 	%r1, %r1110, %r1111, %r1112;
	setp.ge.s32 	%p1, %r1, %r1109;
	@%p1 bra 	$L__BB2_242;
	add.u64 	%rd1, %SPL, 0;
	cvt.s64.s32 	%rd2, %r1;
	cvt.u32.u64 	%r1113, %rd25;
	xor.b32  	%r1114, %r1113, -1429050551;
	mul.lo.s32 	%r1115, %r1114, 1099087573;
	{ .reg .b32 tmp; mov.b64 {tmp, %r1116}, %rd25; }
	xor.b32  	%r1117, %r1116, -136515619;
	mul.lo.s32 	%r1118, %r1117, -1703105765;
	add.s32 	%r1119, %r1115, %r1118;
	add.s32 	%r2, %r1119, 6615241;
	add.s32 	%r2199, %r1115, 123456789;
	st.local.v2.u32 	[%rd1], {%r2, %r2199};
	xor.b32  	%r2198, %r1115, 362436069;
	add.s32 	%r2197, %r1118, 521288629;
	st.local.v2.u32 	[%rd1+8], {%r2198, %r2197};
	xor.b32  	%r2196, %r1118, 88675123;
	add.s32 	%r2195, %r1115, 5783321;
	st.local.v2.u32 	[%rd1+16], {%r2196, %r2195};
	setp.eq.s32 	%p2, %r1, 0;
	@%p2 bra 	$L__BB2_116;
	mov.b32 	%r1890, 0;
	mov.u64 	%rd68, %rd2;
$L__BB2_3:
	mov.u64 	%rd3, %rd68;
	and.b64  	%rd4, %rd3, 3;
	setp.eq.s64 	%p3, %rd4, 0;
	@%p3 bra 	$L__BB2_115;
	mul.wide.u32 	%rd27, %r1890, 3200;
	mov.u64 	%rd28, precalc_xorwow_matrix;
	add.s64 	%rd5, %rd28, %rd27;
	mov.b32 	%r2195, 0;
	mov.u32 	%r2196, %r2195;
	mov.u32 	%r2197, %r2195;
	mov.u32 	%r2198, %r2195;
	mov.u32 	%r2199, %r2195;
	mov.u32 	%r1901, %r2195;
$L__BB2_5:
	mul.wide.u32 	%rd29, %r1901, 4;
	add.s64 	%rd30, %rd1, %rd29;
	ld.local.u32 	%r25, [%rd30+4];
	shl.b32 	%r26, %r1901, 5;
	mov.b32 	%r1907, 0;
$L__BB2_6:
	.pragma "nounroll";
	shr.u32 	%r1123, %r25, %r1907;
	and.b32  	%r1124, %r1123, 1;
	setp.eq.b32 	%p4, %r1124, 1;
	not.pred 	%p5, %p4;
	add.s32 	%r1125, %r26, %r1907;
	mul.lo.s32 	%r1126, %r1125, 5;
	mul.wide.u32 	%rd31, %r1126, 4;
	add.s64 	%rd7, %rd5, %rd31;
	@%p5 bra 	$L__BB2_8;
	ld.global.u32 	%r1127, [%rd7];
	xor.b32  	%r2199, %r2199, %r1127;
	ld.global.u32 	%r1128, [%rd7+4];
	xor.b32  	%r2198, %r2198, %r1128;
	ld.global.u32 	%r1129, [%rd7+8];
	xor.b32  	%r2197, %r2197, %r1129;
	ld.global.u32 	%r1130, [%rd7+12];
	xor.b32  	%r2196, %r2196, %r1130;
	ld.global.u32 	%r1131, [%rd7+16];
	xor.b32  	%r2195, %r2195, %r1131;
$L__BB2_8:
	and.b32  	%r1133, %r1123, 2;
	setp.eq.s32 	%p6, %r1133, 0;
	@%p6 bra 	$L__BB2_10;
	ld.global.u32 	%r1134, [%rd7+20];
	xor.b32  	%r2199, %r2199, %r1134;
	ld.global.u32 	%r1135, [%rd7+24];
	xor.b32  	%r2198, %r2198, %r1135;
	ld.global.u32 	%r1136, [%rd7+28];
	xor.b32  	%r2197, %r2197, %r1136;
	ld.global.u32 	%r1137, [%rd7+32];
	xor.b32  	%r2196, %r2196, %r1137;
	ld.global.u32 	%r1138, [%rd7+36];
	xor.b32  	%r2195, %r2195, %r1138;
$L__BB2_10:
	and.b32  	%r1140, %r1123, 4;
	setp.eq.s32 	%p7, %r1140, 0;
	@%p7 bra 	$L__BB2_12;
	ld.global.u32 	%r1141, [%rd7+40];
	xor.b32  	%r2199, %r2199, %r1141;
	ld.global.u32 	%r1142, [%rd7+44];
	xor.b32  	%r2198, %r2198, %r1142;
	ld.global.u32 	%r1143, [%rd7+48];
	xor.b32  	%r2197, %r2197, %r1143;
	ld.global.u32 	%r1144, [%rd7+52];
	xor.b32  	%r2196, %r2196, %r1144;
	ld.global.u32 	%r1145, [%rd7+56];
	xor.b32  	%r2195, %r2195, %r1145;
$L__BB2_12:
	and.b32  	%r1147, %r1123, 8;
	setp.eq.s32 	%p8, %r1147, 0;
	@%p8 bra 	$L__BB2_14;
	ld.global.u32 	%r1148, [%rd7+60];
	xor.b32  	%r2199, %r2199, %r1148;
	ld.global.u32 	%r1149, [%rd7+64];
	xor.b32  	%r2198, %r2198, %r1149;
	ld.global.u32 	%r1150, [%rd7+68];
	xor.b32  	%r2197, %r2197, %r1150;
	ld.global.u32 	%r1151, [%rd7+72];
	xor.b32  	%r2196, %r2196, %r1151;
	ld.global.u32 	%r1152, [%rd7+76];
	xor.b32  	%r2195, %r2195, %r1152;
$L__BB2_14:
	and.b32  	%r1154, %r1123, 16;
	setp.eq.s32 	%p9, %r1154, 0;
	@%p9 bra 	$L__BB2_16;
	ld.global.u32 	%r1155, [%rd7+80];
	xor.b32  	%r2199, %r2199, %r1155;
	ld.global.u32 	%r1156, [%rd7+84];
	xor.b32  	%r2198, %r2198, %r1156;
	ld.global.u32 	%r1157, [%rd7+88];
	xor.b32  	%r2197, %r2197, %r1157;
	ld.global.u32 	%r1158, [%rd7+92];
	xor.b32  	%r2196, %r2196, %r1158;
	ld.global.u32 	%r1159, [%rd7+96];
	xor.b32  	%r2195, %r2195, %r1159;
$L__BB2_16:
	and.b32  	%r1161, %r1123, 32;
	setp.eq.s32 	%p10, %r1161, 0;
	@%p10 bra 	$L__BB2_18;
	ld.global.u32 	%r1162, [%rd7+100];
	xor.b32  	%r2199, %r2199, %r1162;
	ld.global.u32 	%r1163, [%rd7+104];
	xor.b32  	%r2198, %r2198, %r1163;
	ld.global.u32 	%r1164, [%rd7+108];
	xor.b32  	%r2197, %r2197, %r1164;
	ld.global.u32 	%r1165, [%rd7+112];
	xor.b32  	%r2196, %r2196, %r1165;
	ld.global.u32 	%r1166, [%rd7+116];
	xor.b32  	%r2195, %r2195, %r1166;
$L__BB2_18:
	and.b32  	%r1168, %r1123, 64;
	setp.eq.s32 	%p11, %r1168, 0;
	@%p11 bra 	$L__BB2_20;
	ld.global.u32 	%r1169, [%rd7+120];
	xor.b32  	%r2199, %r2199, %r1169;
	ld.global.u32 	%r1170, [%rd7+124];
	xor.b32  	%r2198, %r2198, %r1170;
	ld.global.u32 	%r1171, [%rd7+128];
	xor.b32  	%r2197, %r2197, %r1171;
	ld.global.u32 	%r1172, [%rd7+132];
	xor.b32  	%r2196, %r2196, %r1172;
	ld.global.u32 	%r1173, [%rd7+136];
	xor.b32  	%r2195, %r2195, %r1173;
$L__BB2_20:
	and.b32  	%r1175, %r1123, 128;
	setp.eq.s32 	%p12, %r1175, 0;
	@%p12 bra 	$L__BB2_22;
	ld.global.u32 	%r1176, [%rd7+140];
	xor.b32  	%r2199, %r2199, %r1176;
	ld.global.u32 	%r1177, [%rd7+144];
	xor.b32  	%r2198, %r2198, %r1177;
	ld.global.u32 	%r1178, [%rd7+148];
	xor.b32  	%r2197, %r2197, %r1178;
	ld.global.u32 	%r1179, [%rd7+152];
	xor.b32  	%r2196, %r2196, %r1179;
	ld.global.u32 	%r1180, [%rd7+156];
	xor.b32  	%r2195, %r2195, %r1180;
$L__BB2_22:
	and.b32  	%r1182, %r1123, 256;
	setp.eq.s32 	%p13, %r1182, 0;
	@%p13 bra 	$L__BB2_24;
	ld.global.u32 	%r1183, [%rd7+160];
	xor.b32  	%r2199, %r2199, %r1183;
	ld.global.u32 	%r1184, [%rd7+164];
	xor.b32  	%r2198, %r2198, %r1184;
	ld.global.u32 	%r1185, [%rd7+168];
	xor.b32  	%r2197, %r2197, %r1185;
	ld.global.u32 	%r1186, [%rd7+172];
	xor.b32  	%r2196, %r2196, %r1186;
	ld.global.u32 	%r1187, [%rd7+176];
	xor.b32  	%r2195, %r2195, %r1187;
$L__BB2_24:
	and.b32  	%r1189, %r1123, 512;
	setp.eq.s32 	%p14, %r1189, 0;
	@%p14 bra 	$L__BB2_26;
	ld.global.u32 	%r1190, [%rd7+180];
	xor.b32  	%r2199, %r2199, %r1190;
	ld.global.u32 	%r1191, [%rd7+184];
	xor.b32  	%r2198, %r2198, %r1191;
	ld.global.u32 	%r1192, [%rd7+188];
	xor.b32  	%r2197, %r2197, %r1192;
	ld.global.u32 	%r1193, [%rd7+192];
	xor.b32  	%r2196, %r2196, %r1193;
	ld.global.u32 	%r1194, [%rd7+196];
	xor.b32  	%r2195, %r2195, %r1194;
$L__BB2_26:
	and.b32  	%r1196, %r1123, 1024;
	setp.eq.s32 	%p15, %r1196, 0;
	@%p15 bra 	$L__BB2_28;
	ld.global.u32 	%r1197, [%rd7+200];
	xor.b32  	%r2199, %r2199, %r1197;
	ld.global.u32 	%r1198, [%rd7+204];
	xor.b32  	%r2198, %r2198, %r1198;
	ld.global.u32 	%r1199, [%rd7+208];
	xor.b32  	%r2197, %r2197, %r1199;
	ld.global.u32 	%r1200, [%rd7+212];
	xor.b32  	%r2196, %r2196, %r1200;
	ld.global.u32 	%r1201, [%rd7+216];
	xor.b32  	%r2195, %r2195, %r1201;
$L__BB2_28:
	and.b32  	%r1203, %r1123, 2048;
	setp.eq.s32 	%p16, %r1203, 0;
	@%p16 bra 	$L__BB2_30;
	ld.global.u32 	%r1204, [%rd7+220];
	xor.b32  	%r2199, %r2199, %r1204;
	ld.global.u32 	%r1205, [%rd7+224];
	xor.b32  	%r2198, %r2198, %r1205;
	ld.global.u32 	%r1206, [%rd7+228];
	xor.b32  	%r2197, %r2197, %r1206;
	ld.global.u32 	%r1207, [%rd7+232];
	xor.b32  	%r2196, %r2196, %r1207;
	ld.global.u32 	%r1208, [%rd7+236];
	xor.b32  	%r2195, %r2195, %r1208;
$L__BB2_30:
	and.b32  	%r1210, %r1123, 4096;
	setp.eq.s32 	%p17, %r1210, 0;
	@%p17 bra 	$L__BB2_32;
	ld.global.u32 	%r1211, [%rd7+240];
	xor.b32  	%r2199, %r2199, %r1211;
	ld.global.u32 	%r1212, [%rd7+244];
	xor.b32  	%r2198, %r2198, %r1212;
	ld.global.u32 	%r1213, [%rd7+248];
	xor.b32  	%r2197, %r2197, %r1213;
	ld.global.u32 	%r1214, [%rd7+252];
	xor.b32  	%r2196, %r2196, %r1214;
	ld.global.u32 	%r1215, [%rd7+256];
	xor.b32  	%r2195, %r2195, %r1215;
$L__BB2_32:
	and.b32  	%r1217, %r1123, 8192;
	setp.eq.s32 	%p18, %r1217, 0;
	@%p18 bra 	$L__BB2_34;
	ld.global.u32 	%r1218, [%rd7+260];
	xor.b32  	%r2199, %r2199, %r1218;
	ld.global.u32 	%r1219, [%rd7+264];
	xor.b32  	%r2198, %r2198, %r1219;
	ld.global.u32 	%r1220, [%rd7+268];
	xor.b32  	%r2197, %r2197, %r1220;
	ld.global.u32 	%r1221, [%rd7+272];
	xor.b32  	%r2196, %r2196, %r1221;
	ld.global.u32 	%r1222, [%rd7+276];
	xor.b32  	%r2195, %r2195, %r1222;
$L__BB2_34:
	and.b32  	%r1224, %r1123, 16384;
	setp.eq.s32 	%p19, %r1224, 0;
	@%p19 bra 	$L__BB2_36;
	ld.global.u32 	%r1225, [%rd7+280];
	xor.b32  	%r2199, %r2199, %r1225;
	ld.global.u32 	%r1226, [%rd7+284];
	xor.b32  	%r2198, %r2198, %r1226;
	ld.global.u32 	%r1227, [%rd7+288];
	xor.b32  	%r2197, %r2197, %r1227;
	ld.global.u32 	%r1228, [%rd7+292];
	xor.b32  	%r2196, %r2196, %r1228;
	ld.global.u32 	%r1229, [%rd7+296];
	xor.b32  	%r2195, %r2195, %r1229;
$L__BB2_36:
	and.b32  	%r1231, %r1123, 32768;
	setp.eq.s32 	%p20, %r1231, 0;
	@%p20 bra 	$L__BB2_38;
	ld.global.u32 	%r1232, [%rd7+300];
	xor.b32  	%r2199, %r2199, %r1232;
	ld.global.u32 	%r1233, [%rd7+304];
	xor.b32  	%r2198, %r2198, %r1233;
	ld.global.u32 	%r1234, [%rd7+308];
	xor.b32  	%r2197, %r2197, %r1234;
	ld.global.u32 	%r1235, [%rd7+312];
	xor.b32  	%r2196, %r2196, %r1235;
	ld.global.u32 	%r1236, [%rd7+316];
	xor.b32  	%r2195, %r2195, %r1236;
$L__BB2_38:
	add.s32 	%r1907, %r1907, 16;
	setp.ne.s32 	%p21, %r1907, 32;
	@%p21 bra 	$L__BB2_6;
	mad.lo.s32 	%r1237, %r1901, -31, %r26;
	add.s32 	%r1901, %r1237, 1;
	setp.ne.s32 	%p22, %r1901, 5;
	@%p22 bra 	$L__BB2_5;
	st.local.u32 	[%rd1+4], %r2199;
	st.local.v2.u32 	[%rd1+8], {%r2198, %r2197};
	st.local.v2.u32 	[%rd1+16], {%r2196, %r2195};
	setp.eq.s64 	%p23, %rd4, 1;
	@%p23 bra 	$L__BB2_115;
	mov.b32 	%r2195, 0;
	mov.u32 	%r2196, %r2195;
	mov.u32 	%r2197, %r2195;
	mov.u32 	%r2198, %r2195;
	mov.u32 	%r2199, %r2195;
	mov.u32 	%r1993, %r2195;
$L__BB2_42:
	mul.wide.u32 	%rd32, %r1993, 4;
	add.s64 	%rd33, %rd1, %rd32;
	ld.local.u32 	%r201, [%rd33+4];
	shl.b32 	%r202, %r1993, 5;
	mov.b32 	%r1999, 0;
$L__BB2_43:
	.pragma "nounroll";
	shr.u32 	%r1240, %r201, %r1999;
	and.b32  	%r1241, %r1240, 1;
	setp.eq.b32 	%p24, %r1241, 1;
	not.pred 	%p25, %p24;
	add.s32 	%r1242, %r202, %r1999;
	mul.lo.s32 	%r1243, %r1242, 5;
	mul.wide.u32 	%rd34, %r1243, 4;
	add.s64 	%rd8, %rd5, %rd34;
	@%p25 bra 	$L__BB2_45;
	ld.global.u32 	%r1244, [%rd8];
	xor.b32  	%r2199, %r2199, %r1244;
	ld.global.u32 	%r1245, [%rd8+4];
	xor.b32  	%r2198, %r2198, %r1245;
	ld.global.u32 	%r1246, [%rd8+8];
	xor.b32  	%r2197, %r2197, %r1246;
	ld.global.u32 	%r1247, [%rd8+12];
	xor.b32  	%r2196, %r2196, %r1247;
	ld.global.u32 	%r1248, [%rd8+16];
	xor.b32  	%r2195, %r2195, %r1248;
$L__BB2_45:
	and.b32  	%r1250, %r1240, 2;
	setp.eq.s32 	%p26, %r1250, 0;
	@%p26 bra 	$L__BB2_47;
	ld.global.u32 	%r1251, [%rd8+20];
	xor.b32  	%r2199, %r2199, %r1251;
	ld.global.u32 	%r1252, [%rd8+24];
	xor.b32  	%r2198, %r2198, %r1252;
	ld.global.u32 	%r1253, [%rd8+28];
	xor.b32  	%r2197, %r2197, %r1253;
	ld.global.u32 	%r1254, [%rd8+32];
	xor.b32  	%r2196, %r2196, %r1254;
	ld.global.u32 	%r1255, [%rd8+36];
	xor.b32  	%r2195, %r2195, %r1255;
$L__BB2_47:
	and.b32  	%r1257, %r1240, 4;
	setp.eq.s32 	%p27, %r1257, 0;
	@%p27 bra 	$L__BB2_49;
	ld.global.u32 	%r1258, [%rd8+40];
	xor.b32  	%r2199, %r2199, %r1258;
	ld.global.u32 	%r1259, [%rd8+44];
	xor.b32  	%r2198, %r2198, %r1259;
	ld.global.u32 	%r1260, [%rd8+48];
	xor.b32  	%r2197, %r2197, %r1260;
	ld.global.u32 	%r1261, [%rd8+52];
	xor.b32  	%r2196, %r2196, %r1261;
	ld.global.u32 	%r1262, [%rd8+56];
	xor.b32  	%r2195, %r2195, %r1262;
$L__BB2_49:
	and.b32  	%r1264, %r1240, 8;
	setp.eq.s32 	%p28, %r1264, 0;
	@%p28 bra 	$L__BB2_51;
	ld.global.u32 	%r1265, [%rd8+60];
	xor.b32  	%r2199, %r2199, %r1265;
	ld.global.u32 	%r1266, [%rd8+64];
	xor.b32  	%r2198, %r2198, %r1266;
	ld.global.u32 	%r1267, [%rd8+68];
	xor.b32  	%r2197, %r2197, %r1267;
	ld.global.u32 	%r1268, [%rd8+72];
	xor.b32  	%r2196, %r2196, %r1268;
	ld.global.u32 	%r1269, [%rd8+76];
	xor.b32  	%r2195, %r2195, %r1269;
$L__BB2_51:
	and.b32  	%r1271, %r1240, 16;
	setp.eq.s32 	%p29, %r1271, 0;
	@%p29 bra 	$L__BB2_53;
	ld.global.u32 	%r1272, [%rd8+80];
	xor.b32  	%r2199, %r2199, %r1272;
	ld.global.u32 	%r1273, [%rd8+84];
	xor.b32  	%r2198, %r2198, %r1273;
	ld.global.u32 	%r1274, [%rd8+88];
	xor.b32  	%r2197, %r2197, %r1274;
	ld.global.u32 	%r1275, [%rd8+92];
	xor.b32  	%r2196, %r2196, %r1275;
	ld.global.u32 	%r1276, [%rd8+96];
	xor.b32  	%r2195, %r2195, %r1276;
$L__BB2_53:
	and.b32  	%r1278, %r1240, 32;
	setp.eq.s32 	%p30, %r1278, 0;
	@%p30 bra 	$L__BB2_55;
	ld.global.u32 	%r1279, [%rd8+100];
	xor.b32  	%r2199, %r2199, %r1279;
	ld.global.u32 	%r1280, [%rd8+104];
	xor.b32  	%r2198, %r2198, %r1280;
	ld.global.u32 	%r1281, [%rd8+108];
	xor.b32  	%r2197, %r2197, %r1281;
	ld.global.u32 	%r1282, [%rd8+112];
	xor.b32  	%r2196, %r2196, %r1282;
	ld.global.u32 	%r1283, [%rd8+116];
	xor.b32  	%r2195, %r2195, %r1283;
$L__BB2_55:
	and.b32  	%r1285, %r1240, 64;
	setp.eq.s32 	%p31, %r1285, 0;
	@%p31 bra 	$L__BB2_57;
	ld.global.u32 	%r1286, [%rd8+120];
	xor.b32  	%r2199, %r2199, %r1286;
	ld.global.u32 	%r1287, [%rd8+124];
	xor.b32  	%r2198, %r2198, %r1287;
	ld.global.u32 	%r1288, [%rd8+128];
	xor.b32  	%r2197, %r2197, %r1288;
	ld.global.u32 	%r1289, [%rd8+132];
	xor.b32  	%r2196, %r2196, %r1289;
	ld.global.u32 	%r1290, [%rd8+136];
	xor.b32  	%r2195, %r2195, %r1290;
$L__BB2_57:
	and.b32  	%r1292, %r1240, 128;
	setp.eq.s32 	%p32, %r1292, 0;
	@%p32 bra 	$L__BB2_59;
	ld.global.u32 	%r1293, [%rd8+140];
	xor.b32  	%r2199, %r2199, %r1293;
	ld.global.u32 	%r1294, [%rd8+144];
	xor.b32  	%r2198, %r2198, %r1294;
	ld.global.u32 	%r1295, [%rd8+148];
	xor.b32  	%r2197, %r2197, %r1295;
	ld.global.u32 	%r1296, [%rd8+152];
	xor.b32  	%r2196, %r2196, %r1296;
	ld.global.u32 	%r1297, [%rd8+156];
	xor.b32  	%r2195, %r2195, %r1297;
$L__BB2_59:
	and.b32  	%r1299, %r1240, 256;
	setp.eq.s32 	%p33, %r1299, 0;
	@%p33 bra 	$L__BB2_61;
	ld.global.u32 	%r1300, [%rd8+160];
	xor.b32  	%r2199, %r2199, %r1300;
	ld.global.u32 	%r1301, [%rd8+164];
	xor.b32  	%r2198, %r2198, %r1301;
	ld.global.u32 	%r1302, [%rd8+168];
	xor.b32  	%r2197, %r2197, %r1302;
	ld.global.u32 	%r1303, [%rd8+172];
	xor.b32  	%r2196, %r2196, %r1303;
	ld.global.u32 	%r1304, [%rd8+176];
	xor.b32  	%r2195, %r2195, %r1304;
$L__BB2_61:
	and.b32  	%r1306, %r1240, 512;
	setp.eq.s32 	%p34, %r1306, 0;
	@%p34 bra 	$L__BB2_63;
	ld.global.u32 	%r1307, [%rd8+180];
	xor.b32  	%r2199, %r2199, %r1307;
	ld.global.u32 	%r1308, [%rd8+184];
	xor.b32  	%r2198, %r2198, %r1308;
	ld.global.u32 	%r1309, [%rd8+188];
	xor.b32  	%r2197, %r2197, %r1309;
	ld.global.u32 	%r1310, [%rd8+192];
	xor.b32  	%r2196, %r2196, %r1310;
	ld.global.u32 	%r1311, [%rd8+196];
	xor.b32  	%r2195, %r2195, %r1311;
$L__BB2_63:
	and.b32  	%r1313, %r1240, 1024;
	setp.eq.s32 	%p35, %r1313, 0;
	@%p35 bra 	$L__BB2_65;
	ld.global.u32 	%r1314, [%rd8+200];
	xor.b32  	%r2199, %r2199, %r1314;
	ld.global.u32 	%r1315, [%rd8+204];
	xor.b32  	%r2198, %r2198, %r1315;
	ld.global.u32 	%r1316, [%rd8+208];
	xor.b32  	%r2197, %r2197, %r1316;
	ld.global.u32 	%r1317, [%rd8+212];
	xor.b32  	%r2196, %r2196, %r1317;
	ld.global.u32 	%r1318, [%rd8+216];
	xor.b32  	%r2195, %r2195, %r1318;
$L__BB2_65:
	and.b32  	%r1320, %r1240, 2048;
	setp.eq.s32 	%p36, %r1320, 0;
	@%p36 bra 	$L__BB2_67;
	ld.global.u32 	%r1321, [%rd8+220];
	xor.b32  	%r2199, %r2199, %r1321;
	ld.global.u32 	%r1322, [%rd8+224];
	xor.b32  	%r2198, %r2198, %r1322;
	ld.global.u32 	%r1323, [%rd8+228];
	xor.b32  	%r2197, %r2197, %r1323;
	ld.global.u32 	%r1324, [%rd8+232];
	xor.b32  	%r2196, %r2196, %r1324;
	ld.global.u32 	%r1325, [%rd8+236];
	xor.b32  	%r2195, %r2195, %r1325;
$L__BB2_67:
	and.b32  	%r1327, %r1240, 4096;
	setp.eq.s32 	%p37, %r1327, 0;
	@%p37 bra 	$L__BB2_69;
	ld.global.u32 	%r1328, [%rd8+240];
	xor.b32  	%r2199, %r2199, %r1328;
	ld.global.u32 	%r1329, [%rd8+244];
	xor.b32  	%r2198, %r2198, %r1329;
	ld.global.u32 	%r1330, [%rd8+248];
	xor.b32  	%r2197, %r2197, %r1330;
	ld.global.u32 	%r1331, [%rd8+252];
	xor.b32  	%r2196, %r2196, %r1331;
	ld.global.u32 	%r1332, [%rd8+256];
	xor.b32  	%r2195, %r2195, %r1332;
$L__BB2_69:
	and.b32  	%r1334, %r1240, 8192;
	setp.eq.s32 	%p38, %r1334, 0;
	@%p38 bra 	$L__BB2_71;
	ld.global.u32 	%r1335, [%rd8+260];
	xor.b32  	%r2199, %r2199, %r1335;
	ld.global.u32 	%r1336, [%rd8+264];
	xor.b32  	%r2198, %r2198, %r1336;
	ld.global.u32 	%r1337, [%rd8+268];
	xor.b32  	%r2197, %r2197, %r1337;
	ld.global.u32 	%r1338, [%rd8+272];
	xor.b32  	%r2196, %r2196, %r1338;
	ld.global.u32 	%r1339, [%rd8+276];
	xor.b32  	%r2195, %r2195, %r1339;
$L__BB2_71:
	and.b32  	%r1341, %r1240, 16384;
	setp.eq.s32 	%p39, %r1341, 0;
	@%p39 bra 	$L__BB2_73;
	ld.global.u32 	%r1342, [%rd8+280];
	xor.b32  	%r2199, %r2199, %r1342;
	ld.global.u32 	%r1343, [%rd8+284];
	xor.b32  	%r2198, %r2198, %r1343;
	ld.global.u32 	%r1344, [%rd8+288];
	xor.b32  	%r2197, %r2197, %r1344;
	ld.global.u32 	%r1345, [%rd8+292];
	xor.b32  	%r2196, %r2196, %r1345;
	ld.global.u32 	%r1346, [%rd8+296];
	xor.b32  	%r2195, %r2195, %r1346;
$L__BB2_73:
	and.b32  	%r1348, %r1240, 32768;
	setp.eq.s32 	%p40, %r1348, 0;
	@%p40 bra 	$L__BB2_75;
	ld.global.u32 	%r1349, [%rd8+300];
	xor.b32  	%r2199, %r2199, %r1349;
	ld.global.u32 	%r1350, [%rd8+304];
	xor.b32  	%r2198, %r2198, %r1350;
	ld.global.u32 	%r1351, [%rd8+308];
	xor.b32  	%r2197, %r2197, %r1351;
	ld.global.u32 	%r1352, [%rd8+312];
	xor.b32  	%r2196, %r2196, %r1352;
	ld.global.u32 	%r1353, [%rd8+316];
	xor.b32  	%r2195, %r2195, %r1353;
$L__BB2_75:
	add.s32 	%r1999, %r1999, 16;
	setp.ne.s32 	%p41, %r1999, 32;
	@%p41 bra 	$L__BB2_43;
	mad.lo.s32 	%r1354, %r1993, -31, %r202;
	add.s32 	%r1993, %r1354, 1;
	setp.ne.s32 	%p42, %r1993, 5;
	@%p42 bra 	$L__BB2_42;
	st.local.u32 	[%rd1+4], %r2199;
	st.local.v2.u32 	[%rd1+8], {%r2198, %r2197};
	st.local.v2.u32 	[%rd1+16], {%r2196, %r2195};
	setp.ne.s64 	%p43, %rd4, 3;
	@%p43 bra 	$L__BB2_115;
	mov.b32 	%r2195, 0;
	mov.u32 	%r2196, %r2195;
	mov.u32 	%r2197, %r2195;
	mov.u32 	%r2198, %r2195;
	mov.u32 	%r2199, %r2195;
	mov.u32 	%r2085, %r2195;
$L__BB2_79:
	mul.wide.u32 	%rd35, %r2085, 4;
	add.s64 	%rd36, %rd1, %rd35;
	ld.local.u32 	%r377, [%rd36+4];
	shl.b32 	%r378, %r2085, 5;
	mov.b32 	%r2091, 0;
$L__BB2_80:
	.pragma "nounroll";
	shr.u32 	%r1357, %r377, %r2091;
	and.b32  	%r1358, %r1357, 1;
	setp.eq.b32 	%p44, %r1358, 1;
	not.pred 	%p45, %p44;
	add.s32 	%r1359, %r378, %r2091;
	mul.lo.s32 	%r1360, %r1359, 5;
	mul.wide.u32 	%rd37, %r1360, 4;
	add.s64 	%rd9, %rd5, %rd37;
	@%p45 bra 	$L__BB2_82;
	ld.global.u32 	%r1361, [%rd9];
	xor.b32  	%r2199, %r2199, %r1361;
	ld.global.u32 	%r1362, [%rd9+4];
	xor.b32  	%r2198, %r2198, %r1362;
	ld.global.u32 	%r1363, [%rd9+8];
	xor.b32  	%r2197, %r2197, %r1363;
	ld.global.u32 	%r1364, [%rd9+12];
	xor.b32  	%r2196, %r2196, %r1364;
	ld.global.u32 	%r1365, [%rd9+16];
	xor.b32  	%r2195, %r2195, %r1365;
$L__BB2_82:
	and.b32  	%r1367, %r1357, 2;
	setp.eq.s32 	%p46, %r1367, 0;
	@%p46 bra 	$L__BB2_84;
	ld.global.u32 	%r1368, [%rd9+20];
	xor.b32  	%r2199, %r2199, %r1368;
	ld.global.u32 	%r1369, [%rd9+24];
	xor.b32  	%r2198, %r2198, %r1369;
	ld.global.u32 	%r1370, [%rd9+28];
	xor.b32  	%r2197, %r2197, %r1370;
	ld.global.u32 	%r1371, [%rd9+32];
	xor.b32  	%r2196, %r2196, %r1371;
	ld.global.u32 	%r1372, [%rd9+36];
	xor.b32  	%r2195, %r2195, %r1372;
$L__BB2_84:
	and.b32  	%r1374, %r1357, 4;
	setp.eq.s32 	%p47, %r1374, 0;
	@%p47 bra 	$L__BB2_86;
	ld.global.u32 	%r1375, [%rd9+40];
	xor.b32  	%r2199, %r2199, %r1375;
	ld.global.u32 	%r1376, [%rd9+44];
	xor.b32  	%r2198, %r2198, %r1376;
	ld.global.u32 	%r1377, [%rd9+48];
	xor.b32  	%r2197, %r2197, %r1377;
	ld.global.u32 	%r1378, [%rd9+52];
	xor.b32  	%r2196, %r2196, %r1378;
	ld.global.u32 	%r1379, [%rd9+56];
	xor.b32  	%r2195, %r2195, %r1379;
$L__BB2_86:
	and.b32  	%r1381, %r1357, 8;
	setp.eq.s32 	%p48, %r1381, 0;
	@%p48 bra 	$L__BB2_88;
	ld.global.u32 	%r1382, [%rd9+60];
	xor.b32  	%r2199, %r2199, %r1382;
	ld.global.u32 	%r1383, [%rd9+64];
	xor.b32  	%r2198, %r2198, %r1383;
	ld.global.u32 	%r1384, [%rd9+68];
	xor.b32  	%r2197, %r2197, %r1384;
	ld.global.u32 	%r1385, [%rd9+72];
	xor.b32  	%r2196, %r2196, %r1385;
	ld.global.u32 	%r1386, [%rd9+76];
	xor.b32  	%r2195, %r2195, %r1386;
$L__BB2_88:
	and.b32  	%r1388, %r1357, 16;
	setp.eq.s32 	%p49, %r1388, 0;
	@%p49 bra 	$L__BB2_90;
	ld.global.u32 	%r1389, [%rd9+80];
	xor.b32  	%r2199, %r2199, %r1389;
	ld.global.u32 	%r1390, [%rd9+84];
	xor.b32  	%r2198, %r2198, %r1390;
	ld.global.u32 	%r1391, [%rd9+88];
	xor.b32  	%r2197, %r2197, %r1391;
	ld.global.u32 	%r1392, [%rd9+92];
	xor.b32  	%r2196, %r2196, %r1392;
	ld.global.u32 	%r1393, [%rd9+96];
	xor.b32  	%r2195, %r2195, %r1393;
$L__BB2_90:
	and.b32  	%r1395, %r1357, 32;
	setp.eq.s32 	%p50, %r1395, 0;
	@%p50 bra 	$L__BB2_92;
	ld.global.u32 	%r1396, [%rd9+100];
	xor.b32  	%r2199, %r2199, %r1396;
	ld.global.u32 	%r1397, [%rd9+104];
	xor.b32  	%r2198, %r2198, %r1397;
	ld.global.u32 	%r1398, [%rd9+108];
	xor.b32  	%r2197, %r2197, %r1398;
	ld.global.u32 	%r1399, [%rd9+112];
	xor.b32  	%r2196, %r2196, %r1399;
	ld.global.u32 	%r1400, [%rd9+116];
	xor.b32  	%r2195, %r2195, %r1400;
$L__BB2_92:
	and.b32  	%r1402, %r1357, 64;
	setp.eq.s32 	%p51, %r1402, 0;
	@%p51 bra 	$L__BB2_94;
	ld.global.u32 	%r1403, [%rd9+120];
	xor.b32  	%r2199, %r2199, %r1403;
	ld.global.u32 	%r1404, [%rd9+124];
	xor.b32  	%r2198, %r2198, %r1404;
	ld.global.u32 	%r1405, [%rd9+128];
	xor.b32  	%r2197, %r2197, %r1405;
	ld.global.u32 	%r1406, [%rd9+132];
	xor.b32  	%r2196, %r2196, %r1406;
	ld.global.u32 	%r1407, [%rd9+136];
	xor.b32  	%r2195, %r2195, %r1407;
$L__BB2_94:
	and.b32  	%r1409, %r1357, 128;
	setp.eq.s32 	%p52, %r1409, 0;
	@%p52 bra 	$L__BB2_96;
	ld.global.u32 	%r1410, [%rd9+140];
	xor.b32  	%r2199, %r2199, %r1410;
	ld.global.u32 	%r1411, [%rd9+144];
	xor.b32  	%r2198, %r2198, %r1411;
	ld.global.u32 	%r1412, [%rd9+148];
	xor.b32  	%r2197, %r2197, %r1412;
	ld.global.u32 	%r1413, [%rd9+152];
	xor.b32  	%r2196, %r2196, %r1413;
	ld.global.u32 	%r1414, [%rd9+156];
	xor.b32  	%r2195, %r2195, %r1414;
$L__BB2_96:
	and.b32  	%r1416, %r1357, 256;
	setp.eq.s32 	%p53, %r1416, 0;
	@%p53 bra 	$L__BB2_98;
	ld.global.u32 	%r1417, [%rd9+160];
	xor.b32  	%r2199, %r2199, %r1417;
	ld.global.u32 	%r1418, [%rd9+164];
	xor.b32  	%r2198, %r2198, %r1418;
	ld.global.u32 	%r1419, [%rd9+168];
	xor.b32  	%r2197, %r2197, %r1419;
	ld.global.u32 	%r1420, [%rd9+172];
	xor.b32  	%r2196, %r2196, %r1420;
	ld.global.u32 	%r1421, [%rd9+176];
	xor.b32  	%r2195, %r2195, %r1421;
$L__BB2_98:
	and.b32  	%r1423, %r1357, 512;
	setp.eq.s32 	%p54, %r1423, 0;
	@%p54 bra 	$L__BB2_100;
	ld.global.u32 	%r1424, [%rd9+180];
	xor.b32  	%r2199, %r2199, %r1424;
	ld.global.u32 	%r1425, [%rd9+184];
	xor.b32  	%r2198, %r2198, %r1425;
	ld.global.u32 	%r1426, [%rd9+188];
	xor.b32  	%r2197, %r2197, %r1426;
	ld.global.u32 	%r1427, [%rd9+192];
	xor.b32  	%r2196, %r2196, %r1427;
	ld.global.u32 	%r1428, [%rd9+196];
	xor.b32  	%r2195, %r2195, %r1428;
$L__BB2_100:
	and.b32  	%r1430, %r1357, 1024;
	setp.eq.s32 	%p55, %r1430, 0;
	@%p55 bra 	$L__BB2_102;
	ld.global.u32 	%r1431, [%rd9+200];
	xor.b32  	%r2199, %r2199, %r1431;
	ld.global.u32 	%r1432, [%rd9+204];
	xor.b32  	%r2198, %r2198, %r1432;
	ld.global.u32 	%r1433, [%rd9+208];
	xor.b32  	%r2197, %r2197, %r1433;
	ld.global.u32 	%r1434, [%rd9+212];
	xor.b32  	%r2196, %r2196, %r1434;
	ld.global.u32 	%r1435, [%rd9+216];
	xor.b32  	%r2195, %r2195, %r1435;
$L__BB2_102:
	and.b32  	%r1437, %r1357, 2048;
	setp.eq.s32 	%p56, %r1437, 0;
	@%p56 bra 	$L__BB2_104;
	ld.global.u32 	%r1438, [%rd9+220];
	xor.b32  	%r2199, %r2199, %r1438;
	ld.global.u32 	%r1439, [%rd9+224];
	xor.b32  	%r2198, %r2198, %r1439;
	ld.global.u32 	%r1440, [%rd9+228];
	xor.b32  	%r2197, %r2197, %r1440;
	ld.global.u32 	%r1441, [%rd9+232];
	xor.b32  	%r2196, %r2196, %r1441;
	ld.global.u32 	%r1442, [%rd9+236];
	xor.b32  	%r2195, %r2195, %r1442;
$L__BB2_104:
	and.b32  	%r1444, %r1357, 4096;
	setp.eq.s32 	%p57, %r1444, 0;
	@%p57 bra 	$L__BB2_106;
	ld.global.u32 	%r1445, [%rd9+240];
	xor.b32  	%r2199, %r2199, %r1445;
	ld.global.u32 	%r1446, [%rd9+244];
	xor.b32  	%r2198, %r2198, %r1446;
	ld.global.u32 	%r1447, [%rd9+248];
	xor.b32  	%r2197, %r2197, %r1447;
	ld.global.u32 	%r1448, [%rd9+252];
	xor.b32  	%r2196, %r2196, %r1448;
	ld.global.u32 	%r1449, [%rd9+256];
	xor.b32  	%r2195, %r2195, %r1449;
$L__BB2_106:
	and.b32  	%r1451, %r1357, 8192;
	setp.eq.s32 	%p58, %r1451, 0;
	@%p58 bra 	$L__BB2_108;
	ld.global.u32 	%r1452, [%rd9+260];
	xor.b32  	%r2199, %r2199, %r1452;
	ld.global.u32 	%r1453, [%rd9+264];
	xor.b32  	%r2198, %r2198, %r1453;
	ld.global.u32 	%r1454, [%rd9+268];
	xor.b32  	%r2197, %r2197, %r1454;
	ld.global.u32 	%r1455, [%rd9+272];
	xor.b32  	%r2196, %r2196, %r1455;
	ld.global.u32 	%r1456, [%rd9+276];
	xor.b32  	%r2195, %r2195, %r1456;
$L__BB2_108:
	and.b32  	%r1458, %r1357, 16384;
	setp.eq.s32 	%p59, %r1458, 0;
	@%p59 bra 	$L__BB2_110;
	ld.global.u32 	%r1459, [%rd9+280];
	xor.b32  	%r2199, %r2199, %r1459;
	ld.global.u32 	%r1460, [%rd9+284];
	xor.b32  	%r2198, %r2198, %r1460;
	ld.global.u32 	%r1461, [%rd9+288];
	xor.b32  	%r2197, %r2197, %r1461;
	ld.global.u32 	%r1462, [%rd9+292];
	xor.b32  	%r2196, %r2196, %r1462;
	ld.global.u32 	%r1463, [%rd9+296];
	xor.b32  	%r2195, %r2195, %r1463;
$L__BB2_110:
	and.b32  	%r1465, %r1357, 32768;
	setp.eq.s32 	%p60, %r1465, 0;
	@%p60 bra 	$L__BB2_112;
	ld.global.u32 	%r1466, [%rd9+300];
	xor.b32  	%r2199, %r2199, %r1466;
	ld.global.u32 	%r1467, [%rd9+304];
	xor.b32  	%r2198, %r2198, %r1467;
	ld.global.u32 	%r1468, [%rd9+308];
	xor.b32  	%r2197, %r2197, %r1468;
	ld.global.u32 	%r1469, [%rd9+312];
	xor.b32  	%r2196, %r2196, %r1469;
	ld.global.u32 	%r1470, [%rd9+316];
	xor.b32  	%r2195, %r2195, %r1470;
$L__BB2_112:
	add.s32 	%r2091, %r2091, 16;
	setp.ne.s32 	%p61, %r2091, 32;
	@%p61 bra 	$L__BB2_80;
	mad.lo.s32 	%r1471, %r2085, -31, %r378;
	add.s32 	%r2085, %r1471, 1;
	setp.ne.s32 	%p62, %r2085, 5;
	@%p62 bra 	$L__BB2_79;
	st.local.u32 	[%rd1+4], %r2199;
	st.local.v2.u32 	[%rd1+8], {%r2198, %r2197};
	st.local.v2.u32 	[%rd1+16], {%r2196, %r2195};
$L__BB2_115:
	shr.u64 	%rd68, %rd3, 2;
	add.s32 	%r1890, %r1890, 1;
	setp.lt.u64 	%p63, %rd3, 4;
	@%p63 bra 	$L__BB2_116;
	bra.uni 	$L__BB2_3;
$L__BB2_116:
	setp.eq.s32 	%p64, %r1108, 0;
	@%p64 bra 	$L__BB2_231;
	cvt.s64.s32 	%rd69, %r1108;
	mov.b32 	%r2182, 0;
	mov.u64 	%rd39, precalc_xorwow_offset_matrix;
$L__BB2_118:
	mov.u64 	%rd11, %rd69;
	and.b64  	%rd12, %rd11, 3;
	setp.eq.s64 	%p65, %rd12, 0;
	@%p65 bra 	$L__BB2_230;
	mul.wide.u32 	%rd38, %r2182, 3200;
	add.s64 	%rd13, %rd39, %rd38;
	mov.b32 	%r2195, 0;
	mov.u32 	%r2196, %r2195;
	mov.u32 	%r2197, %r2195;
	mov.u32 	%r2198, %r2195;
	mov.u32 	%r2199, %r2195;
	mov.u32 	%r2188, %r2195;
$L__BB2_120:
	mul.wide.u32 	%rd40, %r2188, 4;
	add.s64 	%rd41, %rd1, %rd40;
	ld.local.u32 	%r565, [%rd41+4];
	shl.b32 	%r566, %r2188, 5;
	mov.b32 	%r2194, 0;
$L__BB2_121:
	.pragma "nounroll";
	shr.u32 	%r1475, %r565, %r2194;
	and.b32  	%r1476, %r1475, 1;
	setp.eq.b32 	%p66, %r1476, 1;
	not.pred 	%p67, %p66;
	add.s32 	%r1477, %r566, %r2194;
	mul.lo.s32 	%r1478, %r1477, 5;
	mul.wide.u32 	%rd42, %r1478, 4;
	add.s64 	%rd14, %rd13, %rd42;
	@%p67 bra 	$L__BB2_123;
	ld.global.u32 	%r1479, [%rd14];
	xor.b32  	%r2199, %r2199, %r1479;
	ld.global.u32 	%r1480, [%rd14+4];
	xor.b32  	%r2198, %r2198, %r1480;
	ld.global.u32 	%r1481, [%rd14+8];
	xor.b32  	%r2197, %r2197, %r1481;
	ld.global.u32 	%r1482, [%rd14+12];
	xor.b32  	%r2196, %r2196, %r1482;
	ld.global.u32 	%r1483, [%rd14+16];
	xor.b32  	%r2195, %r2195, %r1483;
$L__BB2_123:
	and.b32  	%r1485, %r1475, 2;
	setp.eq.s32 	%p68, %r1485, 0;
	@%p68 bra 	$L__BB2_125;
	ld.global.u32 	%r1486, [%rd14+20];
	xor.b32  	%r2199, %r2199, %r1486;
	ld.global.u32 	%r1487, [%rd14+24];
	xor.b32  	%r2198, %r2198, %r1487;
	ld.global.u32 	%r1488, [%rd14+28];
	xor.b32  	%r2197, %r2197, %r1488;
	ld.global.u32 	%r1489, [%rd14+32];
	xor.b32  	%r2196, %r2196, %r1489;
	ld.global.u32 	%r1490, [%rd14+36];
	xor.b32  	%r2195, %r2195, %r1490;
$L__BB2_125:
	and.b32  	%r1492, %r1475, 4;
	setp.eq.s32 	%p69, %r1492, 0;
	@%p69 bra 	$L__BB2_127;
	ld.global.u32 	%r1493, [%rd14+40];
	xor.b32  	%r2199, %r2199, %r1493;
	ld.global.u32 	%r1494, [%rd14+44];
	xor.b32  	%r2198, %r2198, %r1494;
	ld.global.u32 	%r1495, [%rd14+48];
	xor.b32  	%r2197, %r2197, %r1495;
	ld.global.u32 	%r1496, [%rd14+52];
	xor.b32  	%r2196, %r2196, %r1496;
	ld.global.u32 	%r1497, [%rd14+56];
	xor.b32  	%r2195, %r2195, %r1497;
$L__BB2_127:
	and.b32  	%r1499, %r1475, 8;
	setp.eq.s32 	%p70, %r1499, 0;
	@%p70 bra 	$L__BB2_129;
	ld.global.u32 	%r1500, [%rd14+60];
	xor.b32  	%r2199, %r2199, %r1500;
	ld.global.u32 	%r1501, [%rd14+64];
	xor.b32  	%r2198, %r2198, %r1501;
	ld.global.u32 	%r1502, [%rd14+68];
	xor.b32  	%r2197, %r2197, %r1502;
	ld.global.u32 	%r1503, [%rd14+72];
	xor.b32  	%r2196, %r2196, %r1503;
	ld.global.u32 	%r1504, [%rd14+76];
	xor.b32  	%r2195, %r2195, %r1504;
$L__BB2_129:
	and.b32  	%r1506, %r1475, 16;
	setp.eq.s32 	%p71, %r1506, 0;
	@%p71 bra 	$L__BB2_131;
	ld.global.u32 	%r1507, [%rd14+80];
	xor.b32  	%r2199, %r2199, %r1507;
	ld.global.u32 	%r1508, [%rd14+84];
	xor.b32  	%r2198, %r2198, %r1508;
	ld.global.u32 	%r1509, [%rd14+88];
	xor.b32  	%r2197, %r2197, %r1509;
	ld.global.u32 	%r1510, [%rd14+92];
	xor.b32  	%r2196, %r2196, %r1510;
	ld.global.u32 	%r1511, [%rd14+96];
	xor.b32  	%r2195, %r2195, %r1511;
$L__BB2_131:
	and.b32  	%r1513, %r1475, 32;
	setp.eq.s32 	%p72, %r1513, 0;
	@%p72 bra 	$L__BB2_133;
	ld.global.u32 	%r1514, [%rd14+100];
	xor.b32  	%r2199, %r2199, %r1514;
	ld.global.u32 	%r1515, [%rd14+104];
	xor.b32  	%r2198, %r2198, %r1515;
	ld.global.u32 	%r1516, [%rd14+108];
	xor.b32  	%r2197, %r2197, %r1516;
	ld.global.u32 	%r1517, [%rd14+112];
	xor.b32  	%r2196, %r2196, %r1517;
	ld.global.u32 	%r1518, [%rd14+116];
	xor.b32  	%r2195, %r2195, %r1518;
$L__BB2_133:
	and.b32  	%r1520, %r1475, 64;
	setp.eq.s32 	%p73, %r1520, 0;
	@%p73 bra 	$L__BB2_135;
	ld.global.u32 	%r1521, [%rd14+120];
	xor.b32  	%r2199, %r2199, %r1521;
	ld.global.u32 	%r1522, [%rd14+124];
	xor.b32  	%r2198, %r2198, %r1522;
	ld.global.u32 	%r1523, [%rd14+128];
	xor.b32  	%r2197, %r2197, %r1523;
	ld.global.u32 	%r1524, [%rd14+132];
	xor.b32  	%r2196, %r2196, %r1524;
	ld.global.u32 	%r1525, [%rd14+136];
	xor.b32  	%r2195, %r2195, %r1525;
$L__BB2_135:
	and.b32  	%r1527, %r1475, 128;
	setp.eq.s32 	%p74, %r1527, 0;
	@%p74 bra 	$L__BB2_137;
	ld.global.u32 	%r1528, [%rd14+140];
	xor.b32  	%r2199, %r2199, %r1528;
	ld.global.u32 	%r1529, [%rd14+144];
	xor.b32  	%r2198, %r2198, %r1529;
	ld.global.u32 	%r1530, [%rd14+148];
	xor.b32  	%r2197, %r2197, %r1530;
	ld.global.u32 	%r1531, [%rd14+152];
	xor.b32  	%r2196, %r2196, %r1531;
	ld.global.u32 	%r1532, [%rd14+156];
	xor.b32  	%r2195, %r2195, %r1532;
$L__BB2_137:
	and.b32  	%r1534, %r1475, 256;
	setp.eq.s32 	%p75, %r1534, 0;
	@%p75 bra 	$L__BB2_139;
	ld.global.u32 	%r1535, [%rd14+160];
	xor.b32  	%r2199, %r2199, %r1535;
	ld.global.u32 	%r1536, [%rd14+164];
	xor.b32  	%r2198, %r2198, %r1536;
	ld.global.u32 	%r1537, [%rd14+168];
	xor.b32  	%r2197, %r2197, %r1537;
	ld.global.u32 	%r1538, [%rd14+172];
	xor.b32  	%r2196, %r2196, %r1538;
	ld.global.u32 	%r1539, [%rd14+176];
	xor.b32  	%r2195, %r2195, %r1539;
$L__BB2_139:
	and.b32  	%r1541, %r1475, 512;
	setp.eq.s32 	%p76, %r1541, 0;
	@%p76 bra 	$L__BB2_141;
	ld.global.u32 	%r1542, [%rd14+180];
	xor.b32  	%r2199, %r2199, %r1542;
	ld.global.u32 	%r1543, [%rd14+184];
	xor.b32  	%r2198, %r2198, %r1543;
	ld.global.u32 	%r1544, [%rd14+188];
	xor.b32  	%r2197, %r2197, %r1544;
	ld.global.u32 	%r1545, [%rd14+192];
	xor.b32  	%r2196, %r2196, %r1545;
	ld.global.u32 	%r1546, [%rd14+196];
	xor.b32  	%r2195, %r2195, %r1546;
$L__BB2_141:
	and.b32  	%r1548, %r1475, 1024;
	setp.eq.s32 	%p77, %r1548, 0;
	@%p77 bra 	$L__BB2_143;
	ld.global.u32 	%r1549, [%rd14+200];
	xor.b32  	%r2199, %r2199, %r1549;
	ld.global.u32 	%r1550, [%rd14+204];
	xor.b32  	%r2198, %r2198, %r1550;
	ld.global.u32 	%r1551, [%rd14+208];
	xor.b32  	%r2197, %r2197, %r1551;
	ld.global.u32 	%r1552, [%rd14+212];
	xor.b32  	%r2196, %r2196, %r1552;
	ld.global.u32 	%r1553, [%rd14+216];
	xor.b32  	%r2195, %r2195, %r1553;
$L__BB2_143:
	and.b32  	%r1555, %r1475, 2048;
	setp.eq.s32 	%p78, %r1555, 0;
	@%p78 bra 	$L__BB2_145;
	ld.global.u32 	%r1556, [%rd14+220];
	xor.b32  	%r2199, %r2199, %r1556;
	ld.global.u32 	%r1557, [%rd14+224];
	xor.b32  	%r2198, %r2198, %r1557;
	ld.global.u32 	%r1558, [%rd14+228];
	xor.b32  	%r2197, %r2197, %r1558;
	ld.global.u32 	%r1559, [%rd14+232];
	xor.b32  	%r2196, %r2196, %r1559;
	ld.global.u32 	%r1560, [%rd14+236];
	xor.b32  	%r2195, %r2195, %r1560;
$L__BB2_145:
	and.b32  	%r1562, %r1475, 4096;
	setp.eq.s32 	%p79, %r1562, 0;
	@%p79 bra 	$L__BB2_147;
	ld.global.u32 	%r1563, [%rd14+240];
	xor.b32  	%r2199, %r2199, %r1563;
	ld.global.u32 	%r1564, [%rd14+244];
	xor.b32  	%r2198, %r2198, %r1564;
	ld.global.u32 	%r1565, [%rd14+248];
	xor.b32  	%r2197, %r2197, %r1565;
	ld.global.u32 	%r1566, [%rd14+252];
	xor.b32  	%r2196, %r2196, %r1566;
	ld.global.u32 	%r1567, [%rd14+256];
	xor.b32  	%r2195, %r2195, %r1567;
$L__BB2_147:
	and.b32  	%r1569, %r1475, 8192;
	setp.eq.s32 	%p80, %r1569, 0;
	@%p80 bra 	$L__BB2_149;
	ld.global.u32 	%r1570, [%rd14+260];
	xor.b32  	%r2199, %r2199, %r1570;
	ld.global.u32 	%r1571, [%rd14+264];
	xor.b32  	%r2198, %r2198, %r1571;
	ld.global.u32 	%r1572, [%rd14+268];
	xor.b32  	%r2197, %r2197, %r1572;
	ld.global.u32 	%r1573, [%rd14+272];
	xor.b32  	%r2196, %r2196, %r1573;
	ld.global.u32 	%r1574, [%rd14+276];
	xor.b32  	%r2195, %r2195, %r1574;
$L__BB2_149:
	and.b32  	%r1576, %r1475, 16384;
	setp.eq.s32 	%p81, %r1576, 0;
	@%p81 bra 	$L__BB2_151;
	ld.global.u32 	%r1577, [%rd14+280];
	xor.b32  	%r2199, %r2199, %r1577;
	ld.global.u32 	%r1578, [%rd14+284];
	xor.b32  	%r2198, %r2198, %r1578;
	ld.global.u32 	%r1579, [%rd14+288];
	xor.b32  	%r2197, %r2197, %r1579;
	ld.global.u32 	%r1580, [%rd14+292];
	xor.b32  	%r2196, %r2196, %r1580;
	ld.global.u32 	%r1581, [%rd14+296];
	xor.b32  	%r2195, %r2195, %r1581;
$L__BB2_151:
	and.b32  	%r1583, %r1475, 32768;
	setp.eq.s32 	%p82, %r1583, 0;
	@%p82 bra 	$L__BB2_153;
	ld.global.u32 	%r1584, [%rd14+300];
	xor.b32  	%r2199, %r2199, %r1584;
	ld.global.u32 	%r1585, [%rd14+304];
	xor.b32  	%r2198, %r2198, %r1585;
	ld.global.u32 	%r1586, [%rd14+308];
	xor.b32  	%r2197, %r2197, %r1586;
	ld.global.u32 	%r1587, [%rd14+312];
	xor.b32  	%r2196, %r2196, %r1587;
	ld.global.u32 	%r1588, [%rd14+316];
	xor.b32  	%r2195, %r2195, %r1588;
$L__BB2_153:
	add.s32 	%r2194, %r2194, 16;
	setp.ne.s32 	%p83, %r2194, 32;
	@%p83 bra 	$L__BB2_121;
	mad.lo.s32 	%r1589, %r2188, -31, %r566;
	add.s32 	%r2188, %r1589, 1;
	setp.ne.s32 	%p84, %r2188, 5;
	@%p84 bra 	$L__BB2_120;
	st.local.u32 	[%rd1+4], %r2199;
	st.local.v2.u32 	[%rd1+8], {%r2198, %r2197};
	st.local.v2.u32 	[%rd1+16], {%r2196, %r2195};
	setp.eq.s64 	%p85, %rd12, 1;
	@%p85 bra 	$L__BB2_230;
	mov.b32 	%r2195, 0;
	mov.u32 	%r2196, %r2195;
	mov.u32 	%r2197, %r2195;
	mov.u32 	%r2198, %r2195;
	mov.u32 	%r2199, %r2195;
	mov.u32 	%r2280, %r2195;
$L__BB2_157:
	mul.wide.u32 	%rd43, %r2280, 4;
	add.s64 	%rd44, %rd1, %rd43;
	ld.local.u32 	%r741, [%rd44+4];
	shl.b32 	%r742, %r2280, 5;
	mov.b32 	%r2286, 0;
$L__BB2_158:
	.pragma "nounroll";
	shr.u32 	%r1592, %r741, %r2286;
	and.b32  	%r1593, %r1592, 1;
	setp.eq.b32 	%p86, %r1593, 1;
	not.pred 	%p87, %p86;
	add.s32 	%r1594, %r742, %r2286;
	mul.lo.s32 	%r1595, %r1594, 5;
	mul.wide.u32 	%rd45, %r1595, 4;
	add.s64 	%rd15, %rd13, %rd45;
	@%p87 bra 	$L__BB2_160;
	ld.global.u32 	%r1596, [%rd15];
	xor.b32  	%r2199, %r2199, %r1596;
	ld.global.u32 	%r1597, [%rd15+4];
	xor.b32  	%r2198, %r2198, %r1597;
	ld.global.u32 	%r1598, [%rd15+8];
	xor.b32  	%r2197, %r2197, %r1598;
	ld.global.u32 	%r1599, [%rd15+12];
	xor.b32  	%r2196, %r2196, %r1599;
	ld.global.u32 	%r1600, [%rd15+16];
	xor.b32  	%r2195, %r2195, %r1600;
$L__BB2_160:
	and.b32  	%r1602, %r1592, 2;
	setp.eq.s32 	%p88, %r1602, 0;
	@%p88 bra 	$L__BB2_162;
	ld.global.u32 	%r1603, [%rd15+20];
	xor.b32  	%r2199, %r2199, %r1603;
	ld.global.u32 	%r1604, [%rd15+24];
	xor.b32  	%r2198, %r2198, %r1604;
	ld.global.u32 	%r1605, [%rd15+28];
	xor.b32  	%r2197, %r2197, %r1605;
	ld.global.u32 	%r1606, [%rd15+32];
	xor.b32  	%r2196, %r2196, %r1606;
	ld.global.u32 	%r1607, [%rd15+36];
	xor.b32  	%r2195, %r2195, %r1607;
$L__BB2_162:
	and.b32  	%r1609, %r1592, 4;
	setp.eq.s32 	%p89, %r1609, 0;
	@%p89 bra 	$L__BB2_164;
	ld.global.u32 	%r1610, [%rd15+40];
	xor.b32  	%r2199, %r2199, %r1610;
	ld.global.u32 	%r1611, [%rd15+44];
	xor.b32  	%r2198, %r2198, %r1611;
	ld.global.u32 	%r1612, [%rd15+48];
	xor.b32  	%r2197, %r2197, %r1612;
	ld.global.u32 	%r1613, [%rd15+52];
	xor.b32  	%r2196, %r2196, %r1613;
	ld.global.u32 	%r1614, [%rd15+56];
	xor.b32  	%r2195, %r2195, %r1614;
$L__BB2_164:
	and.b32  	%r1616, %r1592, 8;
	setp.eq.s32 	%p90, %r1616, 0;
	@%p90 bra 	$L__BB2_166;
	ld.global.u32 	%r1617, [%rd15+60];
	xor.b32  	%r2199, %r2199, %r1617;
	ld.global.u32 	%r1618, [%rd15+64];
	xor.b32  	%r2198, %r2198, %r1618;
	ld.global.u32 	%r1619, [%rd15+68];
	xor.b32  	%r2197, %r2197, %r1619;
	ld.global.u32 	%r1620, [%rd15+72];
	xor.b32  	%r2196, %r2196, %r1620;
	ld.global.u32 	%r1621, [%rd15+76];
	xor.b32  	%r2195, %r2195, %r1621;
$L__BB2_166:
	and.b32  	%r1623, %r1592, 16;
	setp.eq.s32 	%p91, %r1623, 0;
	@%p91 bra 	$L__BB2_168;
	ld.global.u32 	%r1624, [%rd15+80];
	xor.b32  	%r2199, %r2199, %r1624;
	ld.global.u32 	%r1625, [%rd15+84];
	xor.b32  	%r2198, %r2198, %r1625;
	ld.global.u32 	%r1626, [%rd15+88];
	xor.b32  	%r2197, %r2197, %r1626;
	ld.global.u32 	%r1627, [%rd15+92];
	xor.b32  	%r2196, %r2196, %r1627;
	ld.global.u32 	%r1628, [%rd15+96];
	xor.b32  	%r2195, %r2195, %r1628;
$L__BB2_168:
	and.b32  	%r1630, %r1592, 32;
	setp.eq.s32 	%p92, %r1630, 0;
	@%p92 bra 	$L__BB2_170;
	ld.global.u32 	%r1631, [%rd15+100];
	xor.b32  	%r2199, %r2199, %r1631;
	ld.global.u32 	%r1632, [%rd15+104];
	xor.b32  	%r2198, %r2198, %r1632;
	ld.global.u32 	%r1633, [%rd15+108];
	xor.b32  	%r2197, %r2197, %r1633;
	ld.global.u32 	%r1634, [%rd15+112];
	xor.b32  	%r2196, %r2196, %r1634;
	ld.global.u32 	%r1635, [%rd15+116];
	xor.b32  	%r2195, %r2195, %r1635;
$L__BB2_170:
	and.b32  	%r1637, %r1592, 64;
	setp.eq.s32 	%p93, %r1637, 0;
	@%p93 bra 	$L__BB2_172;
	ld.global.u32 	%r1638, [%rd15+120];
	xor.b32  	%r2199, %r2199, %r1638;
	ld.global.u32 	%r1639, [%rd15+124];
	xor.b32  	%r2198, %r2198, %r1639;
	ld.global.u32 	%r1640, [%rd15+128];
	xor.b32  	%r2197, %r2197, %r1640;
	ld.global.u32 	%r1641, [%rd15+132];
	xor.b32  	%r2196, %r2196, %r1641;
	ld.global.u32 	%r1642, [%rd15+136];
	xor.b32  	%r2195, %r2195, %r1642;
$L__BB2_172:
	and.b32  	%r1644, %r1592, 128;
	setp.eq.s32 	%p94, %r1644, 0;
	@%p94 bra 	$L__BB2_174;
	ld.global.u32 	%r1645, [%rd15+140];
	xor.b32  	%r2199, %r2199, %r1645;
	ld.global.u32 	%r1646, [%rd15+144];
	xor.b32  	%r2198, %r2198, %r1646;
	ld.global.u32 	%r1647, [%rd15+148];
	xor.b32  	%r2197, %r2197, %r1647;
	ld.global.u32 	%r1648, [%rd15+152];
	xor.b32  	%r2196, %r2196, %r1648;
	ld.global.u32 	%r1649, [%rd15+156];
	xor.b32  	%r2195, %r2195, %r1649;
$L__BB2_174:
	and.b32  	%r1651, %r1592, 256;
	setp.eq.s32 	%p95, %r1651, 0;
	@%p95 bra 	$L__BB2_176;
	ld.global.u32 	%r1652, [%rd15+160];
	xor.b32  	%r2199, %r2199, %r1652;
	ld.global.u32 	%r1653, [%rd15+164];
	xor.b32  	%r2198, %r2198, %r1653;
	ld.global.u32 	%r1654, [%rd15+168];
	xor.b32  	%r2197, %r2197, %r1654;
	ld.global.u32 	%r1655, [%rd15+172];
	xor.b32  	%r2196, %r2196, %r1655;
	ld.global.u32 	%r1656, [%rd15+176];
	xor.b32  	%r2195, %r2195, %r1656;
$L__BB2_176:
	and.b32  	%r1658, %r1592, 512;
	setp.eq.s32 	%p96, %r1658, 0;
	@%p96 bra 	$L__BB2_178;
	ld.global.u32 	%r1659, [%rd15+180];
	xor.b32  	%r2199, %r2199, %r1659;
	ld.global.u32 	%r1660, [%rd15+184];
	xor.b32  	%r2198, %r2198, %r1660;
	ld.global.u32 	%r1661, [%rd15+188];
	xor.b32  	%r2197, %r2197, %r1661;
	ld.global.u32 	%r1662, [%rd15+192];
	xor.b32  	%r2196, %r2196, %r1662;
	ld.global.u32 	%r1663, [%rd15+196];
	xor.b32  	%r2195, %r2195, %r1663;
$L__BB2_178:
	and.b32  	%r1665, %r1592, 1024;
	setp.eq.s32 	%p97, %r1665, 0;
	@%p97 bra 	$L__BB2_180;
	ld.global.u32 	%r1666, [%rd15+200];
	xor.b32  	%r2199, %r2199, %r1666;
	ld.global.u32 	%r1667, [%rd15+204];
	xor.b32  	%r2198, %r2198, %r1667;
	ld.global.u32 	%r1668, [%rd15+208];
	xor.b32  	%r2197, %r2197, %r1668;
	ld.global.u32 	%r1669, [%rd15+212];
	xor.b32  	%r2196, %r2196, %r1669;
	ld.global.u32 	%r1670, [%rd15+216];
	xor.b32  	%r2195, %r2195, %r1670;
$L__BB2_180:
	and.b32  	%r1672, %r1592, 2048;
	setp.eq.s32 	%p98, %r1672, 0;
	@%p98 bra 	$L__BB2_182;
	ld.global.u32 	%r1673, [%rd15+220];
	xor.b32  	%r2199, %r2199, %r1673;
	ld.global.u32 	%r1674, [%rd15+224];
	xor.b32  	%r2198, %r2198, %r1674;
	ld.global.u32 	%r1675, [%rd15+228];
	xor.b32  	%r2197, %r2197, %r1675;
	ld.global.u32 	%r1676, [%rd15+232];
	xor.b32  	%r2196, %r2196, %r1676;
	ld.global.u32 	%r1677, [%rd15+236];
	xor.b32  	%r2195, %r2195, %r1677;
$L__BB2_182:
	and.b32  	%r1679, %r1592, 4096;
	setp.eq.s32 	%p99, %r1679, 0;
	@%p99 bra 	$L__BB2_184;
	ld.global.u32 	%r1680, [%rd15+240];
	xor.b32  	%r2199, %r2199, %r1680;
	ld.global.u32 	%r1681, [%rd15+244];
	xor.b32  	%r2198, %r2198, %r1681;
	ld.global.u32 	%r1682, [%rd15+248];
	xor.b32  	%r2197, %r2197, %r1682;
	ld.global.u32 	%r1683, [%rd15+252];
	xor.b32  	%r2196, %r2196, %r1683;
	ld.global.u32 	%r1684, [%rd15+256];
	xor.b32  	%r2195, %r2195, %r1684;
$L__BB2_184:
	and.b32  	%r1686, %r1592, 8192;
	setp.eq.s32 	%p100, %r1686, 0;
	@%p100 bra 	$L__BB2_186;
	ld.global.u32 	%r1687, [%rd15+260];
	xor.b32  	%r2199, %r2199, %r1687;
	ld.global.u32 	%r1688, [%rd15+264];
	xor.b32  	%r2198, %r2198, %r1688;
	ld.global.u32 	%r1689, [%rd15+268];
	xor.b32  	%r2197, %r2197, %r1689;
	ld.global.u32 	%r1690, [%rd15+272];
	xor.b32  	%r2196, %r2196, %r1690;
	ld.global.u32 	%r1691, [%rd15+276];
	xor.b32  	%r2195, %r2195, %r1691;
$L__BB2_186:
	and.b32  	%r1693, %r1592, 16384;
	setp.eq.s32 	%p101, %r1693, 0;
	@%p101 bra 	$L__BB2_188;
	ld.global.u32 	%r1694, [%rd15+280];
	xor.b32  	%r2199, %r2199, %r1694;
	ld.global.u32 	%r1695, [%rd15+284];
	xor.b32  	%r2198, %r2198, %r1695;
	ld.global.u32 	%r1696, [%rd15+288];
	xor.b32  	%r2197, %r2197, %r1696;
	ld.global.u32 	%r1697, [%rd15+292];
	xor.b32  	%r2196, %r2196, %r1697;
	ld.global.u32 	%r1698, [%rd15+296];
	xor.b32  	%r2195, %r2195, %r1698;
$L__BB2_188:
	and.b32  	%r1700, %r1592, 32768;
	setp.eq.s32 	%p102, %r1700, 0;
	@%p102 bra 	$L__BB2_190;
	ld.global.u32 	%r1701, [%rd15+300];
	xor.b32  	%r2199, %r2199, %r1701;
	ld.global.u32 	%r1702, [%rd15+304];
	xor.b32  	%r2198, %r2198, %r1702;
	ld.global.u32 	%r1703, [%rd15+308];
	xor.b32  	%r2197, %r2197, %r1703;
	ld.global.u32 	%r1704, [%rd15+312];
	xor.b32  	%r2196, %r2196, %r1704;
	ld.global.u32 	%r1705, [%rd15+316];
	xor.b32  	%r2195, %r2195, %r1705;
$L__BB2_190:
	add.s32 	%r2286, %r2286, 16;
	setp.ne.s32 	%p103, %r2286, 32;
	@%p103 bra 	$L__BB2_158;
	mad.lo.s32 	%r1706, %r2280, -31, %r742;
	add.s32 	%r2280, %r1706, 1;
	setp.ne.s32 	%p104, %r2280, 5;
	@%p104 bra 	$L__BB2_157;
	st.local.u32 	[%rd1+4], %r2199;
	st.local.v2.u32 	[%rd1+8], {%r2198, %r2197};
	st.local.v2.u32 	[%rd1+16], {%r2196, %r2195};
	setp.ne.s64 	%p105, %rd12, 3;
	@%p105 bra 	$L__BB2_230;
	mov.b32 	%r2195, 0;
	mov.u32 	%r2196, %r2195;
	mov.u32 	%r2197, %r2195;
	mov.u32 	%r2198, %r2195;
	mov.u32 	%r2199, %r2195;
	mov.u32 	%r2372, %r2195;
$L__BB2_194:
	mul.wide.u32 	%rd46, %r2372, 4;
	add.s64 	%rd47, %rd1, %rd46;
	ld.local.u32 	%r917, [%rd47+4];
	shl.b32 	%r918, %r2372, 5;
	mov.b32 	%r2378, 0;
$L__BB2_195:
	.pragma "nounroll";
	shr.u32 	%r1709, %r917, %r2378;
	and.b32  	%r1710, %r1709, 1;
	setp.eq.b32 	%p106, %r1710, 1;
	not.pred 	%p107, %p106;
	add.s32 	%r1711, %r918, %r2378;
	mul.lo.s32 	%r1712, %r1711, 5;
	mul.wide.u32 	%rd48, %r1712, 4;
	add.s64 	%rd16, %rd13, %rd48;
	@%p107 bra 	$L__BB2_197;
	ld.global.u32 	%r1713, [%rd16];
	xor.b32  	%r2199, %r2199, %r1713;
	ld.global.u32 	%r1714, [%rd16+4];
	xor.b32  	%r2198, %r2198, %r1714;
	ld.global.u32 	%r1715, [%rd16+8];
	xor.b32  	%r2197, %r2197, %r1715;
	ld.global.u32 	%r1716, [%rd16+12];
	xor.b32  	%r2196, %r2196, %r1716;
	ld.global.u32 	%r1717, [%rd16+16];
	xor.b32  	%r2195, %r2195, %r1717;
$L__BB2_197:
	and.b32  	%r1719, %r1709, 2;
	setp.eq.s32 	%p108, %r1719, 0;
	@%p108 bra 	$L__BB2_199;
	ld.global.u32 	%r1720, [%rd16+20];
	xor.b32  	%r2199, %r2199, %r1720;
	ld.global.u32 	%r1721, [%rd16+24];
	xor.b32  	%r2198, %r2198, %r1721;
	ld.global.u32 	%r1722, [%rd16+28];
	xor.b32  	%r2197, %r2197, %r1722;
	ld.global.u32 	%r1723, [%rd16+32];
	xor.b32  	%r2196, %r2196, %r1723;
	ld.global.u32 	%r1724, [%rd16+36];
	xor.b32  	%r2195, %r2195, %r1724;
$L__BB2_199:
	and.b32  	%r1726, %r1709, 4;
	setp.eq.s32 	%p109, %r1726, 0;
	@%p109 bra 	$L__BB2_201;
	ld.global.u32 	%r1727, [%rd16+40];
	xor.b32  	%r2199, %r2199, %r1727;
	ld.global.u32 	%r1728, [%rd16+44];
	xor.b32  	%r2198, %r2198, %r1728;
	ld.global.u32 	%r1729, [%rd16+48];
	xor.b32  	%r2197, %r2197, %r1729;
	ld.global.u32 	%r1730, [%rd16+52];
	xor.b32  	%r2196, %r2196, %r1730;
	ld.global.u32 	%r1731, [%rd16+56];
	xor.b32  	%r2195, %r2195, %r1731;
$L__BB2_201:
	and.b32  	%r1733, %r1709, 8;
	setp.eq.s32 	%p110, %r1733, 0;
	@%p110 bra 	$L__BB2_203;
	ld.global.u32 	%r1734, [%rd16+60];
	xor.b32  	%r2199, %r2199, %r1734;
	ld.global.u32 	%r1735, [%rd16+64];
	xor.b32  	%r2198, %r2198, %r1735;
	ld.global.u32 	%r1736, [%rd16+68];
	xor.b32  	%r2197, %r2197, %r1736;
	ld.global.u32 	%r1737, [%rd16+72];
	xor.b32  	%r2196, %r2196, %r1737;
	ld.global.u32 	%r1738, [%rd16+76];
	xor.b32  	%r2195, %r2195, %r1738;
$L__BB2_203:
	and.b32  	%r1740, %r1709, 16;
	setp.eq.s32 	%p111, %r1740, 0;
	@%p111 bra 	$L__BB2_205;
	ld.global.u32 	%r1741, [%rd16+80];
	xor.b32  	%r2199, %r2199, %r1741;
	ld.global.u32 	%r1742, [%rd16+84];
	xor.b32  	%r2198, %r2198, %r1742;
	ld.global.u32 	%r1743, [%rd16+88];
	xor.b32  	%r2197, %r2197, %r1743;
	ld.global.u32 	%r1744, [%rd16+92];
	xor.b32  	%r2196, %r2196, %r1744;
	ld.global.u32 	%r1745, [%rd16+96];
	xor.b32  	%r2195, %r2195, %r1745;
$L__BB2_205:
	and.b32  	%r1747, %r1709, 32;
	setp.eq.s32 	%p112, %r1747, 0;
	@%p112 bra 	$L__BB2_207;
	ld.global.u32 	%r1748, [%rd16+100];
	xor.b32  	%r2199, %r2199, %r1748;
	ld.global.u32 	%r1749, [%rd16+104];
	xor.b32  	%r2198, %r2198, %r1749;
	ld.global.u32 	%r1750, [%rd16+108];
	xor.b32  	%r2197, %r2197, %r1750;
	ld.global.u32 	%r1751, [%rd16+112];
	xor.b32  	%r2196, %r2196, %r1751;
	ld.global.u32 	%r1752, [%rd16+116];
	xor.b32  	%r2195, %r2195, %r1752;
$L__BB2_207:
	and.b32  	%r1754, %r1709, 64;
	setp.eq.s32 	%p113, %r1754, 0;
	@%p113 bra 	$L__BB2_209;
	ld.global.u32 	%r1755, [%rd16+120];
	xor.b32  	%r2199, %r2199, %r1755;
	ld.global.u32 	%r1756, [%rd16+124];
	xor.b32  	%r2198, %r2198, %r1756;
	ld.global.u32 	%r1757, [%rd16+128];
	xor.b32  	%r2197, %r2197, %r1757;
	ld.global.u32 	%r1758, [%rd16+132];
	xor.b32  	%r2196, %r2196, %r1758;
	ld.global.u32 	%r1759, [%rd16+136];
	xor.b32  	%r2195, %r2195, %r1759;
$L__BB2_209:
	and.b32  	%r1761, %r1709, 128;
	setp.eq.s32 	%p114, %r1761, 0;
	@%p114 bra 	$L__BB2_211;
	ld.global.u32 	%r1762, [%rd16+140];
	xor.b32  	%r2199, %r2199, %r1762;
	ld.global.u32 	%r1763, [%rd16+144];
	xor.b32  	%r2198, %r2198, %r1763;
	ld.global.u32 	%r1764, [%rd16+148];
	xor.b32  	%r2197, %r2197, %r1764;
	ld.global.u32 	%r1765, [%rd16+152];
	xor.b32  	%r2196, %r2196, %r1765;
	ld.global.u32 	%r1766, [%rd16+156];
	xor.b32  	%r2195, %r2195, %r1766;
$L__BB2_211:
	and.b32  	%r1768, %r1709, 256;
	setp.eq.s32 	%p115, %r1768, 0;
	@%p115 bra 	$L__BB2_213;
	ld.global.u32 	%r1769, [%rd16+160];
	xor.b32  	%r2199, %r2199, %r1769;
	ld.global.u32 	%r1770, [%rd16+164];
	xor.b32  	%r2198, %r2198, %r1770;
	ld.global.u32 	%r1771, [%rd16+168];
	xor.b32  	%r2197, %r2197, %r1771;
	ld.global.u32 	%r1772, [%rd16+172];
	xor.b32  	%r2196, %r2196, %r1772;
	ld.global.u32 	%r1773, [%rd16+176];
	xor.b32  	%r2195, %r2195, %r1773;
$L__BB2_213:
	and.b32  	%r1775, %r1709, 512;
	setp.eq.s32 	%p116, %r1775, 0;
	@%p116 bra 	$L__BB2_215;
	ld.global.u32 	%r1776, [%rd16+180];
	xor.b32  	%r2199, %r2199, %r1776;
	ld.global.u32 	%r1777, [%rd16+184];
	xor.b32  	%r2198, %r2198, %r1777;
	ld.global.u32 	%r1778, [%rd16+188];
	xor.b32  	%r2197, %r2197, %r1778;
	ld.global.u32 	%r1779, [%rd16+192];
	xor.b32  	%r2196, %r2196, %r1779;
	ld.global.u32 	%r1780, [%rd16+196];
	xor.b32  	%r2195, %r2195, %r1780;
$L__BB2_215:
	and.b32  	%r1782, %r1709, 1024;
	setp.eq.s32 	%p117, %r1782, 0;
	@%p117 bra 	$L__BB2_217;
	ld.global.u32 	%r1783, [%rd16+200];
	xor.b32  	%r2199, %r2199, %r1783;
	ld.global.u32 	%r1784, [%rd16+204];
	xor.b32  	%r2198, %r2198, %r1784;
	ld.global.u32 	%r1785, [%rd16+208];
	xor.b32  	%r2197, %r2197, %r1785;
	ld.global.u32 	%r1786, [%rd16+212];
	xor.b32  	%r2196, %r2196, %r1786;
	ld.global.u32 	%r1787, [%rd16+216];
	xor.b32  	%r2195, %r2195, %r1787;
$L__BB2_217:
	and.b32  	%r1789, %r1709, 2048;
	setp.eq.s32 	%p118, %r1789, 0;
	@%p118 bra 	$L__BB2_219;
	ld.global.u32 	%r1790, [%rd16+220];
	xor.b32  	%r2199, %r2199, %r1790;
	ld.global.u32 	%r1791, [%rd16+224];
	xor.b32  	%r2198, %r2198, %r1791;
	ld.global.u32 	%r1792, [%rd16+228];
	xor.b32  	%r2197, %r2197, %r1792;
	ld.global.u32 	%r1793, [%rd16+232];
	xor.b32  	%r2196, %r2196, %r1793;
	ld.global.u32 	%r1794, [%rd16+236];
	xor.b32  	%r2195, %r2195, %r1794;
$L__BB2_219:
	and.b32  	%r1796, %r1709, 4096;
	setp.eq.s32 	%p119, %r1796, 0;
	@%p119 bra 	$L__BB2_221;
	ld.global.u32 	%r1797, [%rd16+240];
	xor.b32  	%r2199, %r2199, %r1797;
	ld.global.u32 	%r1798, [%rd16+244];
	xor.b32  	%r2198, %r2198, %r1798;
	ld.global.u32 	%r1799, [%rd16+248];
	xor.b32  	%r2197, %r2197, %r1799;
	ld.global.u32 	%r1800, [%rd16+252];
	xor.b32  	%r2196, %r2196, %r1800;
	ld.global.u32 	%r1801, [%rd16+256];
	xor.b32  	%r2195, %r2195, %r1801;
$L__BB2_221:
	and.b32  	%r1803, %r1709, 8192;
	setp.eq.s32 	%p120, %r1803, 0;
	@%p120 bra 	$L__BB2_223;
	ld.global.u32 	%r1804, [%rd16+260];
	xor.b32  	%r2199, %r2199, %r1804;
	ld.global.u32 	%r1805, [%rd16+264];
	xor.b32  	%r2198, %r2198, %r1805;
	ld.global.u32 	%r1806, [%rd16+268];
	xor.b32  	%r2197, %r2197, %r1806;
	ld.global.u32 	%r1807, [%rd16+272];
	xor.b32  	%r2196, %r2196, %r1807;
	ld.global.u32 	%r1808, [%rd16+276];
	xor.b32  	%r2195, %r2195, %r1808;
$L__BB2_223:
	and.b32  	%r1810, %r1709, 16384;
	setp.eq.s32 	%p121, %r1810, 0;
	@%p121 bra 	$L__BB2_225;
	ld.global.u32 	%r1811, [%rd16+280];
	xor.b32  	%r2199, %r2199, %r1811;
	ld.global.u32 	%r1812, [%rd16+284];
	xor.b32  	%r2198, %r2198, %r1812;
	ld.global.u32 	%r1813, [%rd16+288];
	xor.b32  	%r2197, %r2197, %r1813;
	ld.global.u32 	%r1814, [%rd16+292];
	xor.b32  	%r2196, %r2196, %r1814;
	ld.global.u32 	%r1815, [%rd16+296];
	xor.b32  	%r2195, %r2195, %r1815;
$L__BB2_225:
	and.b32  	%r1817, %r1709, 32768;
	setp.eq.s32 	%p122, %r1817, 0;
	@%p122 bra 	$L__BB2_227;
	ld.global.u32 	%r1818, [%rd16+300];
	xor.b32  	%r2199, %r2199, %r1818;
	ld.global.u32 	%r1819, [%rd16+304];
	xor.b32  	%r2198, %r2198, %r1819;
	ld.global.u32 	%r1820, [%rd16+308];
	xor.b32  	%r2197, %r2197, %r1820;
	ld.global.u32 	%r1821, [%rd16+312];
	xor.b32  	%r2196, %r2196, %r1821;
	ld.global.u32 	%r1822, [%rd16+316];
	xor.b32  	%r2195, %r2195, %r1822;
$L__BB2_227:
	add.s32 	%r2378, %r2378, 16;
	setp.ne.s32 	%p123, %r2378, 32;
	@%p123 bra 	$L__BB2_195;
	mad.lo.s32 	%r1823, %r2372, -31, %r918;
	add.s32 	%r2372, %r1823, 1;
	setp.ne.s32 	%p124, %r2372, 5;
	@%p124 bra 	$L__BB2_194;
	st.local.u32 	[%rd1+4], %r2199;
	st.local.v2.u32 	[%rd1+8], {%r2198, %r2197};
	st.local.v2.u32 	[%rd1+16], {%r2196, %r2195};
$L__BB2_230:
	shr.u64 	%rd69, %rd11, 2;
	add.s32 	%r2182, %r2182, 1;
	setp.gt.u64 	%p125, %rd11, 3;
	@%p125 bra 	$L__BB2_118;
$L__BB2_231:
	ld.param.f64 	%fd103, [evolve_oscillators_kernel_param_6];
	ld.param.f64 	%fd101, [evolve_oscillators_kernel_param_5];
	ld.param.u64 	%rd66, [evolve_oscillators_kernel_param_2];
	ld.param.u64 	%rd65, [evolve_oscillators_kernel_param_1];
	ld.param.u64 	%rd64, [evolve_oscillators_kernel_param_0];
	mad.lo.s32 	%r1825, %r1108, 362437, %r2;
	cvta.to.global.u64 	%rd49, %rd64;
	shl.b64 	%rd50, %rd2, 3;
	add.s64 	%rd18, %rd49, %rd50;
	ld.global.f64 	%fd1, [%rd18];
	cvta.to.global.u64 	%rd51, %rd65;
	add.s64 	%rd19, %rd51, %rd50;
	ld.global.f64 	%fd2, [%rd19];
	cvta.to.global.u64 	%rd52, %rd66;
	add.s64 	%rd20, %rd52, %rd50;
	ld.global.f64 	%fd3, [%rd20];
	add.f64 	%fd27, %fd101, %fd101;
	mul.f64 	%fd4, %fd27, %fd103;
	shr.u32 	%r1826, %r2199, 2;
	xor.b32  	%r1827, %r1826, %r2199;
	shl.b32 	%r1828, %r2195, 4;
	shl.b32 	%r1829, %r1827, 1;
	xor.b32  	%r1830, %r1829, %r1828;
	xor.b32  	%r1831, %r1830, %r1827;
	xor.b32  	%r1832, %r1831, %r2195;
	add.s32 	%r1833, %r1825, %r1832;
	add.s32 	%r1834, %r1833, 362437;
	shr.u32 	%r1835, %r2198, 2;
	xor.b32  	%r1836, %r1835, %r2198;
	shl.b32 	%r1837, %r1832, 4;
	shl.b32 	%r1838, %r1836, 1;
	xor.b32  	%r1839, %r1838, %r1837;
	xor.b32  	%r1840, %r1839, %r1836;
	xor.b32  	%r1841, %r1840, %r1832;
	add.s32 	%r1842, %r1825, %r1841;
	add.s32 	%r1843, %r1842, 724874;
	shr.u32 	%r1844, %r2197, 2;
	xor.b32  	%r1845, %r1844, %r2197;
	shl.b32 	%r1846, %r1841, 4;
	shl.b32 	%r1847, %r1845, 1;
	xor.b32  	%r1848, %r1847, %r1846;
	xor.b32  	%r1849, %r1848, %r1845;
	xor.b32  	%r1850, %r1849, %r1841;
	add.s32 	%r1851, %r1825, %r1850;
	add.s32 	%r1852, %r1851, 1087311;
	shr.u32 	%r1853, %r2196, 2;
	xor.b32  	%r1854, %r1853, %r2196;
	shl.b32 	%r1855, %r1850, 4;
	shl.b32 	%r1856, %r1854, 1;
	xor.b32  	%r1857, %r1856, %r1855;
	xor.b32  	%r1858, %r1857, %r1854;
	xor.b32  	%r1859, %r1858, %r1850;
	add.s32 	%r1860, %r1825, %r1859;
	add.s32 	%r1861, %r1860, 1449748;
	cvt.u64.u32 	%rd53, %r1834;
	mul.wide.u32 	%rd54, %r1843, 2097152;
	xor.b64  	%rd55, %rd54, %rd53;
	cvt.rn.f64.u64 	%fd28, %rd55;
	fma.rn.f64 	%fd104, %fd28, 0d3CA0000000000000, 0d3C90000000000000;
	cvt.u64.u32 	%rd56, %r1852;
	mul.wide.u32 	%rd57, %r1861, 2097152;
	xor.b64  	%rd58, %rd57, %rd56;
	cvt.rn.f64.u64 	%fd29, %rd58;
	fma.rn.f64 	%fd6, %fd29, 0d3CB0000000000000, 0d3CA0000000000000;
	{
	.reg .b32 %temp; 
	mov.b64 	{%temp, %r2469}, %fd104;
	}
	{
	.reg .b32 %temp; 
	mov.b64 	{%r2470, %temp}, %fd104;
	}
	setp.gt.s32 	%p126, %r2469, 1048575;
	mov.b32 	%r2471, -1023;
	@%p126 bra 	$L__BB2_233;
	mul.f64 	%fd104, %fd104, 0d4350000000000000;
	{
	.reg .b32 %temp; 
	mov.b64 	{%temp, %r2469}, %fd104;
	}
	{
	.reg .b32 %temp; 
	mov.b64 	{%r2470, %temp}, %fd104;
	}
	mov.b32 	%r2471, -1077;
$L__BB2_233:
	add.s32 	%r1863, %r2469, -1;
	setp.gt.u32 	%p127, %r1863, 2146435070;
	@%p127 bra 	$L__BB2_237;
	shr.u32 	%r1866, %r2469, 20;
	add.s32 	%r2472, %r2471, %r1866;
	and.b32  	%r1867, %r2469, 1048575;
	or.b32  	%r1868, %r1867, 1072693248;
	mov.b64 	%fd105, {%r2470, %r1868};
	setp.lt.u32 	%p129, %r1868, 1073127583;
	@%p129 bra 	$L__BB2_236;
	{
	.reg .b32 %temp; 
	mov.b64 	{%r1869, %temp}, %fd105;
	}
	{
	.reg .b32 %temp; 
	mov.b64 	{%temp, %r1870}, %fd105;
	}
	add.s32 	%r1871, %r1870, -1048576;
	mov.b64 	%fd105, {%r1869, %r1871};
	add.s32 	%r2472, %r2472, 1;
$L__BB2_236:
	add.f64 	%fd31, %fd105, 0dBFF0000000000000;
	add.f64 	%fd32, %fd105, 0d3FF0000000000000;
	rcp.approx.ftz.f64 	%fd33, %fd32;
	neg.f64 	%fd34, %fd32;
	fma.rn.f64 	%fd35, %fd34, %fd33, 0d3FF0000000000000;
	fma.rn.f64 	%fd36, %fd35, %fd35, %fd35;
	fma.rn.f64 	%fd37, %fd36, %fd33, %fd33;
	mul.f64 	%fd38, %fd31, %fd37;
	fma.rn.f64 	%fd39, %fd31, %fd37, %fd38;
	mul.f64 	%fd40, %fd39, %fd39;
	fma.rn.f64 	%fd41, %fd40, 0d3EB1380B3AE80F1E, 0d3ED0EE258B7A8B04;
	fma.rn.f64 	%fd42, %fd41, %fd40, 0d3EF3B2669F02676F;
	fma.rn.f64 	%fd43, %fd42, %fd40, 0d3F1745CBA9AB0956;
	fma.rn.f64 	%fd44, %fd43, %fd40, 0d3F3C71C72D1B5154;
	fma.rn.f64 	%fd45, %fd44, %fd40, 0d3F624924923BE72D;
	fma.rn.f64 	%fd46, %fd45, %fd40, 0d3F8999999999A3C4;
	fma.rn.f64 	%fd47, %fd46, %fd40, 0d3FB5555555555554;
	sub.f64 	%fd48, %fd31, %fd39;
	add.f64 	%fd49, %fd48, %fd48;
	neg.f64 	%fd50, %fd39;
	fma.rn.f64 	%fd51, %fd50, %fd31, %fd49;
	mul.f64 	%fd52, %fd37, %fd51;
	mul.f64 	%fd53, %fd40, %fd47;
	fma.rn.f64 	%fd54, %fd53, %fd39, %fd52;
	xor.b32  	%r1872, %r2472, -2147483648;
	mov.b32 	%r1873, 1127219200;
	mov.b64 	%fd55, {%r1872, %r1873};
	mov.b32 	%r1874, -2147483648;
	mov.b64 	%fd56, {%r1874, %r1873};
	sub.f64 	%fd57, %fd55, %fd56;
	fma.rn.f64 	%fd58, %fd57, 0d3FE62E42FEFA39EF, %fd39;
	fma.rn.f64 	%fd59, %fd57, 0dBFE62E42FEFA39EF, %fd58;
	sub.f64 	%fd60, %fd59, %fd39;
	sub.f64 	%fd61, %fd54, %fd60;
	fma.rn.f64 	%fd62, %fd57, 0d3C7ABC9E3B39803F, %fd61;
	add.f64 	%fd106, %fd58, %fd62;
	bra.uni 	$L__BB2_238;
$L__BB2_237:
	fma.rn.f64 	%fd30, %fd104, 0d7FF0000000000000, 0d7FF0000000000000;
	{
	.reg .b32 %temp; 
	mov.b64 	{%temp, %r1864}, %fd104;
	}
	and.b32  	%r1865, %r1864, 2147483647;
	setp.eq.s32 	%p128, %r1865, 0;
	selp.f64 	%fd106, 0dFFF0000000000000, %fd30, %p128;
$L__BB2_238:
	ld.param.f64 	%fd102, [evolve_oscillators_kernel_param_5];
	ld.param.f64 	%fd100, [evolve_oscillators_kernel_param_4];
	ld.param.u64 	%rd67, [evolve_oscillators_kernel_param_3];
	mul.f64 	%fd63, %fd106, 0dC000000000000000;
	sqrt.rn.f64 	%fd64, %fd63;
	{
	.reg .b32 %temp; 
	mov.b64 	{%temp, %r1875}, %fd6;
	}
	shl.b32 	%r1876, %r1875, 1;
	setp.gt.u32 	%p130, %r1876, -2038431744;
	mov.f64 	%fd65, 0d0000000000000000;
	mul.rn.f64 	%fd66, %fd6, %fd65;
	selp.f64 	%fd67, %fd66, %fd6, %p130;
	{
	.reg .b32 %temp; 
	mov.b64 	{%r1877, %temp}, %fd67;
	}
	{
	.reg .b32 %temp; 
	mov.b64 	{%temp, %r1878}, %fd67;
	}
	add.s32 	%r1879, %r1878, 1048576;
	mov.b64 	%fd68, {%r1877, %r1879};
	cvt.rni.f64.f64 	%fd69, %fd68;
	cvt.rzi.s64.f64 	%rd59, %fd69;
	cvt.u32.u64 	%r1880, %rd59;
	fma.rn.f64 	%fd70, %fd69, 0dBFE0000000000000, %fd67;
	mul.f64 	%fd71, %fd70, 0d3CA1A62633145C07;
	fma.rn.f64 	%fd72, %fd70, 0d400921FB54442D18, %fd71;
	mul.rn.f64 	%fd73, %fd72, %fd72;
	fma.rn.f64 	%fd74, %fd73, 0dBDA8FF8320FD8164, 0d3E21EEA7C1EF8528;
	fma.rn.f64 	%fd75, %fd74, %fd73, 0dBE927E4F8E06E6D9;
	fma.rn.f64 	%fd76, %fd75, %fd73, 0d3EFA01A019DDBCE9;
	fma.rn.f64 	%fd77, %fd76, %fd73, 0dBF56C16C16C15D47;
	fma.rn.f64 	%fd78, %fd77, %fd73, 0d3FA5555555555551;
	fma.rn.f64 	%fd79, %fd78, %fd73, 0dBFE0000000000000;
	fma.rn.f64 	%fd80, %fd79, %fd73, 0d3FF0000000000000;
	fma.rn.f64 	%fd81, %fd73, 0d3DE5DB65F9785EBA, 0dBE5AE5F12CB0D246;
	fma.rn.f64 	%fd82, %fd81, %fd73, 0d3EC71DE369ACE392;
	fma.rn.f64 	%fd83, %fd82, %fd73, 0dBF2A01A019DB62A1;
	fma.rn.f64 	%fd84, %fd83, %fd73, 0d3F81111111110818;
	fma.rn.f64 	%fd85, %fd84, %fd73, 0dBFC5555555555554;
	fma.rn.f64 	%fd86, %fd85, %fd73, 0d0000000000000000;
	fma.rn.f64 	%fd87, %fd86, %fd72, %fd72;
	and.b64  	%rd60, %rd59, 1;
	setp.eq.b64 	%p131, %rd60, 1;
	selp.f64 	%fd88, %fd80, %fd87, %p131;
	and.b32  	%r1881, %r1880, 2;
	setp.eq.s32 	%p132, %r1881, 0;
	{
	.reg .b32 %temp; 
	mov.b64 	{%temp, %r1882}, %fd88;
	}
	{
	.reg .b32 %temp; 
	mov.b64 	{%r1883, %temp}, %fd88;
	}
	xor.b32  	%r1884, %r1882, -2147483648;
	mov.b64 	%fd89, {%r1883, %r1884};
	selp.f64 	%fd90, %fd88, %fd89, %p132;
	cvt.rzi.f64.f64 	%fd91, %fd67;
	setp.eq.f64 	%p133, %fd67, %fd91;
	mul.rn.f64 	%fd92, %fd67, %fd65;
	selp.f64 	%fd93, %fd92, %fd90, %p133;
	mul.f64 	%fd94, %fd64, %fd93;
	sqrt.rn.f64 	%fd95, %fd4;
	cvta.to.global.u64 	%rd61, %rd67;
	shl.b64 	%rd62, %rd2, 3;
	add.s64 	%rd63, %rd61, %rd62;
	ld.global.f64 	%fd96, [%rd63];
	mul.f64 	%fd97, %fd102, %fd2;
	sub.f64 	%fd98, %fd96, %fd97;
	fma.rn.f64 	%fd99, %fd95, %fd94, %fd98;
	fma.rn.f64 	%fd15, %fd100, %fd99, %fd2;
	fma.rn.f64 	%fd16, %fd100, %fd15, %fd1;
	fma.rn.f64 	%fd108, %fd100, %fd15, %fd3;
	setp.leu.f64 	%p134, %fd108, 0d400921FB54442D18;
	@%p134 bra 	$L__BB2_239;
	bra.uni 	$L__BB2_243;
$L__BB2_239:
	setp.geu.f64 	%p136, %fd108, 0dC00921FB54442D18;
	@%p136 bra 	$L__BB2_241;
$L__BB2_240:
	add.f64 	%fd108, %fd108, 0d401921FB54442D18;
	setp.lt.f64 	%p137, %fd108, 0dC00921FB54442D18;
	@%p137 bra 	$L__BB2_240;
$L__BB2_241:
	st.global.f64 	[%rd18], %fd16;
	st.global.f64 	[%rd19], %fd15;
	st.global.f64 	[%rd20], %fd108;
$L__BB2_242:
	ret;
$L__BB2_243:
	add.f64 	%fd108, %fd108, 0dC01921FB54442D18;
	setp.gt.f64 	%p135, %fd108, 0d400921FB54442D18;
	@%p135 bra 	$L__BB2_243;
	bra.uni 	$L__BB2_239;

}
	// .globl	compute_energy_kernel
.visible .entry compute_energy_kernel(
	.param .u64 .ptr .align 1 compute_energy_kernel_param_0,
	.param .u64 .ptr .align 1 compute_energy_kernel_param_1,
	.param .u64 .ptr .align 1 compute_energy_kernel_param_2,
	.param .u64 .ptr .align 1 compute_energy_kernel_param_3,
	.param .u32 compute_energy_kernel_param_4,
	.param .f64 compute_energy_kernel_param_5
)
{
	.reg .pred 	%p<26>;
	.reg .b32 	%r<83>;
	.reg .b64 	%rd<55>;
	.reg .b64 	%fd<226>;
	// demoted variable
	.shared .align 8 .b8 _ZZ21compute_energy_kernelE9shared_ke[2048];
	// demoted variable
	.shared .align 8 .b8 _ZZ21compute_energy_kernelE9shared_pe[2048];
	// demoted variable
	.shared .align 8 .b8 _ZZ21compute_energy_kernelE9shared_ce[2048];
	ld.param.u64 	%rd11, [compute_energy_kernel_param_0];
	ld.param.u64 	%rd9, [compute_energy_kernel_param_1];
	ld.param.u64 	%rd12, [compute_energy_kernel_param_2];
	ld.param.u64 	%rd10, [compute_energy_kernel_param_3];
	ld.param.u32 	%r44, [compute_energy_kernel_param_4];
	cvta.to.global.u64 	%rd1, %rd12;
	cvta.to.global.u64 	%rd2, %rd11;
	mov.u32 	%r1, %tid.x;
	mov.u32 	%r45, %ctaid.x;
	mov.u32 	%r82, %ntid.x;
	mad.lo.s32 	%r3, %r45, %r82, %r1;
	shl.b32 	%r46, %r1, 3;
	mov.u32 	%r47, _ZZ21compute_energy_kernelE9shared_ke;
	add.s32 	%r4, %r47, %r46;
	mov.b64 	%rd13, 0;
	st.shared.u64 	[%r4], %rd13;
	mov.u32 	%r48, _ZZ21compute_energy_kernelE9shared_pe;
	add.s32 	%r5, %r48, %r46;
	st.shared.u64 	[%r5], %rd13;
	mov.u32 	%r49, _ZZ21compute_energy_kernelE9shared_ce;
	add.s32 	%r6, %r49, %r46;
	st.shared.u64 	[%r6], %rd13;
	setp.ge.s32 	%p1, %r3, %r44;
	@%p1 bra 	$L__BB3_30;
	cvta.to.global.u64 	%rd14, %rd9;
	mul.wide.s32 	%rd15, %r3, 8;
	add.s64 	%rd16, %rd14, %rd15;
	ld.global.f64 	%fd31, [%rd16];
	add.s64 	%rd17, %rd2, %rd15;
	ld.global.f64 	%fd1, [%rd17];
	mul.f64 	%fd32, %fd31, 0d3FE0000000000000;
	mul.f64 	%fd33, %fd31, %fd32;
	st.shared.f64 	[%r4], %fd33;
	mul.f64 	%fd34, %fd1, 0d3FE0000000000000;
	mul.f64 	%fd35, %fd1, %fd34;
	st.shared.f64 	[%r5], %fd35;
	setp.lt.s32 	%p2, %r3, 1;
	mov.f64 	%fd215, 0d0000000000000000;
	mov.b32 	%r79, 0;
	@%p2 bra 	$L__BB3_13;
	mul.lo.s32 	%r7, %r44, %r3;
	min.s32 	%r52, %r3, %r44;
	max.s32 	%r79, %r52, 1;
	setp.lt.s32 	%p3, %r52, 8;
	mov.f64 	%fd215, 0d0000000000000000;
	mov.b32 	%r72, 0;
	@%p3 bra 	$L__BB3_5;
	and.b32  	%r53, %r79, 2147483640;
	neg.s32 	%r70, %r53;
	add.s64 	%rd53, %rd2, 32;
	mov.f64 	%fd215, 0d0000000000000000;
	mov.u32 	%r69, %r7;
$L__BB3_4:
	.pragma "nounroll";
	and.b32  	%r72, %r79, 2147483640;
	mul.wide.s32 	%rd18, %r69, 8;
	add.s64 	%rd19, %rd1, %rd18;
	ld.global.f64 	%fd39, [%rd19];
	ld.global.f64 	%fd40, [%rd53+-32];
	sub.f64 	%fd41, %fd1, %fd40;
	mul.f64 	%fd42, %fd39, %fd41;
	fma.rn.f64 	%fd43, %fd41, %fd42, %fd215;
	ld.global.f64 	%fd44, [%rd19+8];
	ld.global.f64 	%fd45, [%rd53+-24];
	sub.f64 	%fd46, %fd1, %fd45;
	mul.f64 	%fd47, %fd44, %fd46;
	fma.rn.f64 	%fd48, %fd46, %fd47, %fd43;
	ld.global.f64 	%fd49, [%rd19+16];
	ld.global.f64 	%fd50, [%rd53+-16];
	sub.f64 	%fd51, %fd1, %fd50;
	mul.f64 	%fd52, %fd49, %fd51;
	fma.rn.f64 	%fd53, %fd51, %fd52, %fd48;
	ld.global.f64 	%fd54, [%rd19+24];
	ld.global.f64 	%fd55, [%rd53+-8];
	sub.f64 	%fd56, %fd1, %fd55;
	mul.f64 	%fd57, %fd54, %fd56;
	fma.rn.f64 	%fd58, %fd56, %fd57, %fd53;
	ld.global.f64 	%fd59, [%rd19+32];
	ld.global.f64 	%fd60, [%rd53];
	sub.f64 	%fd61, %fd1, %fd60;
	mul.f64 	%fd62, %fd59, %fd61;
	fma.rn.f64 	%fd63, %fd61, %fd62, %fd58;
	ld.global.f64 	%fd64, [%rd19+40];
	ld.global.f64 	%fd65, [%rd53+8];
	sub.f64 	%fd66, %fd1, %fd65;
	mul.f64 	%fd67, %fd64, %fd66;
	fma.rn.f64 	%fd68, %fd66, %fd67, %fd63;
	ld.global.f64 	%fd69, [%rd19+48];
	ld.global.f64 	%fd70, [%rd53+16];
	sub.f64 	%fd71, %fd1, %fd70;
	mul.f64 	%fd72, %fd69, %fd71;
	fma.rn.f64 	%fd73, %fd71, %fd72, %fd68;
	ld.global.f64 	%fd74, [%rd19+56];
	ld.global.f64 	%fd75, [%rd53+24];
	sub.f64 	%fd76, %fd1, %fd75;
	mul.f64 	%fd77, %fd74, %fd76;
	fma.rn.f64 	%fd215, %fd76, %fd77, %fd73;
	add.s32 	%r70, %r70, 8;
	add.s32 	%r69, %r69, 8;
	add.s64 	%rd53, %rd53, 64;
	setp.ne.s32 	%p4, %r70, 0;
	@%p4 bra 	$L__BB3_4;
$L__BB3_5:
	and.b32  	%r16, %r79, 7;
	setp.eq.s32 	%p5, %r16, 0;
	@%p5 bra 	$L__BB3_13;
	setp.lt.u32 	%p6, %r16, 4;
	@%p6 bra 	$L__BB3_8;
	add.s32 	%r54, %r72, %r7;
	mul.wide.s32 	%rd20, %r54, 8;
	add.s64 	%rd21, %rd1, %rd20;
	ld.global.f64 	%fd79, [%rd21];
	mul.wide.u32 	%rd22, %r72, 8;
	add.s64 	%rd23, %rd2, %rd22;
	ld.global.f64 	%fd80, [%rd23];
	sub.f64 	%fd81, %fd1, %fd80;
	mul.f64 	%fd82, %fd79, %fd81;
	fma.rn.f64 	%fd83, %fd81, %fd82, %fd215;
	ld.global.f64 	%fd84, [%rd21+8];
	ld.global.f64 	%fd85, [%rd23+8];
	sub.f64 	%fd86, %fd1, %fd85;
	mul.f64 	%fd87, %fd84, %fd86;
	fma.rn.f64 	%fd88, %fd86, %fd87, %fd83;
	ld.global.f64 	%fd89, [%rd21+16];
	ld.global.f64 	%fd90, [%rd23+16];
	sub.f64 	%fd91, %fd1, %fd90;
	mul.f64 	%fd92, %fd89, %fd91;
	fma.rn.f64 	%fd93, %fd91, %fd92, %fd88;
	ld.global.f64 	%fd94, [%rd21+24];
	ld.global.f64 	%fd95, [%rd23+24];
	sub.f64 	%fd96, %fd1, %fd95;
	mul.f64 	%fd97, %fd94, %fd96;
	fma.rn.f64 	%fd215, %fd96, %fd97, %fd93;
	add.s32 	%r72, %r72, 4;
$L__BB3_8:
	and.b32  	%r19, %r79, 3;
	setp.eq.s32 	%p7, %r19, 0;
	@%p7 bra 	$L__BB3_13;
	setp.eq.s32 	%p8, %r19, 1;
	@%p8 bra 	$L__BB3_11;
	add.s32 	%r55, %r72, %r7;
	mul.wide.s32 	%rd24, %r55, 8;
	add.s64 	%rd25, %rd1, %rd24;
	ld.global.f64 	%fd99, [%rd25];
	mul.wide.u32 	%rd26, %r72, 8;
	add.s64 	%rd27, %rd2, %rd26;
	ld.global.f64 	%fd100, [%rd27];
	sub.f64 	%fd101, %fd1, %fd100;
	mul.f64 	%fd102, %fd99, %fd101;
	fma.rn.f64 	%fd103, %fd101, %fd102, %fd215;
	ld.global.f64 	%fd104, [%rd25+8];
	ld.global.f64 	%fd105, [%rd27+8];
	sub.f64 	%fd106, %fd1, %fd105;
	mul.f64 	%fd107, %fd104, %fd106;
	fma.rn.f64 	%fd215, %fd106, %fd107, %fd103;
	add.s32 	%r72, %r72, 2;
$L__BB3_11:
	and.b32  	%r56, %r79, 1;
	setp.eq.b32 	%p9, %r56, 1;
	not.pred 	%p10, %p9;
	@%p10 bra 	$L__BB3_13;
	add.s32 	%r57, %r72, %r7;
	mul.wide.s32 	%rd28, %r57, 8;
	add.s64 	%rd29, %rd1, %rd28;
	ld.global.f64 	%fd108, [%rd29];
	mul.wide.u32 	%rd30, %r72, 8;
	add.s64 	%rd31, %rd2, %rd30;
	ld.global.f64 	%fd109, [%rd31];
	sub.f64 	%fd110, %fd1, %fd109;
	mul.f64 	%fd111, %fd108, %fd110;
	fma.rn.f64 	%fd215, %fd110, %fd111, %fd215;
$L__BB3_13:
	setp.ge.s32 	%p11, %r79, %r44;
	@%p11 bra 	$L__BB3_17;
	setp.eq.s32 	%p12, %r3, %r79;
	@%p12 bra 	$L__BB3_16;
	mad.lo.s32 	%r58, %r44, %r3, %r79;
	mul.wide.s32 	%rd32, %r58, 8;
	add.s64 	%rd33, %rd1, %rd32;
	ld.global.f64 	%fd112, [%rd33];
	mul.wide.u32 	%rd34, %r79, 8;
	add.s64 	%rd35, %rd2, %rd34;
	ld.global.f64 	%fd113, [%rd35];
	sub.f64 	%fd114, %fd1, %fd113;
	mul.f64 	%fd115, %fd112, %fd114;
	fma.rn.f64 	%fd215, %fd114, %fd115, %fd215;
$L__BB3_16:
	add.s32 	%r79, %r79, 1;
$L__BB3_17:
	setp.ge.s32 	%p13, %r79, %r44;
	@%p13 bra 	$L__BB3_29;
	mul.lo.s32 	%r25, %r44, %r3;
	sub.s32 	%r26, %r44, %r79;
	sub.s32 	%r59, %r79, %r44;
	setp.gt.u32 	%p14, %r59, -8;
	@%p14 bra 	$L__BB3_21;
	and.b32  	%r60, %r26, -8;
	neg.s32 	%r77, %r60;
	add.s32 	%r76, %r79, %r25;
	mul.wide.u32 	%rd36, %r79, 8;
	add.s64 	%rd37, %rd36, %rd2;
	add.s64 	%rd54, %rd37, 32;
$L__BB3_20:
	.pragma "nounroll";
	mul.wide.s32 	%rd38, %r76, 8;
	add.s64 	%rd39, %rd1, %rd38;
	ld.global.f64 	%fd117, [%rd39];
	ld.global.f64 	%fd118, [%rd54+-32];
	sub.f64 	%fd119, %fd1, %fd118;
	mul.f64 	%fd120, %fd117, %fd119;
	fma.rn.f64 	%fd121, %fd119, %fd120, %fd215;
	ld.global.f64 	%fd122, [%rd39+8];
	ld.global.f64 	%fd123, [%rd54+-24];
	sub.f64 	%fd124, %fd1, %fd123;
	mul.f64 	%fd125, %fd122, %fd124;
	fma.rn.f64 	%fd126, %fd124, %fd125, %fd121;
	ld.global.f64 	%fd127, [%rd39+16];
	ld.global.f64 	%fd128, [%rd54+-16];
	sub.f64 	%fd129, %fd1, %fd128;
	mul.f64 	%fd130, %fd127, %fd129;
	fma.rn.f64 	%fd131, %fd129, %fd130, %fd126;
	ld.global.f64 	%fd132, [%rd39+24];
	ld.global.f64 	%fd133, [%rd54+-8];
	sub.f64 	%fd134, %fd1, %fd133;
	mul.f64 	%fd135, %fd132, %fd134;
	fma.rn.f64 	%fd136, %fd134, %fd135, %fd131;
	ld.global.f64 	%fd137, [%rd39+32];
	ld.global.f64 	%fd138, [%rd54];
	sub.f64 	%fd139, %fd1, %fd138;
	mul.f64 	%fd140, %fd137, %fd139;
	fma.rn.f64 	%fd141, %fd139, %fd140, %fd136;
	ld.global.f64 	%fd142, [%rd39+40];
	ld.global.f64 	%fd143, [%rd54+8];
	sub.f64 	%fd144, %fd1, %fd143;
	mul.f64 	%fd145, %fd142, %fd144;
	fma.rn.f64 	%fd146, %fd144, %fd145, %fd141;
	ld.global.f64 	%fd147, [%rd39+48];
	ld.global.f64 	%fd148, [%rd54+16];
	sub.f64 	%fd149, %fd1, %fd148;
	mul.f64 	%fd150, %fd147, %fd149;
	fma.rn.f64 	%fd151, %fd149, %fd150, %fd146;
	ld.global.f64 	%fd152, [%rd39+56];
	ld.global.f64 	%fd153, [%rd54+24];
	sub.f64 	%fd154, %fd1, %fd153;
	mul.f64 	%fd155, %fd152, %fd154;
	fma.rn.f64 	%fd215, %fd154, %fd155, %fd151;
	add.s32 	%r79, %r79, 8;
	add.s32 	%r77, %r77, 8;
	add.s32 	%r76, %r76, 8;
	add.s64 	%rd54, %rd54, 64;
	setp.ne.s32 	%p15, %r77, 0;
	@%p15 bra 	$L__BB3_20;
$L__BB3_21:
	and.b32  	%r36, %r26, 7;
	setp.eq.s32 	%p16, %r36, 0;
	@%p16 bra 	$L__BB3_29;
	and.b32  	%r37, %r26, 3;
	setp.lt.u32 	%p17, %r36, 4;
	@%p17 bra 	$L__BB3_24;
	add.s32 	%r61, %r79, %r25;
	mul.wide.s32 	%rd40, %r61, 8;
	add.s64 	%rd41, %rd1, %rd40;
	ld.global.f64 	%fd157, [%rd41];
	mul.wide.u32 	%rd42, %r79, 8;
	add.s64 	%rd43, %rd2, %rd42;
	ld.global.f64 	%fd158, [%rd43];
	sub.f64 	%fd159, %fd1, %fd158;
	mul.f64 	%fd160, %fd157, %fd159;
	fma.rn.f64 	%fd161, %fd159, %fd160, %fd215;
	ld.global.f64 	%fd162, [%rd41+8];
	ld.global.f64 	%fd163, [%rd43+8];
	sub.f64 	%fd164, %fd1, %fd163;
	mul.f64 	%fd165, %fd162, %fd164;
	fma.rn.f64 	%fd166, %fd164, %fd165, %fd161;
	ld.global.f64 	%fd167, [%rd41+16];
	ld.global.f64 	%fd168, [%rd43+16];
	sub.f64 	%fd169, %fd1, %fd168;
	mul.f64 	%fd170, %fd167, %fd169;
	fma.rn.f64 	%fd171, %fd169, %fd170, %fd166;
	ld.global.f64 	%fd172, [%rd41+24];
	ld.global.f64 	%fd173, [%rd43+24];
	sub.f64 	%fd174, %fd1, %fd173;
	mul.f64 	%fd175, %fd172, %fd174;
	fma.rn.f64 	%fd215, %fd174, %fd175, %fd171;
	add.s32 	%r79, %r79, 4;
$L__BB3_24:
	setp.eq.s32 	%p18, %r37, 0;
	@%p18 bra 	$L__BB3_29;
	setp.eq.s32 	%p19, %r37, 1;
	@%p19 bra 	$L__BB3_27;
	add.s32 	%r62, %r79, %r25;
	mul.wide.s32 	%rd44, %r62, 8;
	add.s64 	%rd45, %rd1, %rd44;
	ld.global.f64 	%fd177, [%rd45];
	mul.wide.u32 	%rd46, %r79, 8;
	add.s64 	%rd47, %rd2, %rd46;
	ld.global.f64 	%fd178, [%rd47];
	sub.f64 	%fd179, %fd1, %fd178;
	mul.f64 	%fd180, %fd177, %fd179;
	fma.rn.f64 	%fd181, %fd179, %fd180, %fd215;
	ld.global.f64 	%fd182, [%rd45+8];
	ld.global.f64 	%fd183, [%rd47+8];
	sub.f64 	%fd184, %fd1, %fd183;
	mul.f64 	%fd185, %fd182, %fd184;
	fma.rn.f64 	%fd215, %fd184, %fd185, %fd181;
	add.s32 	%r79, %r79, 2;
$L__BB3_27:
	and.b32  	%r63, %r26, 1;
	setp.eq.b32 	%p20, %r63, 1;
	not.pred 	%p21, %p20;
	@%p21 bra 	$L__BB3_29;
	add.s32 	%r64, %r79, %r25;
	mul.wide.s32 	%rd48, %r64, 8;
	add.s64 	%rd49, %rd1, %rd48;
	ld.global.f64 	%fd186, [%rd49];
	mul.wide.u32 	%rd50, %r79, 8;
	add.s64 	%rd51, %rd2, %rd50;
	ld.global.f64 	%fd187, [%rd51];
	sub.f64 	%fd188, %fd1, %fd187;
	mul.f64 	%fd189, %fd186, %fd188;
	fma.rn.f64 	%fd215, %fd188, %fd189, %fd215;
$L__BB3_29:
	ld.param.f64 	%fd207, [compute_energy_kernel_param_5];
	mul.f64 	%fd190, %fd207, 0d3FE0000000000000;
	mul.f64 	%fd191, %fd190, %fd215;
	st.shared.f64 	[%r6], %fd191;
$L__BB3_30:
	bar.sync 	0;
	setp.lt.u32 	%p22, %r82, 2;
	@%p22 bra 	$L__BB3_34;
$L__BB3_31:
	shr.u32 	%r43, %r82, 1;
	setp.ge.u32 	%p23, %r1, %r43;
	@%p23 bra 	$L__BB3_33;
	shl.b32 	%r65, %r43, 3;
	add.s32 	%r66, %r4, %r65;
	ld.shared.f64 	%fd192, [%r66];
	ld.shared.f64 	%fd193, [%r4];
	add.f64 	%fd194, %fd192, %fd193;
	st.shared.f64 	[%r4], %fd194;
	add.s32 	%r67, %r5, %r65;
	ld.shared.f64 	%fd195, [%r67];
	ld.shared.f64 	%fd196, [%r5];
	add.f64 	%fd197, %fd195, %fd196;
	st.shared.f64 	[%r5], %fd197;
	add.s32 	%r68, %r6, %r65;
	ld.shared.f64 	%fd198, [%r68];
	ld.shared.f64 	%fd199, [%r6];
	add.f64 	%fd200, %fd198, %fd199;
	st.shared.f64 	[%r6], %fd200;
$L__BB3_33:
	bar.sync 	0;
	setp.gt.u32 	%p24, %r82, 3;
	mov.u32 	%r82, %r43;
	@%p24 bra 	$L__BB3_31;
$L__BB3_34:
	setp.ne.s32 	%p25, %r1, 0;
	@%p25 bra 	$L__BB3_36;
	cvta.to.global.u64 	%rd52, %rd10;
	ld.shared.f64 	%fd201, [_ZZ21compute_energy_kernelE9shared_ke];
	atom.global.add.f64 	%fd202, [%rd52], %fd201;
	ld.shared.f64 	%fd203, [_ZZ21compute_energy_kernelE9shared_pe];
	atom.global.add.f64 	%fd204, [%rd52+8], %fd203;
	ld.shared.f64 	%fd205, [_ZZ21compute_energy_kernelE9shared_ce];
	atom.global.add.f64 	%fd206, [%rd52+16], %fd205;
$L__BB3_36:
	ret;

}
	// .globl	compute_entropy_kernel
.visible .entry compute_entropy_kernel(
	.param .u64 .ptr .align 1 compute_entropy_kernel_param_0,
	.param .u64 .ptr .align 1 compute_entropy_kernel_param_1,
	.param .u64 .ptr .align 1 compute_entropy_kernel_param_2,
	.param .u32 compute_entropy_kernel_param_3,
	.param .f64 compute_entropy_kernel_param_4
)
{
	.reg .pred 	%p<10>;
	.reg .b32 	%r<42>;
	.reg .b64 	%rd<11>;
	.reg .b64 	%fd<60>;
	// demoted variable
	.shared .align 8 .b8 _ZZ22compute_entropy_kernelE14shared_entropy[2048];
	ld.param.u64 	%rd1, [compute_entropy_kernel_param_0];
	ld.param.u64 	%rd2, [compute_entropy_kernel_param_1];
	ld.param.u64 	%rd3, [compute_entropy_kernel_param_2];
	ld.param.u32 	%r17, [compute_entropy_kernel_param_3];
	ld.param.f64 	%fd10, [compute_entropy_kernel_param_4];
	mov.u32 	%r1, %tid.x;
	mov.u32 	%r18, %ctaid.x;
	mov.u32 	%r41, %ntid.x;
	mad.lo.s32 	%r3, %r18, %r41, %r1;
	shl.b32 	%r19, %r1, 3;
	mov.u32 	%r20, _ZZ22compute_entropy_kernelE14shared_entropy;
	add.s32 	%r4, %r20, %r19;
	mov.b64 	%rd4, 0;
	st.shared.u64 	[%r4], %rd4;
	setp.ge.s32 	%p1, %r3, %r17;
	@%p1 bra 	$L__BB4_9;
	cvta.to.global.u64 	%rd5, %rd1;
	cvta.to.global.u64 	%rd6, %rd2;
	mul.wide.s32 	%rd7, %r3, 8;
	add.s64 	%rd8, %rd5, %rd7;
	ld.global.f64 	%fd11, [%rd8];
	add.s64 	%rd9, %rd6, %rd7;
	ld.global.f64 	%fd12, [%rd9];
	mul.f64 	%fd13, %fd12, %fd12;
	fma.rn.f64 	%fd14, %fd11, %fd11, %fd13;
	add.f64 	%fd15, %fd10, %fd14;
	sqrt.rn.f64 	%fd16, %fd15;
	add.f64 	%fd57, %fd16, 0d3FF0000000000000;
	{
	.reg .b32 %temp; 
	mov.b64 	{%temp, %r37}, %fd57;
	}
	{
	.reg .b32 %temp; 
	mov.b64 	{%r38, %temp}, %fd57;
	}
	setp.gt.s32 	%p2, %r37, 1048575;
	mov.b32 	%r39, -1023;
	@%p2 bra 	$L__BB4_3;
	mul.f64 	%fd57, %fd57, 0d4350000000000000;
	{
	.reg .b32 %temp; 
	mov.b64 	{%temp, %r37}, %fd57;
	}
	{
	.reg .b32 %temp; 
	mov.b64 	{%r38, %temp}, %fd57;
	}
	mov.b32 	%r39, -1077;
$L__BB4_3:
	add.s32 	%r23, %r37, -1;
	setp.gt.u32 	%p3, %r23, 2146435070;
	@%p3 bra 	$L__BB4_7;
	shr.u32 	%r26, %r37, 20;
	add.s32 	%r40, %r39, %r26;
	and.b32  	%r27, %r37, 1048575;
	or.b32  	%r28, %r27, 1072693248;
	mov.b64 	%fd58, {%r38, %r28};
	setp.lt.u32 	%p5, %r28, 1073127583;
	@%p5 bra 	$L__BB4_6;
	{
	.reg .b32 %temp; 
	mov.b64 	{%r29, %temp}, %fd58;
	}
	{
	.reg .b32 %temp; 
	mov.b64 	{%temp, %r30}, %fd58;
	}
	add.s32 	%r31, %r30, -1048576;
	mov.b64 	%fd58, {%r29, %r31};
	add.s32 	%r40, %r40, 1;
$L__BB4_6:
	add.f64 	%fd18, %fd58, 0dBFF0000000000000;
	add.f64 	%fd19, %fd58, 0d3FF0000000000000;
	rcp.approx.ftz.f64 	%fd20, %fd19;
	neg.f64 	%fd21, %fd19;
	fma.rn.f64 	%fd22, %fd21, %fd20, 0d3FF0000000000000;
	fma.rn.f64 	%fd23, %fd22, %fd22, %fd22;
	fma.rn.f64 	%fd24, %fd23, %fd20, %fd20;
	mul.f64 	%fd25, %fd18, %fd24;
	fma.rn.f64 	%fd26, %fd18, %fd24, %fd25;
	mul.f64 	%fd27, %fd26, %fd26;
	fma.rn.f64 	%fd28, %fd27, 0d3EB1380B3AE80F1E, 0d3ED0EE258B7A8B04;
	fma.rn.f64 	%fd29, %fd28, %fd27, 0d3EF3B2669F02676F;
	fma.rn.f64 	%fd30, %fd29, %fd27, 0d3F1745CBA9AB0956;
	fma.rn.f64 	%fd31, %fd30, %fd27, 0d3F3C71C72D1B5154;
	fma.rn.f64 	%fd32, %fd31, %fd27, 0d3F624924923BE72D;
	fma.rn.f64 	%fd33, %fd32, %fd27, 0d3F8999999999A3C4;
	fma.rn.f64 	%fd34, %fd33, %fd27, 0d3FB5555555555554;
	sub.f64 	%fd35, %fd18, %fd26;
	add.f64 	%fd36, %fd35, %fd35;
	neg.f64 	%fd37, %fd26;
	fma.rn.f64 	%fd38, %fd37, %fd18, %fd36;
	mul.f64 	%fd39, %fd24, %fd38;
	mul.f64 	%fd40, %fd27, %fd34;
	fma.rn.f64 	%fd41, %fd40, %fd26, %fd39;
	xor.b32  	%r32, %r40, -2147483648;
	mov.b32 	%r33, 1127219200;
	mov.b64 	%fd42, {%r32, %r33};
	mov.b32 	%r34, -2147483648;
	mov.b64 	%fd43, {%r34, %r33};
	sub.f64 	%fd44, %fd42, %fd43;
	fma.rn.f64 	%fd45, %fd44, 0d3FE62E42FEFA39EF, %fd26;
	fma.rn.f64 	%fd46, %fd44, 0dBFE62E42FEFA39EF, %fd45;
	sub.f64 	%fd47, %fd46, %fd26;
	sub.f64 	%fd48, %fd41, %fd47;
	fma.rn.f64 	%fd49, %fd44, 0d3C7ABC9E3B39803F, %fd48;
	add.f64 	%fd59, %fd45, %fd49;
	bra.uni 	$L__BB4_8;
$L__BB4_7:
	fma.rn.f64 	%fd17, %fd57, 0d7FF0000000000000, 0d7FF0000000000000;
	{
	.reg .b32 %temp; 
	mov.b64 	{%temp, %r24}, %fd57;
	}
	and.b32  	%r25, %r24, 2147483647;
	setp.eq.s32 	%p4, %r25, 0;
	selp.f64 	%fd59, 0dFFF0000000000000, %fd17, %p4;
$L__BB4_8:
	mul.f64 	%fd50, %fd10, %fd59;
	abs.f64 	%fd51, %fd50;
	st.shared.f64 	[%r4], %fd51;
$L__BB4_9:
	bar.sync 	0;
	setp.lt.u32 	%p6, %r41, 2;
	@%p6 bra 	$L__BB4_13;
$L__BB4_10:
	shr.u32 	%r16, %r41, 1;
	setp.ge.u32 	%p7, %r1, %r16;
	@%p7 bra 	$L__BB4_12;
	shl.b32 	%r35, %r16, 3;
	add.s32 	%r36, %r4, %r35;
	ld.shared.f64 	%fd52, [%r36];
	ld.shared.f64 	%fd53, [%r4];
	add.f64 	%fd54, %fd52, %fd53;
	st.shared.f64 	[%r4], %fd54;
$L__BB4_12:
	bar.sync 	0;
	setp.gt.u32 	%p8, %r41, 3;
	mov.u32 	%r41, %r16;
	@%p8 bra 	$L__BB4_10;
$L__BB4_13:
	setp.ne.s32 	%p9, %r1, 0;
	@%p9 bra 	$L__BB4_15;
	ld.shared.f64 	%fd55, [_ZZ22compute_entropy_kernelE14shared_entropy];
	cvta.to.global.u64 	%rd10, %rd3;
	atom.global.add.f64 	%fd56, [%rd10], %fd55;
$L__BB4_15:
	ret;

}
	// .globl	compute_order_parameter_kernel
.visible .entry compute_order_parameter_kernel(
	.param .u64 .ptr .align 1 compute_order_parameter_kernel_param_0,
	.param .u64 .ptr .align 1 compute_order_parameter_kernel_param_1,
	.param .u64 .ptr .align 1 compute_order_parameter_kernel_param_2,
	.param .u32 compute_order_parameter_kernel_param_3
)
{
	.reg .pred 	%p<14>;
	.reg .b32 	%r<38>;
	.reg .b64 	%rd<18>;
	.reg .b64 	%fd<77>;
	// demoted variable
	.shared .align 8 .b8 _ZZ30compute_order_parameter_kernelE11shared_real[2048];
	// demoted variable
	.shared .align 8 .b8 _ZZ30compute_order_parameter_kernelE11shared_imag[2048];
	ld.param.u64 	%rd1, [compute_order_parameter_kernel_param_0];
	ld.param.u64 	%rd2, [compute_order_parameter_kernel_param_1];
	ld.param.u64 	%rd3, [compute_order_parameter_kernel_param_2];
	ld.param.u32 	%r16, [compute_order_parameter_kernel_param_3];
	mov.u32 	%r1, %tid.x;
	mov.u32 	%r17, %ctaid.x;
	mov.u32 	%r37, %ntid.x;
	mad.lo.s32 	%r3, %r17, %r37, %r1;
	shl.b32 	%r18, %r1, 3;
	mov.u32 	%r19, _ZZ30compute_order_parameter_kernelE11shared_real;
	add.s32 	%r4, %r19, %r18;
	mov.b64 	%rd4, 0;
	st.shared.u64 	[%r4], %rd4;
	mov.u32 	%r20, _ZZ30compute_order_parameter_kernelE11shared_imag;
	add.s32 	%r5, %r20, %r18;
	st.shared.u64 	[%r5], %rd4;
	setp.ge.s32 	%p1, %r3, %r16;
	@%p1 bra 	$L__BB5_11;
	cvta.to.global.u64 	%rd5, %rd1;
	mul.wide.s32 	%rd6, %r3, 8;
	add.s64 	%rd7, %rd5, %rd6;
	ld.global.f64 	%fd1, [%rd7];
	abs.f64 	%fd2, %fd1;
	setp.neu.f64 	%p2, %fd2, 0d7FF0000000000000;
	@%p2 bra 	$L__BB5_3;
	mov.f64 	%fd17, 0d0000000000000000;
	mul.rn.f64 	%fd75, %fd1, %fd17;
	mov.b32 	%r35, 1;
	bra.uni 	$L__BB5_6;
$L__BB5_3:
	mul.f64 	%fd12, %fd1, 0d3FE45F306DC9C883;
	cvt.rni.s32.f64 	%r34, %fd12;
	cvt.rn.f64.s32 	%fd13, %r34;
	fma.rn.f64 	%fd14, %fd13, 0dBFF921FB54442D18, %fd1;
	fma.rn.f64 	%fd15, %fd13, 0dBC91A62633145C00, %fd14;
	fma.rn.f64 	%fd75, %fd13, 0dB97B839A252049C0, %fd15;
	setp.ltu.f64 	%p3, %fd2, 0d41E0000000000000;
	@%p3 bra 	$L__BB5_5;
	{ // callseq 0, 0
	.param .b64 param0;
	st.param.f64 	[param0], %fd1;
	.param .align 16 .b8 retval0[16];
	call.uni (retval0), 
	__internal_trig_reduction_slowpathd, 
	(
	param0
	);
	ld.param.f64 	%fd75, [retval0];
	ld.param.b32 	%r34, [retval0+8];
	} // callseq 0
$L__BB5_5:
	add.s32 	%r35, %r34, 1;
$L__BB5_6:
	setp.neu.f64 	%p4, %fd2, 0d7FF0000000000000;
	shl.b32 	%r23, %r35, 6;
	cvt.u64.u32 	%rd8, %r23;
	and.b64  	%rd9, %rd8, 64;
	mov.u64 	%rd10, __cudart_sin_cos_coeffs;
	add.s64 	%rd11, %rd10, %rd9;
	mul.rn.f64 	%fd18, %fd75, %fd75;
	and.b32  	%r24, %r35, 1;
	setp.eq.b32 	%p5, %r24, 1;
	selp.f64 	%fd19, 0dBDA8FF8320FD8164, 0d3DE5DB65F9785EBA, %p5;
	ld.global.nc.v2.f64 	{%fd20, %fd21}, [%rd11];
	fma.rn.f64 	%fd22, %fd19, %fd18, %fd20;
	fma.rn.f64 	%fd23, %fd22, %fd18, %fd21;
	ld.global.nc.v2.f64 	{%fd24, %fd25}, [%rd11+16];
	fma.rn.f64 	%fd26, %fd23, %fd18, %fd24;
	fma.rn.f64 	%fd27, %fd26, %fd18, %fd25;
	ld.global.nc.v2.f64 	{%fd28, %fd29}, [%rd11+32];
	fma.rn.f64 	%fd30, %fd27, %fd18, %fd28;
	fma.rn.f64 	%fd31, %fd30, %fd18, %fd29;
	fma.rn.f64 	%fd32, %fd31, %fd75, %fd75;
	fma.rn.f64 	%fd33, %fd31, %fd18, 0d3FF0000000000000;
	selp.f64 	%fd34, %fd33, %fd32, %p5;
	and.b32  	%r25, %r35, 2;
	setp.eq.s32 	%p6, %r25, 0;
	mov.f64 	%fd35, 0d0000000000000000;
	sub.f64 	%fd36, %fd35, %fd34;
	selp.f64 	%fd37, %fd34, %fd36, %p6;
	st.shared.f64 	[%r4], %fd37;
	@%p4 bra 	$L__BB5_8;
	mov.f64 	%fd43, 0d0000000000000000;
	mul.rn.f64 	%fd76, %fd1, %fd43;
	mov.b32 	%r36, 0;
	bra.uni 	$L__BB5_10;
$L__BB5_8:
	mul.f64 	%fd38, %fd1, 0d3FE45F306DC9C883;
	cvt.rni.s32.f64 	%r36, %fd38;
	cvt.rn.f64.s32 	%fd39, %r36;
	fma.rn.f64 	%fd40, %fd39, 0dBFF921FB54442D18, %fd1;
	fma.rn.f64 	%fd41, %fd39, 0dBC91A62633145C00, %fd40;
	fma.rn.f64 	%fd76, %fd39, 0dB97B839A252049C0, %fd41;
	setp.ltu.f64 	%p7, %fd2, 0d41E0000000000000;
	@%p7 bra 	$L__BB5_10;
	{ // callseq 1, 0
	.param .b64 param0;
	st.param.f64 	[param0], %fd1;
	.param .align 16 .b8 retval0[16];
	call.uni (retval0), 
	__internal_trig_reduction_slowpathd, 
	(
	param0
	);
	ld.param.f64 	%fd76, [retval0];
	ld.param.b32 	%r36, [retval0+8];
	} // callseq 1
$L__BB5_10:
	shl.b32 	%r28, %r36, 6;
	cvt.u64.u32 	%rd12, %r28;
	and.b64  	%rd13, %rd12, 64;
	add.s64 	%rd15, %rd10, %rd13;
	mul.rn.f64 	%fd44, %fd76, %fd76;
	and.b32  	%r29, %r36, 1;
	setp.eq.b32 	%p8, %r29, 1;
	selp.f64 	%fd45, 0dBDA8FF8320FD8164, 0d3DE5DB65F9785EBA, %p8;
	ld.global.nc.v2.f64 	{%fd46, %fd47}, [%rd15];
	fma.rn.f64 	%fd48, %fd45, %fd44, %fd46;
	fma.rn.f64 	%fd49, %fd48, %fd44, %fd47;
	ld.global.nc.v2.f64 	{%fd50, %fd51}, [%rd15+16];
	fma.rn.f64 	%fd52, %fd49, %fd44, %fd50;
	fma.rn.f64 	%fd53, %fd52, %fd44, %fd51;
	ld.global.nc.v2.f64 	{%fd54, %fd55}, [%rd15+32];
	fma.rn.f64 	%fd56, %fd53, %fd44, %fd54;
	fma.rn.f64 	%fd57, %fd56, %fd44, %fd55;
	fma.rn.f64 	%fd58, %fd57, %fd76, %fd76;
	fma.rn.f64 	%fd59, %fd57, %fd44, 0d3FF0000000000000;
	selp.f64 	%fd60, %fd59, %fd58, %p8;
	and.b32  	%r30, %r36, 2;
	setp.eq.s32 	%p9, %r30, 0;
	mov.f64 	%fd61, 0d0000000000000000;
	sub.f64 	%fd62, %fd61, %fd60;
	selp.f64 	%fd63, %fd60, %fd62, %p9;
	st.shared.f64 	[%r5], %fd63;
$L__BB5_11:
	bar.sync 	0;
	setp.lt.u32 	%p10, %r37, 2;
	@%p10 bra 	$L__BB5_15;
$L__BB5_12:
	shr.u32 	%r15, %r37, 1;
	setp.ge.u32 	%p11, %r1, %r15;
	@%p11 bra 	$L__BB5_14;
	shl.b32 	%r31, %r15, 3;
	add.s32 	%r32, %r4, %r31;
	ld.shared.f64 	%fd64, [%r32];
	ld.shared.f64 	%fd65, [%r4];
	add.f64 	%fd66, %fd64, %fd65;
	st.shared.f64 	[%r4], %fd66;
	add.s32 	%r33, %r5, %r31;
	ld.shared.f64 	%fd67, [%r33];
	ld.shared.f64 	%fd68, [%r5];
	add.f64 	%fd69, %fd67, %fd68;
	st.shared.f64 	[%r5], %fd69;
$L__BB5_14:
	bar.sync 	0;
	setp.gt.u32 	%p12, %r37, 3;
	mov.u32 	%r37, %r15;
	@%p12 bra 	$L__BB5_12;
$L__BB5_15:
	setp.ne.s32 	%p13, %r1, 0;
	@%p13 bra 	$L__BB5_17;
	ld.shared.f64 	%fd70, [_ZZ30compute_order_parameter_kernelE11shared_real];
	cvta.to.global.u64 	%rd16, %rd2;
	atom.global.add.f64 	%fd71, [%rd16], %fd70;
	ld.shared.f64 	%fd72, [_ZZ30compute_order_parameter_kernelE11shared_imag];
	cvta.to.global.u64 	%rd17, %rd3;
	atom.global.add.f64 	%fd73, [%rd17], %fd72;
$L__BB5_17:
	ret;

}
.func  (.param .align 16 .b8 func_retval0[16]) __internal_trig_reduction_slowpathd(
	.param .b64 __internal_trig_reduction_slowpathd_param_0
)
{
	.local .align 8 .b8 	__local_depot6[40];
	.reg .b64 	%SP;
	.reg .b64 	%SPL;
	.reg .pred 	%p<10>;
	.reg .b32 	%r<47>;
	.reg .b64 	%rd<74>;
	.reg .b64 	%fd<5>;

	mov.u64 	%SPL, __local_depot6;
	ld.param.f64 	%fd4, [__internal_trig_reduction_slowpathd_param_0];
	add.u64 	%rd1, %SPL, 0;
	{
	.reg .b32 %temp; 
	mov.b64 	{%temp, %r1}, %fd4;
	}
	shr.u32 	%r2, %r1, 20;
	and.b32  	%r3, %r2, 2047;
	setp.eq.s32 	%p1, %r3, 2047;
	mov.b32 	%r46, 0;
	@%p1 bra 	$L__BB6_9;
	add.s32 	%r20, %r3, -1024;
	mov.b64 	%rd20, %fd4;
	shl.b64 	%rd2, %rd20, 11;
	shr.u32 	%r4, %r20, 6;
	sub.s32 	%r45, 15, %r4;
	sub.s32 	%r21, 19, %r4;
	setp.lt.u32 	%p2, %r20, 128;
	selp.b32 	%r6, 18, %r21, %p2;
	setp.ge.s32 	%p3, %r45, %r6;
	mov.b64 	%rd70, 0;
	@%p3 bra 	$L__BB6_4;
	add.s32 	%r23, %r6, %r4;
	neg.s32 	%r43, %r23;
	or.b64  	%rd3, %rd2, -9223372036854775808;
	mov.b64 	%rd70, 0;
	mov.b32 	%r42, 0;
	mov.u64 	%rd25, __cudart_i2opi_d;
	mov.u32 	%r44, %r45;
$L__BB6_3:
	.pragma "nounroll";
	mul.wide.s32 	%rd22, %r42, 8;
	add.s64 	%rd23, %rd1, %rd22;
	mul.wide.s32 	%rd24, %r44, 8;
	add.s64 	%rd26, %rd25, %rd24;
	ld.global.nc.u64 	%rd27, [%rd26];
	{
	.reg .u32 %r0, %r1, %r2, %r3, %alo, %ahi, %blo, %bhi, %clo, %chi;
	mov.b64 	{%alo,%ahi}, %rd27;
	mov.b64 	{%blo,%bhi}, %rd3;
	mov.b64 	{%clo,%chi}, %rd70;
	mad.lo.cc.u32 	%r0, %alo, %blo, %clo;
	madc.hi.cc.u32 	%r1, %alo, %blo, %chi;
	madc.hi.u32 	%r2, %alo, %bhi, 0;
	mad.lo.cc.u32 	%r1, %alo, %bhi, %r1;
	madc.hi.cc.u32 	%r2, %ahi, %blo, %r2;
	madc.hi.u32 	%r3, %ahi, %bhi, 0;
	mad.lo.cc.u32 	%r1, %ahi, %blo, %r1;
	madc.lo.cc.u32 	%r2, %ahi, %bhi, %r2;
	addc.u32 	%r3, %r3, 0;
	mov.b64 	%rd28, {%r0,%r1};
	mov.b64 	%rd70, {%r2,%r3};
	}
	st.local.u64 	[%rd23], %rd28;
	add.s32 	%r44, %r44, 1;
	add.s32 	%r43, %r43, 1;
	add.s32 	%r42, %r42, 1;
	setp.ne.s32 	%p4, %r43, -15;
	mov.u32 	%r45, %r6;
	@%p4 bra 	$L__BB6_3;
$L__BB6_4:
	cvt.s64.s32 	%rd29, %r45;
	cvt.u64.u32 	%rd30, %r4;
	add.s64 	%rd31, %rd30, %rd29;
	shl.b64 	%rd32, %rd31, 3;
	add.s64 	%rd33, %rd1, %rd32;
	st.local.u64 	[%rd33+-120], %rd70;
	and.b32  	%r15, %r2, 63;
	ld.local.u64 	%rd72, [%rd1+16];
	ld.local.u64 	%rd71, [%rd1+24];
	setp.eq.s32 	%p5, %r15, 0;
	@%p5 bra 	$L__BB6_6;
	shl.b64 	%rd34, %rd71, %r15;
	shr.u64 	%rd35, %rd72, 1;
	xor.b32  	%r24, %r15, 63;
	shr.u64 	%rd36, %rd35, %r24;
	or.b64  	%rd71, %rd34, %rd36;
	ld.local.u64 	%rd37, [%rd1+8];
	shl.b64 	%rd38, %rd72, %r15;
	shr.u64 	%rd39, %rd37, 1;
	shr.u64 	%rd40, %rd39, %r24;
	or.b64  	%rd72, %rd38, %rd40;
$L__BB6_6:
	and.b32  	%r25, %r1, -2147483648;
	shr.u64 	%rd41, %rd71, 62;
	cvt.u32.u64 	%r26, %rd41;
	mov.b64 	{%r27, %r28}, %rd71;
	mov.b64 	{%r29, %r30}, %rd72;
	shf.l.wrap.b32 	%r31, %r30, %r27, 2;
	shf.l.wrap.b32 	%r32, %r27, %r28, 2;
	mov.b64 	%rd42, {%r31, %r32};
	shl.b64 	%rd43, %rd72, 2;
	shr.u64 	%rd44, %rd42, 63;
	cvt.u32.u64 	%r33, %rd44;
	add.s32 	%r34, %r33, %r26;
	setp.eq.s32 	%p6, %r25, 0;
	neg.s32 	%r35, %r34;
	selp.b32 	%r46, %r34, %r35, %p6;
	setp.gt.s64 	%p7, %rd42, -1;
	mov.b64 	%rd45, 0;
	{
	.reg .u32 %r0, %r1, %r2, %r3, %a0, %a1, %a2, %a3, %b0, %b1, %b2, %b3;
	mov.b64 	{%a0,%a1}, %rd45;
	mov.b64 	{%a2,%a3}, %rd45;
	mov.b64 	{%b0,%b1}, %rd43;
	mov.b64 	{%b2,%b3}, %rd42;
	sub.cc.u32 	%r0, %a0, %b0;
	subc.cc.u32 	%r1, %a1, %b1;
	subc.cc.u32 	%r2, %a2, %b2;
	subc.u32 	%r3, %a3, %b3;
	mov.b64 	%rd46, {%r0,%r1};
	mov.b64 	%rd47, {%r2,%r3};
	}
	xor.b32  	%r36, %r25, -2147483648;
	selp.b64 	%rd73, %rd42, %rd47, %p7;
	selp.b64 	%rd14, %rd43, %rd46, %p7;
	selp.b32 	%r17, %r25, %r36, %p7;
	clz.b64 	%r37, %rd73;
	cvt.u64.u32 	%rd15, %r37;
	setp.eq.s32 	%p8, %r37, 0;
	@%p8 bra 	$L__BB6_8;
	cvt.u32.u64 	%r38, %rd15;
	and.b32  	%r39, %r38, 63;
	shl.b64 	%rd48, %rd73, %r39;
	shr.u64 	%rd49, %rd14, 1;
	not.b32 	%r40, %r38;
	and.b32  	%r41, %r40, 63;
	shr.u64 	%rd50, %rd49, %r41;
	or.b64  	%rd73, %rd48, %rd50;
$L__BB6_8:
	mov.b64 	%rd51, -3958705157555305931;
	{
	.reg .u32 %r0, %r1, %r2, %r3, %alo, %ahi, %blo, %bhi;
	mov.b64 	{%alo,%ahi}, %rd73;
	mov.b64 	{%blo,%bhi}, %rd51;
	mul.lo.u32 	%r0, %alo, %blo;
	mul.hi.u32 	%r1, %alo, %blo;
	mad.lo.cc.u32 	%r1, %alo, %bhi, %r1;
	madc.hi.u32 	%r2, %alo, %bhi, 0;
	mad.lo.cc.u32 	%r1, %ahi, %blo, %r1;
	madc.hi.cc.u32 	%r2, %ahi, %blo, %r2;
	madc.hi.u32 	%r3, %ahi, %bhi, 0;
	mad.lo.cc.u32 	%r2, %ahi, %bhi, %r2;
	addc.u32 	%r3, %r3, 0;
	mov.b64 	%rd52, {%r0,%r1};
	mov.b64 	%rd53, {%r2,%r3};
	}
	setp.gt.s64 	%p9, %rd53, 0;
	{
	.reg .u32 %r0, %r1, %r2, %r3, %a0, %a1, %a2, %a3, %b0, %b1, %b2, %b3;
	mov.b64 	{%a0,%a1}, %rd52;
	mov.b64 	{%a2,%a3}, %rd53;
	mov.b64 	{%b0,%b1}, %rd52;
	mov.b64 	{%b2,%b3}, %rd53;
	add.cc.u32 	%r0, %a0, %b0;
	addc.cc.u32 	%r1, %a1, %b1;
	addc.cc.u32 	%r2, %a2, %b2;
	addc.u32 	%r3, %a3, %b3;
	mov.b64 	%rd54, {%r0,%r1};
	mov.b64 	%rd55, {%r2,%r3};
	}
	selp.b64 	%rd56, %rd55, %rd53, %p9;
	selp.s64 	%rd57, -1, 0, %p9;
	sub.s64 	%rd58, %rd57, %rd15;
	cvt.u64.u32 	%rd59, %r17;
	shl.b64 	%rd60, %rd59, 32;
	add.s64 	%rd61, %rd56, 1;
	shr.u64 	%rd62, %rd61, 10;
	add.s64 	%rd63, %rd62, 1;
	shr.u64 	%rd64, %rd63, 1;
	shl.b64 	%rd65, %rd58, 52;
	add.s64 	%rd66, %rd65, %rd64;
	add.s64 	%rd67, %rd66, 4602678819172646912;
	or.b64  	%rd68, %rd67, %rd60;
	mov.b64 	%fd4, %rd68;
$L__BB6_9:
	st.param.f64 	[func_retval0], %fd4;
	st.param.b32 	[func_retval0+8], %r46;
	ret;

}


// ===== COMPILED SASS (sm_100) =====

	.target	sm_100

	.elftype	@"ET_EXEC"


//--------------------- .note.nv.tkinfo           --------------------------
	.section	.note.nv.tkinfo,"",@"SHT_NOTE"
	.sectionflags	@"SHF_NOTE_NV_TKINFO"
	.tkinfo
        /*0018*/ 	.word	0x00000002
        /*0030*/ 	.string	""
        /*0030*/ 	.string	"ptxas"
        /*0030*/ 	.string	"Cuda compilation tools, release 13.0, V13.0.88"
        /*0030*/ 	.string	"Build cuda_13.0.r13.0/compiler.36424714_0"
        /*0030*/ 	.string	"-arch sm_100 -m 64 "



//--------------------- .note.nv.cuinfo           --------------------------
	.section	.note.nv.cuinfo,"",@"SHT_NOTE"
	.sectionflags	@"SHF_NOTE_NV_CUINFO"
        /*0018*/ 	.short	0x0002
        /*001a*/ 	.short	0x0064
        /*001c*/ 	.short	0x0082
	.zero		2


//--------------------- .nv.info                  --------------------------
	.section	.nv.info,"",@"SHT_CUDA_INFO"
	.align	4


	//----- nvinfo : EIATTR_REGCOUNT
	.align		4
        /*0000*/ 	.byte	0x04, 0x2f
        /*0002*/ 	.short	(.L_12 - .L_11)
	.align		4
.L_11:
        /*0004*/ 	.word	index@(initialize_oscillators_kernel)
        /*0008*/ 	.word	0x00000020


	//----- nvinfo : EIATTR_FRAME_SIZE
	.align		4
.L_12:
        /*000c*/ 	.byte	0x04, 0x11
        /*000e*/ 	.short	(.L_14 - .L_13)
	.align		4
.L_13:
        /*0010*/ 	.word	index@($__internal_2_$__cuda_sm20_dsqrt_rn_f64_mediumpath_v1)
        /*0014*/ 	.word	0x00000030


	//----- nvinfo : EIATTR_FRAME_SIZE
	.align		4
.L_14:
        /*0018*/ 	.byte	0x04, 0x11
        /*001a*/ 	.short	(.L_16 - .L_15)
	.align		4
.L_15:
        /*001c*/ 	.word	index@(initialize_oscillators_kernel)
        /*0020*/ 	.word	0x00000030


	//----- nvinfo : EIATTR_REGCOUNT
	.align		4
.L_16:
        /*0024*/ 	.byte	0x04, 0x2f
        /*0026*/ 	.short	(.L_18 - .L_17)
	.align		4
.L_17:
        /*0028*/ 	.word	index@(compute_coupling_forces_kernel)
        /*002c*/ 	.word	0x00000020


	//----- nvinfo : EIATTR_FRAME_SIZE
	.align		4
.L_18:
        /*0030*/ 	.byte	0x04, 0x11
        /*0032*/ 	.short	(.L_20 - .L_19)
	.align		4
.L_19:
        /*0034*/ 	.word	index@(compute_coupling_forces_kernel)
        /*0038*/ 	.word	0x00000000


	//----- nvinfo : EIATTR_REGCOUNT
	.align		4
.L_20:
        /*003c*/ 	.byte	0x04, 0x2f
        /*003e*/ 	.short	(.L_22 - .L_21)
	.align		4
.L_21:
        /*0040*/ 	.word	index@(evolve_oscillators_kernel)
        /*0044*/ 	.word	0x00000027


	//----- nvinfo : EIATTR_FRAME_SIZE
	.align		4
.L_22:
        /*0048*/ 	.byte	0x04, 0x11
        /*004a*/ 	.short	(.L_24 - .L_23)
	.align		4
.L_23:
        /*004c*/ 	.word	index@($__internal_1_$__cuda_sm20_dsqrt_rn_f64_mediumpath_v1)
        /*0050*/ 	.word	0x00000030


	//----- nvinfo : EIATTR_FRAME_SIZE
	.align		4
.L_24:
        /*0054*/ 	.byte	0x04, 0x11
        /*0056*/ 	.short	(.L_26 - .L_25)
	.align		4
.L_25:
        /*0058*/ 	.word	index@(evolve_oscillators_kernel)
        /*005c*/ 	.word	0x00000030


	//----- nvinfo : EIATTR_REGCOUNT
	.align		4
.L_26:
        /*0060*/ 	.byte	0x04, 0x2f
        /*0062*/ 	.short	(.L_28 - .L_27)
	.align		4
.L_27:
        /*0064*/ 	.word	index@(compute_energy_kernel)
        /*0068*/ 	.word	0x00000020


	//----- nvinfo : EIATTR_FRAME_SIZE
	.align		4
.L_28:
        /*006c*/ 	.byte	0x04, 0x11
        /*006e*/ 	.short	(.L_30 - .L_29)
	.align		4
.L_29:
        /*0070*/ 	.word	index@(compute_energy_kernel)
        /*0074*/ 	.word	0x00000000


	//----- nvinfo : EIATTR_REGCOUNT
	.align		4
.L_30:
        /*0078*/ 	.byte	0x04, 0x2f
        /*007a*/ 	.short	(.L_32 - .L_31)
	.align		4
.L_31:
        /*007c*/ 	.word	index@(compute_entropy_kernel)
        /*0080*/ 	.word	0x00000016


	//----- nvinfo : EIATTR_FRAME_SIZE
	.align		4
.L_32:
        /*0084*/ 	.byte	0x04, 0x11
        /*0086*/ 	.short	(.L_34 - .L_33)
	.align		4
.L_33:
        /*0088*/ 	.word	index@($__internal_0_$__cuda_sm20_dsqrt_rn_f64_mediumpath_v1)
        /*008c*/ 	.word	0x00000000


	//----- nvinfo : EIATTR_FRAME_SIZE
	.align		4
.L_34:
        /*0090*/ 	.byte	0x04, 0x11
        /*0092*/ 	.short	(.L_36 - .L_35)
	.align		4
.L_35:
        /*0094*/ 	.word	index@(compute_entropy_kernel)
        /*0098*/ 	.word	0x00000000


	//----- nvinfo : EIATTR_REGCOUNT
	.align		4
.L_36:
        /*009c*/ 	.byte	0x04, 0x2f
        /*009e*/ 	.short	(.L_38 - .L_37)
	.align		4
.L_37:
        /*00a0*/ 	.word	index@(compute_order_parameter_kernel)
        /*00a4*/ 	.word	0x0000001e


	//----- nvinfo : EIATTR_FRAME_SIZE
	.align		4
.L_38:
        /*00a8*/ 	.byte	0x04, 0x11
        /*00aa*/ 	.short	(.L_40 - .L_39)
	.align		4
.L_39:
        /*00ac*/ 	.word	index@($compute_order_parameter_kernel$__internal_trig_reduction_slowpathd)
        /*00b0*/ 	.word	0x00000028


	//----- nvinfo : EIATTR_FRAME_SIZE
	.align		4
.L_40:
        /*00b4*/ 	.byte	0x04, 0x11
        /*00b6*/ 	.short	(.L_42 - .L_41)
	.align		4
.L_41:
        /*00b8*/ 	.word	index@(compute_order_parameter_kernel)
        /*00bc*/ 	.word	0x00000028


	//----- nvinfo : EIATTR_MIN_STACK_SIZE
	.align		4
.L_42:
        /*00c0*/ 	.byte	0x04, 0x12
        /*00c2*/ 	.short	(.L_44 - .L_43)
	.align		4
.L_43:
        /*00c4*/ 	.word	index@(compute_order_parameter_kernel)
        /*00c8*/ 	.word	0x00000028


	//----- nvinfo : EIATTR_MIN_STACK_SIZE
	.align		4
.L_44:
        /*00cc*/ 	.byte	0x04, 0x12
        /*00ce*/ 	.short	(.L_46 - .L_45)
	.align		4
.L_45:
        /*00d0*/ 	.word	index@(compute_entropy_kernel)
        /*00d4*/ 	.word	0x00000000


	//----- nvinfo : EIATTR_MIN_STACK_SIZE
	.align		4
.L_46:
        /*00d8*/ 	.byte	0x04, 0x12
        /*00da*/ 	.short	(.L_48 - .L_47)
	.align		4
.L_47:
        /*00dc*/ 	.word	index@(compute_energy_kernel)
        /*00e0*/ 	.word	0x00000000


	//----- nvinfo : EIATTR_MIN_STACK_SIZE
	.align		4
.L_48:
        /*00e4*/ 	.byte	0x04, 0x12
        /*00e6*/ 	.short	(.L_50 - .L_49)
	.align		4
.L_49:
        /*00e8*/ 	.word	index@(evolve_oscillators_kernel)
        /*00ec*/ 	.word	0x00000030


	//----- nvinfo : EIATTR_MIN_STACK_SIZE
	.align		4
.L_50:
        /*00f0*/ 	.byte	0x04, 0x12
        /*00f2*/ 	.short	(.L_52 - .L_51)
	.align		4
.L_51:
        /*00f4*/ 	.word	index@(compute_coupling_forces_kernel)
        /*00f8*/ 	.word	0x00000000


	//----- nvinfo : EIATTR_MIN_STACK_SIZE
	.align		4
.L_52:
        /*00fc*/ 	.byte	0x04, 0x12
        /*00fe*/ 	.short	(.L_54 - .L_53)
	.align		4
.L_53:
        /*0100*/ 	.word	index@(initialize_oscillators_kernel)
        /*0104*/ 	.word	0x00000030
.L_54:


//--------------------- .nv.compat                --------------------------
	.section	.nv.compat,"",@"SHT_CUDA_COMPAT_INFO"
	.align	4
        /*0000*/ 	.byte	0x02, 0x09, 0x00, 0x00, 0x02, 0x02, 0x01, 0x00, 0x02, 0x05, 0x05, 0x00, 0x03, 0x07, 0x01, 0x01
        /*0010*/ 	.byte	0x02, 0x03, 0x00, 0x00, 0x02, 0x06, 0x01, 0x00, 0x04, 0x0b, 0x08, 0x00, 0x01, 0x00, 0x00, 0x00
        /*0020*/ 	.byte	0x00, 0x00, 0x00, 0x00


//--------------------- .nv.info.compute_order_parameter_kernel --------------------------
	.section	.nv.info.compute_order_parameter_kernel,"",@"SHT_CUDA_INFO"
	.sectionflags	@""
	.align	4


	//----- nvinfo : EIATTR_CUDA_API_VERSION
	.align		4
        /*0000*/ 	.byte	0x04, 0x37
        /*0002*/ 	.short	(.L_56 - .L_55)
.L_55:
        /*0004*/ 	.word	0x00000082


	//----- nvinfo : EIATTR_KPARAM_INFO
	.align		4
.L_56:
        /*0008*/ 	.byte	0x04, 0x17
        /*000a*/ 	.short	(.L_58 - .L_57)
.L_57:
        /*000c*/ 	.word	0x00000000
        /*0010*/ 	.short	0x0003
        /*0012*/ 	.short	0x0018
        /*0014*/ 	.byte	0x00, 0xf0, 0x11, 0x00


	//----- nvinfo : EIATTR_KPARAM_INFO
	.align		4
.L_58:
        /*0018*/ 	.byte	0x04, 0x17
        /*001a*/ 	.short	(.L_60 - .L_59)
.L_59:
        /*001c*/ 	.word	0x00000000
        /*0020*/ 	.short	0x0002
        /*0022*/ 	.short	0x0010
        /*0024*/ 	.byte	0x00, 0xf5, 0x21, 0x00


	//----- nvinfo : EIATTR_KPARAM_INFO
	.align		4
.L_60:
        /*0028*/ 	.byte	0x04, 0x17
        /*002a*/ 	.short	(.L_62 - .L_61)
.L_61:
        /*002c*/ 	.word	0x00000000
        /*0030*/ 	.short	0x0001
        /*0032*/ 	.short	0x0008
        /*0034*/ 	.byte	0x00, 0xf5, 0x21, 0x00


	//----- nvinfo : EIATTR_KPARAM_INFO
	.align		4
.L_62:
        /*0038*/ 	.byte	0x04, 0x17
        /*003a*/ 	.short	(.L_64 - .L_63)
.L_63:
        /*003c*/ 	.word	0x00000000
        /*0040*/ 	.short	0x0000
        /*0042*/ 	.short	0x0000
        /*0044*/ 	.byte	0x00, 0xf5, 0x21, 0x00


	//----- nvinfo : EIATTR_SPARSE_MMA_MASK
	.align		4
.L_64:
        /*0048*/ 	.byte	0x03, 0x50
        /*004a*/ 	.short	0x0000


	//----- nvinfo : EIATTR_MAXREG_COUNT
	.align		4
        /*004c*/ 	.byte	0x03, 0x1b
        /*004e*/ 	.short	0x00ff


	//----- nvinfo : EIATTR_NUM_BARRIERS
	.align		4
        /*0050*/ 	.byte	0x02, 0x4c
        /*0052*/ 	.byte	0x01
	.zero		1


	//----- nvinfo : EIATTR_MERCURY_ISA_VERSION
	.align		4
        /*0054*/ 	.byte	0x03, 0x5f
        /*0056*/ 	.short	0x0101


	//----- nvinfo : EIATTR_VRC_CTA_INIT_COUNT
	.align		4
        /*0058*/ 	.byte	0x02, 0x4a
	.zero		1
	.zero		1


	//----- nvinfo : EIATTR_EXIT_INSTR_OFFSETS
	.align		4
        /*005c*/ 	.byte	0x04, 0x1c
        /*005e*/ 	.short	(.L_66 - .L_65)


	//   ....[0]....
.L_65:
        /*0060*/ 	.word	0x00000a80


	//   ....[1]....
        /*0064*/ 	.word	0x00000b20


	//----- nvinfo : EIATTR_CRS_STACK_SIZE
	.align		4
.L_66:
        /*0068*/ 	.byte	0x04, 0x1e
        /*006a*/ 	.short	(.L_68 - .L_67)
.L_67:
        /*006c*/ 	.word	0x00000000


	//----- nvinfo : EIATTR_CBANK_PARAM_SIZE
	.align		4
.L_68:
        /*0070*/ 	.byte	0x03, 0x19
        /*0072*/ 	.short	0x001c


	//----- nvinfo : EIATTR_PARAM_CBANK
	.align		4
        /*0074*/ 	.byte	0x04, 0x0a
        /*0076*/ 	.short	(.L_70 - .L_69)
	.align		4
.L_69:
        /*0078*/ 	.word	index@(.nv.constant0.compute_order_parameter_kernel)
        /*007c*/ 	.short	0x0380
        /*007e*/ 	.short	0x001c


	//----- nvinfo : EIATTR_SW_WAR
	.align		4
.L_70:
        /*0080*/ 	.byte	0x04, 0x36
        /*0082*/ 	.short	(.L_72 - .L_71)
.L_71:
        /*0084*/ 	.word	0x00000008
.L_72:


//--------------------- .nv.info.compute_entropy_kernel --------------------------
	.section	.nv.info.compute_entropy_kernel,"",@"SHT_CUDA_INFO"
	.sectionflags	@""
	.align	4


	//----- nvinfo : EIATTR_CUDA_API_VERSION
	.align		4
        /*0000*/ 	.byte	0x04, 0x37
        /*0002*/ 	.short	(.L_74 - .L_73)
.L_73:
        /*0004*/ 	.word	0x00000082


	//----- nvinfo : EIATTR_KPARAM_INFO
	.align		4
.L_74:
        /*0008*/ 	.byte	0x04, 0x17
        /*000a*/ 	.short	(.L_76 - .L_75)
.L_75:
        /*000c*/ 	.word	0x00000000
        /*0010*/ 	.short	0x0004
        /*0012*/ 	.short	0x0020
        /*0014*/ 	.byte	0x00, 0xf0, 0x21, 0x00


	//----- nvinfo : EIATTR_KPARAM_INFO
	.align		4
.L_76:
        /*0018*/ 	.byte	0x04, 0x17
        /*001a*/ 	.short	(.L_78 - .L_77)
.L_77:
        /*001c*/ 	.word	0x00000000
        /*0020*/ 	.short	0x0003
        /*0022*/ 	.short	0x0018
        /*0024*/ 	.byte	0x00, 0xf0, 0x11, 0x00


	//----- nvinfo : EIATTR_KPARAM_INFO
	.align		4
.L_78:
        /*0028*/ 	.byte	0x04, 0x17
        /*002a*/ 	.short	(.L_80 - .L_79)
.L_79:
        /*002c*/ 	.word	0x00000000
        /*0030*/ 	.short	0x0002
        /*0032*/ 	.short	0x0010
        /*0034*/ 	.byte	0x00, 0xf5, 0x21, 0x00


	//----- nvinfo : EIATTR_KPARAM_INFO
	.align		4
.L_80:
        /*0038*/ 	.byte	0x04, 0x17
        /*003a*/ 	.short	(.L_82 - .L_81)
.L_81:
        /*003c*/ 	.word	0x00000000
        /*0040*/ 	.short	0x0001
        /*0042*/ 	.short	0x0008
        /*0044*/ 	.byte	0x00, 0xf5, 0x21, 0x00


	//----- nvinfo : EIATTR_KPARAM_INFO
	.align		4
.L_82:
        /*0048*/ 	.byte	0x04, 0x17
        /*004a*/ 	.short	(.L_84 - .L_83)
.L_83:
        /*004c*/ 	.word	0x00000000
        /*0050*/ 	.short	0x0000
        /*0052*/ 	.short	0x0000
        /*0054*/ 	.byte	0x00, 0xf5, 0x21, 0x00


	//----- nvinfo : EIATTR_SPARSE_MMA_MASK
	.align		4
.L_84:
        /*0058*/ 	.byte	0x03, 0x50
        /*005a*/ 	.short	0x0000


	//----- nvinfo : EIATTR_MAXREG_COUNT
	.align		4
        /*005c*/ 	.byte	0x03, 0x1b
        /*005e*/ 	.short	0x00ff


	//----- nvinfo : EIATTR_NUM_BARRIERS
	.align		4
        /*0060*/ 	.byte	0x02, 0x4c
        /*0062*/ 	.byte	0x01
	.zero		1


	//----- nvinfo : EIATTR_MERCURY_ISA_VERSION
	.align		4
        /*0064*/ 	.byte	0x03, 0x5f
        /*0066*/ 	.short	0x0101


	//----- nvinfo : EIATTR_VRC_CTA_INIT_COUNT
	.align		4
        /*0068*/ 	.byte	0x02, 0x4a
	.zero		1
	.zero		1


	//----- nvinfo : EIATTR_EXIT_INSTR_OFFSETS
	.align		4
        /*006c*/ 	.byte	0x04, 0x1c
        /*006e*/ 	.short	(.L_86 - .L_85)


	//   ....[0]....
.L_85:
        /*0070*/ 	.word	0x00000980


	//   ....[1]....
        /*0074*/ 	.word	0x000009f0


	//----- nvinfo : EIATTR_CRS_STACK_SIZE
	.align		4
.L_86:
        /*0078*/ 	.byte	0x04, 0x1e
        /*007a*/ 	.short	(.L_88 - .L_87)
.L_87:
        /*007c*/ 	.word	0x00000000


	//----- nvinfo : EIATTR_CBANK_PARAM_SIZE
	.align		4
.L_88:
        /*0080*/ 	.byte	0x03, 0x19
        /*0082*/ 	.short	0x0028


	//----- nvinfo : EIATTR_PARAM_CBANK
	.align		4
        /*0084*/ 	.byte	0x04, 0x0a
        /*0086*/ 	.short	(.L_90 - .L_89)
	.align		4
.L_89:
        /*0088*/ 	.word	index@(.nv.constant0.compute_entropy_kernel)
        /*008c*/ 	.short	0x0380
        /*008e*/ 	.short	0x0028


	//----- nvinfo : EIATTR_SW_WAR
	.align		4
.L_90:
        /*0090*/ 	.byte	0x04, 0x36
        /*0092*/ 	.short	(.L_92 - .L_91)
.L_91:
        /*0094*/ 	.word	0x00000008
.L_92:


//--------------------- .nv.info.compute_energy_kernel --------------------------
	.section	.nv.info.compute_energy_kernel,"",@"SHT_CUDA_INFO"
	.sectionflags	@""
	.align	4


	//----- nvinfo : EIATTR_CUDA_API_VERSION
	.align		4
        /*0000*/ 	.byte	0x04, 0x37
        /*0002*/ 	.short	(.L_94 - .L_93)
.L_93:
        /*0004*/ 	.word	0x00000082


	//----- nvinfo : EIATTR_KPARAM_INFO
	.align		4
.L_94:
        /*0008*/ 	.byte	0x04, 0x17
        /*000a*/ 	.short	(.L_96 - .L_95)
.L_95:
        /*000c*/ 	.word	0x00000000
        /*0010*/ 	.short	0x0005
        /*0012*/ 	.short	0x0028
        /*0014*/ 	.byte	0x00, 0xf0, 0x21, 0x00


	//----- nvinfo : EIATTR_KPARAM_INFO
	.align		4
.L_96:
        /*0018*/ 	.byte	0x04, 0x17
        /*001a*/ 	.short	(.L_98 - .L_97)
.L_97:
        /*001c*/ 	.word	0x00000000
        /*0020*/ 	.short	0x0004
        /*0022*/ 	.short	0x0020
        /*0024*/ 	.byte	0x00, 0xf0, 0x11, 0x00


	//----- nvinfo : EIATTR_KPARAM_INFO
	.align		4
.L_98:
        /*0028*/ 	.byte	0x04, 0x17
        /*002a*/ 	.short	(.L_100 - .L_99)
.L_99:
        /*002c*/ 	.word	0x00000000
        /*0030*/ 	.short	0x0003
        /*0032*/ 	.short	0x0018
        /*0034*/ 	.byte	0x00, 0xf5, 0x21, 0x00


	//----- nvinfo : EIATTR_KPARAM_INFO
	.align		4
.L_100:
        /*0038*/ 	.byte	0x04, 0x17
        /*003a*/ 	.short	(.L_102 - .L_101)
.L_101:
        /*003c*/ 	.word	0x00000000
        /*0040*/ 	.short	0x0002
        /*0042*/ 	.short	0x0010
        /*0044*/ 	.byte	0x00, 0xf5, 0x21, 0x00


	//----- nvinfo : EIATTR_KPARAM_INFO
	.align		4
.L_102:
        /*0048*/ 	.byte	0x04, 0x17
        /*004a*/ 	.short	(.L_104 - .L_103)
.L_103:
        /*004c*/ 	.word	0x00000000
        /*0050*/ 	.short	0x0001
        /*0052*/ 	.short	0x0008
        /*0054*/ 	.byte	0x00, 0xf5, 0x21, 0x00


	//----- nvinfo : EIATTR_KPARAM_INFO
	.align		4
.L_104:
        /*0058*/ 	.byte	0x04, 0x17
        /*005a*/ 	.short	(.L_106 - .L_105)
.L_105:
        /*005c*/ 	.word	0x00000000
        /*0060*/ 	.short	0x0000
        /*0062*/ 	.short	0x0000
        /*0064*/ 	.byte	0x00, 0xf5, 0x21, 0x00


	//----- nvinfo : EIATTR_SPARSE_MMA_MASK
	.align		4
.L_106:
        /*0068*/ 	.byte	0x03, 0x50
        /*006a*/ 	.short	0x0000


	//----- nvinfo : EIATTR_MAXREG_COUNT
	.align		4
        /*006c*/ 	.byte	0x03, 0x1b
        /*006e*/ 	.short	0x00ff


	//----- nvinfo : EIATTR_NUM_BARRIERS
	.align		4
        /*0070*/ 	.byte	0x02, 0x4c
        /*0072*/ 	.byte	0x01
	.zero		1


	//----- nvinfo : EIATTR_MERCURY_ISA_VERSION
	.align		4
        /*0074*/ 	.byte	0x03, 0x5f
        /*0076*/ 	.short	0x0101


	//----- nvinfo : EIATTR_VRC_CTA_INIT_COUNT
	.align		4
        /*0078*/ 	.byte	0x02, 0x4a
	.zero		1
	.zero		1


	//----- nvinfo : EIATTR_EXIT_INSTR_OFFSETS
	.align		4
        /*007c*/ 	.byte	0x04, 0x1c
        /*007e*/ 	.short	(.L_108 - .L_107)


	//   ....[0]....
.L_107:
        /*0080*/ 	.word	0x00001580


	//   ....[1]....
        /*0084*/ 	.word	0x00001680


	//----- nvinfo : EIATTR_CRS_STACK_SIZE
	.align		4
.L_108:
        /*0088*/ 	.byte	0x04, 0x1e
        /*008a*/ 	.short	(.L_110 - .L_109)
.L_109:
        /*008c*/ 	.word	0x00000000


	//----- nvinfo : EIATTR_CBANK_PARAM_SIZE
	.align		4
.L_110:
        /*0090*/ 	.byte	0x03, 0x19
        /*0092*/ 	.short	0x0030


	//----- nvinfo : EIATTR_PARAM_CBANK
	.align		4
        /*0094*/ 	.byte	0x04, 0x0a
        /*0096*/ 	.short	(.L_112 - .L_111)
	.align		4
.L_111:
        /*0098*/ 	.word	index@(.nv.constant0.compute_energy_kernel)
        /*009c*/ 	.short	0x0380
        /*009e*/ 	.short	0x0030


	//----- nvinfo : EIATTR_SW_WAR
	.align		4
.L_112:
        /*00a0*/ 	.byte	0x04, 0x36
        /*00a2*/ 	.short	(.L_114 - .L_113)
.L_113:
        /*00a4*/ 	.word	0x00000008
.L_114:


//--------------------- .nv.info.evolve_oscillators_kernel --------------------------
	.section	.nv.info.evolve_oscillators_kernel,"",@"SHT_CUDA_INFO"
	.sectionflags	@""
	.align	4


	//----- nvinfo : EIATTR_CUDA_API_VERSION
	.align		4
        /*0000*/ 	.byte	0x04, 0x37
        /*0002*/ 	.short	(.L_116 - .L_115)
.L_115:
        /*0004*/ 	.word	0x00000082


	//----- nvinfo : EIATTR_KPARAM_INFO
	.align		4
.L_116:
        /*0008*/ 	.byte	0x04, 0x17
        /*000a*/ 	.short	(.L_118 - .L_117)
.L_117:
        /*000c*/ 	.word	0x00000000
        /*0010*/ 	.short	0x0009
        /*0012*/ 	.short	0x0048
        /*0014*/ 	.byte	0x00, 0xf0, 0x11, 0x00


	//----- nvinfo : EIATTR_KPARAM_INFO
	.align		4
.L_118:
        /*0018*/ 	.byte	0x04, 0x17
        /*001a*/ 	.short	(.L_120 - .L_119)
.L_119:
        /*001c*/ 	.word	0x00000000
        /*0020*/ 	.short	0x0008
        /*0022*/ 	.short	0x0040
        /*0024*/ 	.byte	0x00, 0xf0, 0x21, 0x00


	//----- nvinfo : EIATTR_KPARAM_INFO
	.align		4
.L_120:
        /*0028*/ 	.byte	0x04, 0x17
        /*002a*/ 	.short	(.L_122 - .L_121)
.L_121:
        /*002c*/ 	.word	0x00000000
        /*0030*/ 	.short	0x0007
        /*0032*/ 	.short	0x0038
        /*0034*/ 	.byte	0x00, 0xf0, 0x11, 0x00


	//----- nvinfo : EIATTR_KPARAM_INFO
	.align		4
.L_122:
        /*0038*/ 	.byte	0x04, 0x17
        /*003a*/ 	.short	(.L_124 - .L_123)
.L_123:
        /*003c*/ 	.word	0x00000000
        /*0040*/ 	.short	0x0006
        /*0042*/ 	.short	0x0030
        /*0044*/ 	.byte	0x00, 0xf0, 0x21, 0x00


	//----- nvinfo : EIATTR_KPARAM_INFO
	.align		4
.L_124:
        /*0048*/ 	.byte	0x04, 0x17
        /*004a*/ 	.short	(.L_126 - .L_125)
.L_125:
        /*004c*/ 	.word	0x00000000
        /*0050*/ 	.short	0x0005
        /*0052*/ 	.short	0x0028
        /*0054*/ 	.byte	0x00, 0xf0, 0x21, 0x00


	//----- nvinfo : EIATTR_KPARAM_INFO
	.align		4
.L_126:
        /*0058*/ 	.byte	0x04, 0x17
        /*005a*/ 	.short	(.L_128 - .L_127)
.L_127:
        /*005c*/ 	.word	0x00000000
        /*0060*/ 	.short	0x0004
        /*0062*/ 	.short	0x0020
        /*0064*/ 	.byte	0x00, 0xf0, 0x21, 0x00


	//----- nvinfo : EIATTR_KPARAM_INFO
	.align		4
.L_128:
        /*0068*/ 	.byte	0x04, 0x17
        /*006a*/ 	.short	(.L_130 - .L_129)
.L_129:
        /*006c*/ 	.word	0x00000000
        /*0070*/ 	.short	0x0003
        /*0072*/ 	.short	0x0018
        /*0074*/ 	.byte	0x00, 0xf5, 0x21, 0x00


	//----- nvinfo : EIATTR_KPARAM_INFO
	.align		4
.L_130:
        /*0078*/ 	.byte	0x04, 0x17
        /*007a*/ 	.short	(.L_132 - .L_131)
.L_131:
        /*007c*/ 	.word	0x00000000
        /*0080*/ 	.short	0x0002
        /*0082*/ 	.short	0x0010
        /*0084*/ 	.byte	0x00, 0xf5, 0x21, 0x00


	//----- nvinfo : EIATTR_KPARAM_INFO
	.align		4
.L_132:
        /*0088*/ 	.byte	0x04, 0x17
        /*008a*/ 	.short	(.L_134 - .L_133)
.L_133:
        /*008c*/ 	.word	0x00000000
        /*0090*/ 	.short	0x0001
        /*0092*/ 	.short	0x0008
        /*0094*/ 	.byte	0x00, 0xf5, 0x21, 0x00


	//----- nvinfo : EIATTR_KPARAM_INFO
	.align		4
.L_134:
        /*0098*/ 	.byte	0x04, 0x17
        /*009a*/ 	.short	(.L_136 - .L_135)
.L_135:
        /*009c*/ 	.word	0x00000000
        /*00a0*/ 	.short	0x0000
        /*00a2*/ 	.short	0x0000
        /*00a4*/ 	.byte	0x00, 0xf5, 0x21, 0x00


	//----- nvinfo : EIATTR_SPARSE_MMA_MASK
	.align		4
.L_136:
        /*00a8*/ 	.byte	0x03, 0x50
        /*00aa*/ 	.short	0x0000


	//----- nvinfo : EIATTR_MAXREG_COUNT
	.align		4
        /*00ac*/ 	.byte	0x03, 0x1b
        /*00ae*/ 	.short	0x00ff


	//----- nvinfo : EIATTR_MERCURY_ISA_VERSION
	.align		4
        /*00b0*/ 	.byte	0x03, 0x5f
        /*00b2*/ 	.short	0x0101


	//----- nvinfo : EIATTR_VRC_CTA_INIT_COUNT
	.align		4
        /*00b4*/ 	.byte	0x02, 0x4a
	.zero		1
	.zero		1


	//----- nvinfo : EIATTR_EXIT_INSTR_OFFSETS
	.align		4
        /*00b8*/ 	.byte	0x04, 0x1c
        /*00ba*/ 	.short	(.L_138 - .L_137)


	//   ....[0]....
.L_137:
        /*00bc*/ 	.word	0x00000080


	//   ....[1]....
        /*00c0*/ 	.word	0x00006270


	//----- nvinfo : EIATTR_CRS_STACK_SIZE
	.align		4
.L_138:
        /*00c4*/ 	.byte	0x04, 0x1e
        /*00c6*/ 	.short	(.L_140 - .L_139)
.L_139:
        /*00c8*/ 	.word	0x00000000


	//----- nvinfo : EIATTR_CBANK_PARAM_SIZE
	.align		4
.L_140:
        /*00cc*/ 	.byte	0x03, 0x19
        /*00ce*/ 	.short	0x004c


	//----- nvinfo : EIATTR_PARAM_CBANK
	.align		4
        /*00d0*/ 	.byte	0x04, 0x0a
        /*00d2*/ 	.short	(.L_142 - .L_141)
	.align		4
.L_141:
        /*00d4*/ 	.word	index@(.nv.constant0.evolve_oscillators_kernel)
        /*00d8*/ 	.short	0x0380
        /*00da*/ 	.short	0x004c


	//----- nvinfo : EIATTR_SW_WAR
	.align		4
.L_142:
        /*00dc*/ 	.byte	0x04, 0x36
        /*00de*/ 	.short	(.L_144 - .L_143)
.L_143:
        /*00e0*/ 	.word	0x00000008
.L_144:


//--------------------- .nv.info.compute_coupling_forces_kernel --------------------------
	.section	.nv.info.compute_coupling_forces_kernel,"",@"SHT_CUDA_INFO"
	.sectionflags	@""
	.align	4


	//----- nvinfo : EIATTR_CUDA_API_VERSION
	.align		4
        /*0000*/ 	.byte	0x04, 0x37
        /*0002*/ 	.short	(.L_146 - .L_145)
.L_145:
        /*0004*/ 	.word	0x00000082


	//----- nvinfo : EIATTR_KPARAM_INFO
	.align		4
.L_146:
        /*0008*/ 	.byte	0x04, 0x17
        /*000a*/ 	.short	(.L_148 - .L_147)
.L_147:
        /*000c*/ 	.word	0x00000000
        /*0010*/ 	.short	0x0004
        /*0012*/ 	.short	0x0020
        /*0014*/ 	.byte	0x00, 0xf0, 0x21, 0x00


	//----- nvinfo : EIATTR_KPARAM_INFO
	.align		4
.L_148:
        /*0018*/ 	.byte	0x04, 0x17
        /*001a*/ 	.short	(.L_150 - .L_149)
.L_149:
        /*001c*/ 	.word	0x00000000
        /*0020*/ 	.short	0x0003
        /*0022*/ 	.short	0x0018
        /*0024*/ 	.byte	0x00, 0xf0, 0x11, 0x00


	//----- nvinfo : EIATTR_KPARAM_INFO
	.align		4
.L_150:
        /*0028*/ 	.byte	0x04, 0x17
        /*002a*/ 	.short	(.L_152 - .L_151)
.L_151:
        /*002c*/ 	.word	0x00000000
        /*0030*/ 	.short	0x0002
        /*0032*/ 	.short	0x0010
        /*0034*/ 	.byte	0x00, 0xf5, 0x21, 0x00


	//----- nvinfo : EIATTR_KPARAM_INFO
	.align		4
.L_152:
        /*0038*/ 	.byte	0x04, 0x17
        /*003a*/ 	.short	(.L_154 - .L_153)
.L_153:
        /*003c*/ 	.word	0x00000000
        /*0040*/ 	.short	0x0001
        /*0042*/ 	.short	0x0008
        /*0044*/ 	.byte	0x00, 0xf5, 0x21, 0x00


	//----- nvinfo : EIATTR_KPARAM_INFO
	.align		4
.L_154:
        /*0048*/ 	.byte	0x04, 0x17
        /*004a*/ 	.short	(.L_156 - .L_155)
.L_155:
        /*004c*/ 	.word	0x00000000
        /*0050*/ 	.short	0x0000
        /*0052*/ 	.short	0x0000
        /*0054*/ 	.byte	0x00, 0xf5, 0x21, 0x00


	//----- nvinfo : EIATTR_SPARSE_MMA_MASK
	.align		4
.L_156:
        /*0058*/ 	.byte	0x03, 0x50
        /*005a*/ 	.short	0x0000


	//----- nvinfo : EIATTR_MAXREG_COUNT
	.align		4
        /*005c*/ 	.byte	0x03, 0x1b
        /*005e*/ 	.short	0x00ff


	//----- nvinfo : EIATTR_MERCURY_ISA_VERSION
	.align		4
        /*0060*/ 	.byte	0x03, 0x5f
        /*0062*/ 	.short	0x0101


	//----- nvinfo : EIATTR_VRC_CTA_INIT_COUNT
	.align		4
        /*0064*/ 	.byte	0x02, 0x4a
	.zero		1
	.zero		1


	//----- nvinfo : EIATTR_EXIT_INSTR_OFFSETS
	.align		4
        /*0068*/ 	.byte	0x04, 0x1c
        /*006a*/ 	.short	(.L_158 - .L_157)


	//   ....[0]....
.L_157:
        /*006c*/ 	.word	0x00000070


	//   ....[1]....
        /*0070*/ 	.word	0x00001330


	//----- nvinfo : EIATTR_CRS_STACK_SIZE
	.align		4
.L_158:
        /*0074*/ 	.byte	0x04, 0x1e
        /*0076*/ 	.short	(.L_160 - .L_159)
.L_159:
        /*0078*/ 	.word	0x00000000


	//----- nvinfo : EIATTR_CBANK_PARAM_SIZE
	.align		4
.L_160:
        /*007c*/ 	.byte	0x03, 0x19
        /*007e*/ 	.short	0x0028


	//----- nvinfo : EIATTR_PARAM_CBANK
	.align		4
        /*0080*/ 	.byte	0x04, 0x0a
        /*0082*/ 	.short	(.L_162 - .L_161)
	.align		4
.L_161:
        /*0084*/ 	.word	index@(.nv.constant0.compute_coupling_forces_kernel)
        /*0088*/ 	.short	0x0380
        /*008a*/ 	.short	0x0028


	//----- nvinfo : EIATTR_SW_WAR
	.align		4
.L_162:
        /*008c*/ 	.byte	0x04, 0x36
        /*008e*/ 	.short	(.L_164 - .L_163)
.L_163:
        /*0090*/ 	.word	0x00000008
.L_164:


//--------------------- .nv.info.initialize_oscillators_kernel --------------------------
	.section	.nv.info.initialize_oscillators_kernel,"",@"SHT_CUDA_INFO"
	.sectionflags	@""
	.align	4


	//----- nvinfo : EIATTR_CUDA_API_VERSION
	.align		4
        /*0000*/ 	.byte	0x04, 0x37
        /*0002*/ 	.short	(.L_166 - .L_165)
.L_165:
        /*0004*/ 	.word	0x00000082


	//----- nvinfo : EIATTR_KPARAM_INFO
	.align		4
.L_166:
        /*0008*/ 	.byte	0x04, 0x17
        /*000a*/ 	.short	(.L_168 - .L_167)
.L_167:
        /*000c*/ 	.word	0x00000000
        /*0010*/ 	.short	0x0004
        /*0012*/ 	.short	0x0020
        /*0014*/ 	.byte	0x00, 0xf0, 0x21, 0x00


	//----- nvinfo : EIATTR_KPARAM_INFO
	.align		4
.L_168:
        /*0018*/ 	.byte	0x04, 0x17
        /*001a*/ 	.short	(.L_170 - .L_169)
.L_169:
        /*001c*/ 	.word	0x00000000
        /*0020*/ 	.short	0x0003
        /*0022*/ 	.short	0x0018
        /*0024*/ 	.byte	0x00, 0xf0, 0x11, 0x00


	//----- nvinfo : EIATTR_KPARAM_INFO
	.align		4
.L_170:
        /*0028*/ 	.byte	0x04, 0x17
        /*002a*/ 	.short	(.L_172 - .L_171)
.L_171:
        /*002c*/ 	.word	0x00000000
        /*0030*/ 	.short	0x0002
        /*0032*/ 	.short	0x0010
        /*0034*/ 	.byte	0x00, 0xf5, 0x21, 0x00


	//----- nvinfo : EIATTR_KPARAM_INFO
	.align		4
.L_172:
        /*0038*/ 	.byte	0x04, 0x17
        /*003a*/ 	.short	(.L_174 - .L_173)
.L_173:
        /*003c*/ 	.word	0x00000000
        /*0040*/ 	.short	0x0001
        /*0042*/ 	.short	0x0008
        /*0044*/ 	.byte	0x00, 0xf5, 0x21, 0x00


	//----- nvinfo : EIATTR_KPARAM_INFO
	.align		4
.L_174:
        /*0048*/ 	.byte	0x04, 0x17
        /*004a*/ 	.short	(.L_176 - .L_175)
.L_175:
        /*004c*/ 	.word	0x00000000
        /*0050*/ 	.short	0x0000
        /*0052*/ 	.short	0x0000
        /*0054*/ 	.byte	0x00, 0xf5, 0x21, 0x00


	//----- nvinfo : EIATTR_SPARSE_MMA_MASK
	.align		4
.L_176:
        /*0058*/ 	.byte	0x03, 0x50
        /*005a*/ 	.short	0x0000


	//----- nvinfo : EIATTR_MAXREG_COUNT
	.align		4
        /*005c*/ 	.byte	0x03, 0x1b
        /*005e*/ 	.short	0x00ff


	//----- nvinfo : EIATTR_MERCURY_ISA_VERSION
	.align		4
        /*0060*/ 	.byte	0x03, 0x5f
        /*0062*/ 	.short	0x0101


	//----- nvinfo : EIATTR_VRC_CTA_INIT_COUNT
	.align		4
        /*0064*/ 	.byte	0x02, 0x4a
	.zero		1
	.zero		1


	//----- nvinfo : EIATTR_EXIT_INSTR_OFFSETS
	.align		4
        /*0068*/ 	.byte	0x04, 0x1c
        /*006a*/ 	.short	(.L_178 - .L_177)


	//   ....[0]....
.L_177:
        /*006c*/ 	.word	0x00000080


	//   ....[1]....
        /*0070*/ 	.word	0x000037b0


	//----- nvinfo : EIATTR_CRS_STACK_SIZE
	.align		4
.L_178:
        /*0074*/ 	.byte	0x04, 0x1e
        /*0076*/ 	.short	(.L_180 - .L_179)
.L_179:
        /*0078*/ 	.word	0x00000000


	//----- nvinfo : EIATTR_CBANK_PARAM_SIZE
	.align		4
.L_180:
        /*007c*/ 	.byte	0x03, 0x19
        /*007e*/ 	.short	0x0028


	//----- nvinfo : EIATTR_PARAM_CBANK
	.align		4
        /*0080*/ 	.byte	0x04, 0x0a
        /*0082*/ 	.short	(.L_182 - .L_181)
	.align		4
.L_181:
        /*0084*/ 	.word	index@(.nv.constant0.initialize_oscillators_kernel)
        /*0088*/ 	.short	0x0380
        /*008a*/ 	.short	0x0028


	//----- nvinfo : EIATTR_SW_WAR
	.align		4
.L_182:
        /*008c*/ 	.byte	0x04, 0x36
        /*008e*/ 	.short	(.L_184 - .L_183)
.L_183:
        /*0090*/ 	.word	0x00000008
.L_184:


//--------------------- .nv.callgraph             --------------------------
	.section	.nv.callgraph,"",@"SHT_CUDA_CALLGRAPH"
	.align	4
	.sectionentsize	8
	.align		4
        /*0000*/ 	.word	0x00000000
	.align		4
        /*0004*/ 	.word	0xffffffff
	.align		4
        /*0008*/ 	.word	0x00000000
	.align		4
        /*000c*/ 	.word	0xfffffffe
	.align		4
        /*0010*/ 	.word	0x00000000
	.align		4
        /*0014*/ 	.word	0xfffffffd
	.align		4
        /*0018*/ 	.word	0x00000000
	.align		4
        /*001c*/ 	.word	0xfffffffc


//--------------------- .nv.constant4             --------------------------
	.section	.nv.constant4,"a",@progbits
	.align	8
	.align		8
.nv.constant4:
        /*0000*/ 	.dword	precalc_xorwow_matrix
	.align		8
        /*0008*/ 	.dword	precalc_xorwow_offset_matrix
	.align		8
        /*0010*/ 	.dword	mrg32k3aM1
	.align		8
        /*0018*/ 	.dword	mrg32k3aM2
	.align		8
        /*0020*/ 	.dword	mrg32k3aM1SubSeq
	.align		8
        /*0028*/ 	.dword	mrg32k3aM2SubSeq
	.align		8
        /*0030*/ 	.dword	mrg32k3aM1Seq
	.align		8
        /*0038*/ 	.dword	mrg32k3aM2Seq
	.align		8
        /*0040*/ 	.dword	__cudart_i2opi_d
	.align		8
        /*0048*/ 	.dword	__cudart_sin_cos_coeffs


//--------------------- .nv.constant3             --------------------------
	.section	.nv.constant3,"a",@progbits
	.align	8
.nv.constant3:
	.type		__cr_lgamma_table,@object
	.size		__cr_lgamma_table,(.L_8 - __cr_lgamma_table)
__cr_lgamma_table:
        /*0000*/ 	.byte	0x00, 0x00, 0x00, 0x00, 0x00, 0x00, 0x00, 0x00, 0x00, 0x00, 0x00, 0x00, 0x00, 0x00, 0x00, 0x00
        /*0010*/ 	.byte	0xef, 0x39, 0xfa, 0xfe, 0x42, 0x2e, 0xe6, 0x3f, 0x02, 0x20, 0x2a, 0xfa, 0x0b, 0xab, 0xfc, 0x3f
        /*0020*/ 	.byte	0xf9, 0x2c, 0x92, 0x7c, 0xa7, 0x6c, 0x09, 0x40, 0xc9, 0x79, 0x44, 0x3c, 0x64, 0x26, 0x13, 0x40
        /*0030*/ 	.byte	0xca, 0x01, 0xcf, 0x3a, 0x27, 0x51, 0x1a, 0x40, 0x30, 0xcc, 0x2d, 0xf3, 0xe1, 0x0c, 0x21, 0x40
        /*0040*/ 	.byte	0x0d, 0xb7, 0xfc, 0x82, 0x8e, 0x35, 0x25, 0x40
.L_8:


//--------------------- .text.compute_order_parameter_kernel --------------------------
	.section	.text.compute_order_parameter_kernel,"ax",@progbits
	.align	128
        .global         compute_order_parameter_kernel
        .type           compute_order_parameter_kernel,@function
        .size           compute_order_parameter_kernel,(.L_x_138 - compute_order_parameter_kernel)
        .other          compute_order_parameter_kernel,@"STO_CUDA_ENTRY STV_DEFAULT"
compute_order_parameter_kernel:
.text.compute_order_parameter_kernel:
[----:B------:R-:W0:Y:S01]  /*0000*/  LDC R1, c[0x0][0x37c] ;  /* 0x0000df00ff017b82 */ /* 0x000e220000000800 */
[----:B------:R-:W1:Y:S07]  /*0010*/  S2R R16, SR_TID.X ;  /* 0x0000000000107919 */ /* 0x000e6e0000002100 */
[----:B------:R-:W2:Y:S01]  /*0020*/  S2UR UR6, SR_CgaCtaId ;  /* 0x00000000000679c3 */ /* 0x000ea20000008800 */
[----:B------:R-:W-:Y:S01]  /*0030*/  UMOV UR4, 0x400 ;  /* 0x0000040000047882 */ /* 0x000fe20000000000 */
[----:B------:R-:W3:Y:S01]  /*0040*/  LDCU UR9, c[0x0][0x398] ;  /* 0x00007300ff0977ac */ /* 0x000ee20008000800 */
[----:B------:R-:W-:Y:S01]  /*0050*/  BSSY.RECONVERGENT B0, `(.L_x_0) ;  /* 0x000008b000007945 */ /* 0x000fe20003800200 */
[----:B0-----:R-:W-:Y:S01]  /*0060*/  VIADD R1, R1, 0xffffffd8 ;  /* 0xffffffd801017836 */ /* 0x001fe20000000000 */
[----:B------:R-:W-:-:S03]  /*0070*/  UIADD3 UR5, UPT, UPT, UR4, 0x800, URZ ;  /* 0x0000080004057890 */ /* 0x000fc6000fffe0ff */
[----:B------:R-:W0:Y:S08]  /*0080*/  S2UR UR8, SR_CTAID.X ;  /* 0x00000000000879c3 */ /* 0x000e300000002500 */
[----:B------:R-:W0:Y:S01]  /*0090*/  LDC R3, c[0x0][0x360] ;  /* 0x0000d800ff037b82 */ /* 0x000e220000000800 */
[----:B--2---:R-:W-:Y:S02]  /*00a0*/  ULEA UR4, UR6, UR4, 0x18 ;  /* 0x0000000406047291 */ /* 0x004fe4000f8ec0ff */
[----:B------:R-:W-:Y:S01]  /*00b0*/  ULEA UR5, UR6, UR5, 0x18 ;  /* 0x0000000506057291 */ /* 0x000fe2000f8ec0ff */
[----:B------:R-:W2:Y:S03]  /*00c0*/  LDCU.64 UR6, c[0x0][0x358] ;  /* 0x00006b00ff0677ac */ /* 0x000ea60008000a00 */
[----:B-1----:R-:W-:-:S02]  /*00d0*/  LEA R2, R16, UR4, 0x3 ;  /* 0x0000000410027c11 */ /* 0x002fc4000f8e18ff */
[----:B------:R-:W-:-:S03]  /*00e0*/  LEA R0, R16, UR5, 0x3 ;  /* 0x0000000510007c11 */ /* 0x000fc6000f8e18ff */
[----:B------:R1:W-:Y:S04]  /*00f0*/  STS.64 [R2], RZ ;  /* 0x000000ff02007388 */ /* 0x0003e80000000a00 */
[----:B------:R1:W-:Y:S01]  /*0100*/  STS.64 [R0], RZ ;  /* 0x000000ff00007388 */ /* 0x0003e20000000a00 */
[----:B0-----:R-:W-:-:S05]  /*0110*/  IMAD R5, R3, UR8, R16 ;  /* 0x0000000803057c24 */ /* 0x001fca000f8e0210 */
[----:B---3--:R-:W-:-:S13]  /*0120*/  ISETP.GE.AND P0, PT, R5, UR9, PT ;  /* 0x0000000905007c0c */ /* 0x008fda000bf06270 */
[----:B-12---:R-:W-:Y:S05]  /*0130*/  @P0 BRA `(.L_x_1) ;  /* 0x0000000400f00947 */ /* 0x006fea0003800000 */
[----:B------:R-:W0:Y:S02]  /*0140*/  LDC.64 R18, c[0x0][0x380] ;  /* 0x0000e000ff127b82 */ /* 0x000e240000000a00 */
[----:B0-----:R-:W-:-:S06]  /*0150*/  IMAD.WIDE R18, R5, 0x8, R18 ;  /* 0x0000000805127825 */ /* 0x001fcc00078e0212 */
[----:B------:R-:W2:Y:S01]  /*0160*/  LDG.E.64 R18, desc[UR6][R18.64] ;  /* 0x0000000612127981 */ /* 0x000ea2000c1e1b00 */
[----:B------:R-:W-:Y:S01]  /*0170*/  BSSY.RECONVERGENT B1, `(.L_x_2) ;  /* 0x000001f000017945 */ /* 0x000fe20003800200 */
[----:B--2---:R-:W-:-:S14]  /*0180*/  DSETP.NEU.AND P0, PT, |R18|, +INF , PT ;  /* 0x7ff000001200742a */ /* 0x004fdc0003f0d200 */
[----:B------:R-:W-:Y:S01]  /*0190*/  @!P0 DMUL R20, RZ, R18 ;  /* 0x00000012ff148228 */ /* 0x000fe20000000000 */
[----:B------:R-:W-:Y:S01]  /*01a0*/  @!P0 IMAD.MOV.U32 R17, RZ, RZ, 0x1 ;  /* 0x00000001ff118424 */ /* 0x000fe200078e00ff */
[----:B------:R-:W-:Y:S09]  /*01b0*/  @!P0 BRA `(.L_x_3) ;  /* 0x0000000000688947 */ /* 0x000ff20003800000 */
[----:B------:R-:W-:Y:S01]  /*01c0*/  UMOV UR4, 0x6dc9c883 ;  /* 0x6dc9c88300047882 */ /* 0x000fe20000000000 */
[----:B------:R-:W-:Y:S01]  /*01d0*/  UMOV UR5, 0x3fe45f30 ;  /* 0x3fe45f3000057882 */ /* 0x000fe20000000000 */
[C---:B------:R-:W-:Y:S01]  /*01e0*/  DSETP.GE.AND P0, PT, |R18|.reuse, 2.14748364800000000000e+09, PT ;  /* 0x41e000001200742a */ /* 0x040fe20003f06200 */
[----:B------:R-:W-:Y:S01]  /*01f0*/  BSSY.RECONVERGENT B2, `(.L_x_4) ;  /* 0x0000015000027945 */ /* 0x000fe20003800200 */
[----:B------:R-:W-:Y:S01]  /*0200*/  DMUL R4, R18, UR4 ;  /* 0x0000000412047c28 */ /* 0x000fe20008000000 */
[----:B------:R-:W-:Y:S01]  /*0210*/  UMOV UR4, 0x54442d18 ;  /* 0x54442d1800047882 */ /* 0x000fe20000000000 */
[----:B------:R-:W-:-:S08]  /*0220*/  UMOV UR5, 0x3ff921fb ;  /* 0x3ff921fb00057882 */ /* 0x000fd00000000000 */
[----:B------:R-:W0:Y:S08]  /*0230*/  F2I.F64 R4, R4 ;  /* 0x0000000400047311 */ /* 0x000e300000301100 */
[----:B0-----:R-:W0:Y:S02]  /*0240*/  I2F.F64 R20, R4 ;  /* 0x0000000400147312 */ /* 0x001e240000201c00 */
[----:B0-----:R-:W-:Y:S01]  /*0250*/  DFMA R6, R20, -UR4, R18 ;  /* 0x8000000414067c2b */ /* 0x001fe20008000012 */
[----:B------:R-:W-:Y:S01]  /*0260*/  UMOV UR4, 0x33145c00 ;  /* 0x33145c0000047882 */ /* 0x000fe20000000000 */
[----:B------:R-:W-:-:S06]  /*0270*/  UMOV UR5, 0x3c91a626 ;  /* 0x3c91a62600057882 */ /* 0x000fcc0000000000 */
[----:B------:R-:W-:Y:S01]  /*0280*/  DFMA R6, R20, -UR4, R6 ;  /* 0x8000000414067c2b */ /* 0x000fe20008000006 */
[----:B------:R-:W-:Y:S01]  /*0290*/  UMOV UR4, 0x252049c0 ;  /* 0x252049c000047882 */ /* 0x000fe20000000000 */
[----:B------:R-:W-:-:S06]  /*02a0*/  UMOV UR5, 0x397b839a ;  /* 0x397b839a00057882 */ /* 0x000fcc0000000000 */
[----:B------:R-:W-:Y:S01]  /*02b0*/  DFMA R20, R20, -UR4, R6 ;  /* 0x8000000414147c2b */ /* 0x000fe20008000006 */
[----:B------:R-:W-:Y:S10]  /*02c0*/  @!P0 BRA `(.L_x_5) ;  /* 0x00000000001c8947 */ /* 0x000ff40003800000 */
[----:B------:R-:W-:Y:S01]  /*02d0*/  IMAD.MOV.U32 R14, RZ, RZ, R18 ;  /* 0x000000ffff0e7224 */ /* 0x000fe200078e0012 */
[----:B------:R-:W-:Y:S01]  /*02e0*/  MOV R4, 0x310 ;  /* 0x0000031000047802 */ /* 0x000fe20000000f00 */
[----:B------:R-:W-:-:S07]  /*02f0*/  IMAD.MOV.U32 R5, RZ, RZ, R19 ;  /* 0x000000ffff057224 */ /* 0x000fce00078e0013 */
[----:B------:R-:W-:Y:S05]  /*0300*/  CALL.REL.NOINC `($compute_order_parameter_kernel$__internal_trig_reduction_slowpathd) ;  /* 0x0000000800087944 */ /* 0x000fea0003c00000 */
[----:B------:R-:W-:Y:S02]  /*0310*/  IMAD.MOV.U32 R4, RZ, RZ, R7 ;  /* 0x000000ffff047224 */ /* 0x000fe400078e0007 */
[----:B------:R-:W-:Y:S02]  /*0320*/  IMAD.MOV.U32 R20, RZ, RZ, R14 ;  /* 0x000000ffff147224 */ /* 0x000fe400078e000e */
[----:B------:R-:W-:-:S07]  /*0330*/  IMAD.MOV.U32 R21, RZ, RZ, R15 ;  /* 0x000000ffff157224 */ /* 0x000fce00078e000f */
.L_x_5:
[----:B------:R-:W-:Y:S05]  /*0340*/  BSYNC.RECONVERGENT B2 ;  /* 0x0000000000027941 */ /* 0x000fea0003800200 */
.L_x_4:
[----:B------:R-:W-:-:S07]  /*0350*/  VIADD R17, R4, 0x1 ;  /* 0x0000000104117836 */ /* 0x000fce0000000000 */
.L_x_3:
[----:B------:R-:W-:Y:S05]  /*0360*/  BSYNC.RECONVERGENT B1 ;  /* 0x0000000000017941 */ /* 0x000fea0003800200 */
.L_x_2:
[----:B------:R-:W0:Y:S01]  /*0370*/  LDCU.64 UR4, c[0x4][0x48] ;  /* 0x01000900ff0477ac */ /* 0x000e220008000a00 */
[----:B------:R-:W-:-:S05]  /*0380*/  IMAD.SHL.U32 R4, R17, 0x40, RZ ;  /* 0x0000004011047824 */ /* 0x000fca00078e00ff */
[----:B------:R-:W-:-:S04]  /*0390*/  LOP3.LUT R4, R4, 0x40, RZ, 0xc0, !PT ;  /* 0x0000004004047812 */ /* 0x000fc800078ec0ff */
[----:B0-----:R-:W-:-:S05]  /*03a0*/  IADD3 R26, P0, PT, R4, UR4, RZ ;  /* 0x00000004041a7c10 */ /* 0x001fca000ff1e0ff */
[----:B------:R-:W-:-:S05]  /*03b0*/  IMAD.X R27, RZ, RZ, UR5, P0 ;  /* 0x00000005ff1b7e24 */ /* 0x000fca00080e06ff */
[----:B------:R-:W2:Y:S04]  /*03c0*/  LDG.E.128.CONSTANT R4, desc[UR6][R26.64] ;  /* 0x000000061a047981 */ /* 0x000ea8000c1e9d00 */
[----:B------:R-:W3:Y:S04]  /*03d0*/  LDG.E.128.CONSTANT R8, desc[UR6][R26.64+0x10] ;  /* 0x000010061a087981 */ /* 0x000ee8000c1e9d00 */
[----:B------:R-:W4:Y:S01]  /*03e0*/  LDG.E.128.CONSTANT R12, desc[UR6][R26.64+0x20] ;  /* 0x000020061a0c7981 */ /* 0x000f22000c1e9d00 */
[----:B------:R-:W-:Y:S01]  /*03f0*/  LOP3.LUT R22, R17, 0x1, RZ, 0xc0, !PT ;  /* 0x0000000111167812 */ /* 0x000fe200078ec0ff */
[----:B------:R-:W-:Y:S01]  /*0400*/  IMAD.MOV.U32 R24, RZ, RZ, 0x20fd8164 ;  /* 0x20fd8164ff187424 */ /* 0x000fe200078e00ff */
[----:B------:R-:W-:Y:S01]  /*0410*/  BSSY.RECONVERGENT B1, `(.L_x_6) ;  /* 0x0000030000017945 */ /* 0x000fe20003800200 */
[----:B------:R-:W-:Y:S01]  /*0420*/  IMAD.MOV.U32 R25, RZ, RZ, 0x3da8ff83 ;  /* 0x3da8ff83ff197424 */ /* 0x000fe200078e00ff */
[----:B------:R-:W-:Y:S01]  /*0430*/  ISETP.NE.U32.AND P0, PT, R22, 0x1, PT ;  /* 0x000000011600780c */ /* 0x000fe20003f05070 */
[----:B------:R-:W-:-:S03]  /*0440*/  DMUL R22, R20, R20 ;  /* 0x0000001414167228 */ /* 0x000fc60000000000 */
[----:B------:R-:W-:Y:S02]  /*0450*/  FSEL R24, R24, -8.06006814911005101289e+34, !P0 ;  /* 0xf9785eba18187808 */ /* 0x000fe40004000000 */
[----:B------:R-:W-:-:S06]  /*0460*/  FSEL R25, -R25, 0.11223486810922622681, !P0 ;  /* 0x3de5db6519197808 */ /* 0x000fcc0004000100 */
[----:B--2---:R-:W-:-:S08]  /*0470*/  DFMA R4, R22, R24, R4 ;  /* 0x000000181604722b */ /* 0x004fd00000000004 */
[----:B------:R-:W-:-:S08]  /*0480*/  DFMA R4, R22, R4, R6 ;  /* 0x000000041604722b */ /* 0x000fd00000000006 */
[----:B---3--:R-:W-:-:S08]  /*0490*/  DFMA R4, R22, R4, R8 ;  /* 0x000000041604722b */ /* 0x008fd00000000008 */
[----:B------:R-:W-:-:S08]  /*04a0*/  DFMA R4, R22, R4, R10 ;  /* 0x000000041604722b */ /* 0x000fd0000000000a */
[----:B----4-:R-:W-:-:S08]  /*04b0*/  DFMA R4, R22, R4, R12 ;  /* 0x000000041604722b */ /* 0x010fd0000000000c */
[----:B------:R-:W-:-:S08]  /*04c0*/  DFMA R4, R22, R4, R14 ;  /* 0x000000041604722b */ /* 0x000fd0000000000e */
[----:B------:R-:W-:Y:S02]  /*04d0*/  DFMA R20, R4, R20, R20 ;  /* 0x000000140414722b */ /* 0x000fe40000000014 */
[----:B------:R-:W-:-:S10]  /*04e0*/  DFMA R4, R22, R4, 1 ;  /* 0x3ff000001604742b */ /* 0x000fd40000000004 */
[----:B------:R-:W-:Y:S02]  /*04f0*/  FSEL R6, R4, R20, !P0 ;  /* 0x0000001404067208 */ /* 0x000fe40004000000 */
[----:B------:R-:W-:Y:S02]  /*0500*/  FSEL R7, R5, R21, !P0 ;  /* 0x0000001505077208 */ /* 0x000fe40004000000 */
[----:B------:R-:W-:-:S04]  /*0510*/  LOP3.LUT P0, RZ, R17, 0x2, RZ, 0xc0, !PT ;  /* 0x0000000211ff7812 */ /* 0x000fc8000780c0ff */
[----:B------:R-:W-:-:S10]  /*0520*/  DADD R4, RZ, -R6 ;  /* 0x00000000ff047229 */ /* 0x000fd40000000806 */
[----:B------:R-:W-:Y:S02]  /*0530*/  FSEL R4, R6, R4, !P0 ;  /* 0x0000000406047208 */ /* 0x000fe40004000000 */
[----:B------:R-:W-:Y:S01]  /*0540*/  FSEL R5, R7, R5, !P0 ;  /* 0x0000000507057208 */ /* 0x000fe20004000000 */
[----:B------:R-:W-:-:S04]  /*0550*/  DSETP.NEU.AND P0, PT, |R18|, +INF , PT ;  /* 0x7ff000001200742a */ /* 0x000fc80003f0d200 */
[----:B------:R0:W-:Y:S10]  /*0560*/  STS.64 [R2], R4 ;  /* 0x0000000402007388 */ /* 0x0001f40000000a00 */
[----:B------:R-:W-:Y:S01]  /*0570*/  @!P0 DMUL R20, RZ, R18 ;  /* 0x00000012ff148228 */ /* 0x000fe20000000000 */
[----:B------:R-:W-:Y:S01]  /*0580*/  @!P0 IMAD.MOV.U32 R17, RZ, RZ, RZ ;  /* 0x000000ffff118224 */ /* 0x000fe200078e00ff */
[----:B0-----:R-:W-:Y:S09]  /*0590*/  @!P0 BRA `(.L_x_7) ;  /* 0x00000000005c8947 */ /* 0x001ff20003800000 */
[----:B------:R-:W-:Y:S01]  /*05a0*/  UMOV UR4, 0x6dc9c883 ;  /* 0x6dc9c88300047882 */ /* 0x000fe20000000000 */
[----:B------:R-:W-:Y:S01]  /*05b0*/  UMOV UR5, 0x3fe45f30 ;  /* 0x3fe45f3000057882 */ /* 0x000fe20000000000 */
[C---:B------:R-:W-:Y:S02]  /*05c0*/  DSETP.GE.AND P0, PT, |R18|.reuse, 2.14748364800000000000e+09, PT ;  /* 0x41e000001200742a */ /* 0x040fe40003f06200 */
[----:B------:R-:W-:Y:S01]  /*05d0*/  DMUL R4, R18, UR4 ;  /* 0x0000000412047c28 */ /* 0x000fe20008000000 */
[----:B------:R-:W-:Y:S01]  /*05e0*/  UMOV UR4, 0x54442d18 ;  /* 0x54442d1800047882 */ /* 0x000fe20000000000 */
[----:B------:R-:W-:-:S04]  /*05f0*/  UMOV UR5, 0x3ff921fb ;  /* 0x3ff921fb00057882 */ /* 0x000fc80000000000 */
        /* <DEDUP_REMOVED lines=17> */
.L_x_7:
[----:B------:R-:W-:Y:S05]  /*0710*/  BSYNC.RECONVERGENT B1 ;  /* 0x0000000000017941 */ /* 0x000fea0003800200 */
.L_x_6:
        /* <DEDUP_REMOVED lines=9> */
[----:B------:R-:W-:-:S02]  /*07b0*/  IMAD.MOV.U32 R22, RZ, RZ, 0x20fd8164 ;  /* 0x20fd8164ff167424 */ /* 0x000fc400078e00ff */
        /* <DEDUP_REMOVED lines=18> */
[----:B------:R-:W-:-:S05]  /*08e0*/  FSEL R5, R7, R5, !P0 ;  /* 0x0000000507057208 */ /* 0x000fca0004000000 */
[----:B------:R0:W-:Y:S02]  /*08f0*/  STS.64 [R0], R4 ;  /* 0x0000000400007388 */ /* 0x0001e40000000a00 */
.L_x_1:
[----:B------:R-:W-:Y:S05]  /*0900*/  BSYNC.RECONVERGENT B0 ;  /* 0x0000000000007941 */ /* 0x000fea0003800200 */
.L_x_0:
[----:B------:R-:W-:Y:S01]  /*0910*/  BAR.SYNC.DEFER_BLOCKING 0x0 ;  /* 0x0000000000007b1d */ /* 0x000fe20000010000 */
[----:B------:R-:W-:-:S13]  /*0920*/  ISETP.GE.U32.AND P0, PT, R3, 0x2, PT ;  /* 0x000000020300780c */ /* 0x000fda0003f06070 */
[----:B------:R-:W-:Y:S05]  /*0930*/  @!P0 BRA `(.L_x_8) ;  /* 0x00000000004c8947 */ /* 0x000fea0003800000 */
.L_x_11:
[----:B------:R-:W-:Y:S01]  /*0940*/  SHF.R.U32.HI R13, RZ, 0x1, R3 ;  /* 0x00000001ff0d7819 */ /* 0x000fe20000011603 */
[----:B------:R-:W-:Y:S03]  /*0950*/  BSSY.RECONVERGENT B0, `(.L_x_9) ;  /* 0x000000d000007945 */ /* 0x000fe60003800200 */
[----:B------:R-:W-:-:S13]  /*0960*/  ISETP.GE.U32.AND P0, PT, R16, R13, PT ;  /* 0x0000000d1000720c */ /* 0x000fda0003f06070 */
[----:B-1----:R-:W-:Y:S05]  /*0970*/  @P0 BRA `(.L_x_10) ;  /* 0x0000000000280947 */ /* 0x002fea0003800000 */
[C---:B------:R-:W-:Y:S01]  /*0980*/  IMAD R10, R13.reuse, 0x8, R2 ;  /* 0x000000080d0a7824 */ /* 0x040fe200078e0202 */
[----:B------:R-:W-:Y:S01]  /*0990*/  LDS.64 R6, [R2] ;  /* 0x0000000002067984 */ /* 0x000fe20000000a00 */
[----:B------:R-:W-:-:S03]  /*09a0*/  IMAD R11, R13, 0x8, R0 ;  /* 0x000000080d0b7824 */ /* 0x000fc600078e0200 */
[----:B0-----:R-:W0:Y:S02]  /*09b0*/  LDS.64 R4, [R10] ;  /* 0x000000000a047984 */ /* 0x001e240000000a00 */
[----:B0-----:R-:W-:-:S07]  /*09c0*/  DADD R4, R4, R6 ;  /* 0x0000000004047229 */ /* 0x001fce0000000006 */
[----:B------:R-:W-:Y:S04]  /*09d0*/  STS.64 [R2], R4 ;  /* 0x0000000402007388 */ /* 0x000fe80000000a00 */
[----:B------:R-:W-:Y:S04]  /*09e0*/  LDS.64 R6, [R11] ;  /* 0x000000000b067984 */ /* 0x000fe80000000a00 */
[----:B------:R-:W0:Y:S02]  /*09f0*/  LDS.64 R8, [R0] ;  /* 0x0000000000087984 */ /* 0x000e240000000a00 */
[----:B0-----:R-:W-:-:S07]  /*0a00*/  DADD R6, R6, R8 ;  /* 0x0000000006067229 */ /* 0x001fce0000000008 */
[----:B------:R1:W-:Y:S04]  /*0a10*/  STS.64 [R0], R6 ;  /* 0x0000000600007388 */ /* 0x0003e80000000a00 */
.L_x_10:
[----:B------:R-:W-:Y:S05]  /*0a20*/  BSYNC.RECONVERGENT B0 ;  /* 0x0000000000007941 */ /* 0x000fea0003800200 */
.L_x_9:
[----:B------:R-:W-:Y:S01]  /*0a30*/  BAR.SYNC.DEFER_BLOCKING 0x0 ;  /* 0x0000000000007b1d */ /* 0x000fe20000010000 */
[----:B------:R-:W-:Y:S01]  /*0a40*/  ISETP.GT.U32.AND P0, PT, R3, 0x3, PT ;  /* 0x000000030300780c */ /* 0x000fe20003f04070 */
[----:B------:R-:W-:-:S12]  /*0a50*/  IMAD.MOV.U32 R3, RZ, RZ, R13 ;  /* 0x000000ffff037224 */ /* 0x000fd800078e000d */
[----:B------:R-:W-:Y:S05]  /*0a60*/  @P0 BRA `(.L_x_11) ;  /* 0xfffffffc00b40947 */ /* 0x000fea000383ffff */
.L_x_8:
[----:B------:R-:W-:-:S13]  /*0a70*/  ISETP.NE.AND P0, PT, R16, RZ, PT ;  /* 0x000000ff1000720c */ /* 0x000fda0003f05270 */
[----:B------:R-:W-:Y:S05]  /*0a80*/  @P0 EXIT ;  /* 0x000000000000094d */ /* 0x000fea0003800000 */
[----:B------:R-:W2:Y:S01]  /*0a90*/  S2UR UR5, SR_CgaCtaId ;  /* 0x00000000000579c3 */ /* 0x000ea20000008800 */
[----:B------:R-:W-:-:S07]  /*0aa0*/  UMOV UR4, 0x400 ;  /* 0x0000040000047882 */ /* 0x000fce0000000000 */
[----:B0-----:R-:W0:Y:S08]  /*0ab0*/  LDC.64 R4, c[0x0][0x388] ;  /* 0x0000e200ff047b82 */ /* 0x001e300000000a00 */
[----:B------:R-:W3:Y:S01]  /*0ac0*/  LDC.64 R8, c[0x0][0x390] ;  /* 0x0000e400ff087b82 */ /* 0x000ee20000000a00 */
[----:B--2---:R-:W-:-:S09]  /*0ad0*/  ULEA UR4, UR5, UR4, 0x18 ;  /* 0x0000000405047291 */ /* 0x004fd2000f8ec0ff */
[----:B------:R-:W0:Y:S04]  /*0ae0*/  LDS.64 R2, [UR4] ;  /* 0x00000004ff027984 */ /* 0x000e280008000a00 */
[----:B-1----:R-:W3:Y:S04]  /*0af0*/  LDS.64 R6, [UR4+0x800] ;  /* 0x00080004ff067984 */ /* 0x002ee80008000a00 */
[----:B0-----:R-:W-:Y:S04]  /*0b00*/  REDG.E.ADD.F64.RN.STRONG.GPU desc[UR6][R4.64], R2 ;  /* 0x00000002040079a6 */ /* 0x001fe8000c12ff06 */
[----:B---3--:R-:W-:Y:S01]  /*0b10*/  REDG.E.ADD.F64.RN.STRONG.GPU desc[UR6][R8.64], R6 ;  /* 0x00000006080079a6 */ /* 0x008fe2000c12ff06 */
[----:B------:R-:W-:Y:S05]  /*0b20*/  EXIT ;  /* 0x000000000000794d */ /* 0x000fea0003800000 */
        .type           $compute_order_parameter_kernel$__internal_trig_reduction_slowpathd,@function
        .size           $compute_order_parameter_kernel$__internal_trig_reduction_slowpathd,(.L_x_138 - $compute_order_parameter_kernel$__internal_trig_reduction_slowpathd)
$compute_order_parameter_kernel$__internal_trig_reduction_slowpathd:
[--C-:B------:R-:W-:Y:S01]  /*0b30*/  SHF.R.U32.HI R6, RZ, 0x14, R5.reuse ;  /* 0x00000014ff067819 */ /* 0x100fe20000011605 */
[----:B------:R-:W-:Y:S02]  /*0b40*/  IMAD.MOV.U32 R15, RZ, RZ, R5 ;  /* 0x000000ffff0f7224 */ /* 0x000fe400078e0005 */
[----:B------:R-:W-:Y:S01]  /*0b50*/  IMAD.MOV.U32 R7, RZ, RZ, RZ ;  /* 0x000000ffff077224 */ /* 0x000fe200078e00ff */
[----:B------:R-:W-:-:S04]  /*0b60*/  LOP3.LUT R8, R6, 0x7ff, RZ, 0xc0, !PT ;  /* 0x000007ff06087812 */ /* 0x000fc800078ec0ff */
[----:B------:R-:W-:-:S13]  /*0b70*/  ISETP.NE.AND P0, PT, R8, 0x7ff, PT ;  /* 0x000007ff0800780c */ /* 0x000fda0003f05270 */
[----:B------:R-:W-:Y:S05]  /*0b80*/  @!P0 BRA `(.L_x_12) ;  /* 0x0000000800488947 */ /* 0x000fea0003800000 */
[----:B------:R-:W-:Y:S01]  /*0b90*/  VIADD R8, R8, 0xfffffc00 ;  /* 0xfffffc0008087836 */ /* 0x000fe20000000000 */
[----:B------:R-:W-:Y:S01]  /*0ba0*/  BSSY.RECONVERGENT B3, `(.L_x_13) ;  /* 0x000002f000037945 */ /* 0x000fe20003800200 */
[----:B------:R-:W-:-:S03]  /*0bb0*/  CS2R R12, SRZ ;  /* 0x00000000000c7805 */ /* 0x000fc6000001ff00 */
[----:B------:R-:W-:Y:S02]  /*0bc0*/  SHF.R.U32.HI R7, RZ, 0x6, R8 ;  /* 0x00000006ff077819 */ /* 0x000fe40000011608 */
[----:B------:R-:W-:Y:S02]  /*0bd0*/  ISETP.GE.U32.AND P0, PT, R8, 0x80, PT ;  /* 0x000000800800780c */ /* 0x000fe40003f06070 */
[C---:B------:R-:W-:Y:S02]  /*0be0*/  IADD3 R8, PT, PT, -R7.reuse, 0x13, RZ ;  /* 0x0000001307087810 */ /* 0x040fe40007ffe1ff */
[----:B------:R-:W-:Y:S02]  /*0bf0*/  IADD3 R23, PT, PT, -R7, 0xf, RZ ;  /* 0x0000000f07177810 */ /* 0x000fe40007ffe1ff */
[----:B------:R-:W-:-:S04]  /*0c00*/  SEL R8, R8, 0x12, P0 ;  /* 0x0000001208087807 */ /* 0x000fc80000000000 */
[----:B------:R-:W-:-:S13]  /*0c10*/  ISETP.GE.AND P0, PT, R23, R8, PT ;  /* 0x000000081700720c */ /* 0x000fda0003f06270 */
[----:B------:R-:W-:Y:S05]  /*0c20*/  @P0 BRA `(.L_x_14) ;  /* 0x0000000000980947 */ /* 0x000fea0003800000 */
[----:B------:R-:W0:Y:S01]  /*0c30*/  LDC.64 R10, c[0x0][0x358] ;  /* 0x0000d600ff0a7b82 */ /* 0x000e220000000a00 */
[C---:B------:R-:W-:Y:S01]  /*0c40*/  SHF.L.U64.HI R9, R14.reuse, 0xb, R15 ;  /* 0x0000000b0e097819 */ /* 0x040fe2000001020f */
[----:B------:R-:W-:Y:S01]  /*0c50*/  BSSY.RECONVERGENT B4, `(.L_x_15) ;  /* 0x0000022000047945 */ /* 0x000fe20003800200 */
[----:B------:R-:W-:Y:S01]  /*0c60*/  IMAD.SHL.U32 R17, R14, 0x800, RZ ;  /* 0x000008000e117824 */ /* 0x000fe200078e00ff */
[----:B------:R-:W-:Y:S01]  /*0c70*/  IADD3 R21, PT, PT, RZ, -R7, -R8 ;  /* 0x80000007ff157210 */ /* 0x000fe20007ffe808 */
[----:B------:R-:W-:Y:S01]  /*0c80*/  IMAD.MOV.U32 R20, RZ, RZ, RZ ;  /* 0x000000ffff147224 */ /* 0x000fe200078e00ff */
[----:B------:R-:W-:Y:S02]  /*0c90*/  CS2R R12, SRZ ;  /* 0x00000000000c7805 */ /* 0x000fe4000001ff00 */
[----:B------:R-:W-:-:S07]  /*0ca0*/  LOP3.LUT R9, R9, 0x80000000, RZ, 0xfc, !PT ;  /* 0x8000000009097812 */ /* 0x000fce00078efcff */
.L_x_16:
[----:B------:R-:W1:Y:S01]  /*0cb0*/  LDC.64 R14, c[0x4][0x40] ;  /* 0x01001000ff0e7b82 */ /* 0x000e620000000a00 */
[----:B0-----:R-:W-:Y:S02]  /*0cc0*/  R2UR UR4, R10 ;  /* 0x000000000a0472ca */ /* 0x001fe400000e0000 */
[----:B------:R-:W-:Y:S01]  /*0cd0*/  R2UR UR5, R11 ;  /* 0x000000000b0572ca */ /* 0x000fe200000e0000 */
[----:B-1----:R-:W-:-:S12]  /*0ce0*/  IMAD.WIDE R14, R23, 0x8, R14 ;  /* 0x00000008170e7825 */ /* 0x002fd800078e020e */
[----:B------:R-:W2:Y:S01]  /*0cf0*/  LDG.E.64.CONSTANT R14, desc[UR4][R14.64] ;  /* 0x000000040e0e7981 */ /* 0x000ea2000c1e9b00 */
[----:B------:R-:W-:Y:S02]  /*0d00*/  VIADD R21, R21, 0x1 ;  /* 0x0000000115157836 */ /* 0x000fe40000000000 */
[----:B------:R-:W-:Y:S02]  /*0d10*/  VIADD R23, R23, 0x1 ;  /* 0x0000000117177836 */ /* 0x000fe40000000000 */
[----:B--2---:R-:W-:-:S04]  /*0d20*/  IMAD.WIDE.U32 R12, P2, R14, R17, R12 ;  /* 0x000000110e0c7225 */ /* 0x004fc8000784000c */
[----:B------:R-:W-:Y:S02]  /*0d30*/  IMAD R25, R14, R9, RZ ;  /* 0x000000090e197224 */ /* 0x000fe400078e02ff */
[CC--:B------:R-:W-:Y:S02]  /*0d40*/  IMAD R22, R15.reuse, R17.reuse, RZ ;  /* 0x000000110f167224 */ /* 0x0c0fe400078e02ff */
[----:B------:R-:W-:Y:S01]  /*0d50*/  IMAD.HI.U32 R27, R15, R17, RZ ;  /* 0x000000110f1b7227 */ /* 0x000fe200078e00ff */
[----:B------:R-:W-:-:S03]  /*0d60*/  IADD3 R13, P0, PT, R25, R13, RZ ;  /* 0x0000000d190d7210 */ /* 0x000fc60007f1e0ff */
[----:B------:R-:W-:Y:S01]  /*0d70*/  IMAD R25, R20, 0x8, R1 ;  /* 0x0000000814197824 */ /* 0x000fe200078e0201 */
[----:B------:R-:W-:Y:S01]  /*0d80*/  IADD3 R13, P1, PT, R22, R13, RZ ;  /* 0x0000000d160d7210 */ /* 0x000fe20007f3e0ff */
[----:B------:R-:W-:-:S04]  /*0d90*/  IMAD.HI.U32 R22, R14, R9, RZ ;  /* 0x000000090e167227 */ /* 0x000fc800078e00ff */
[----:B------:R-:W-:Y:S01]  /*0da0*/  IMAD.X R14, RZ, RZ, R22, P2 ;  /* 0x000000ffff0e7224 */ /* 0x000fe200010e0616 */
[----:B------:R0:W-:Y:S01]  /*0db0*/  STL.64 [R25], R12 ;  /* 0x0000000c19007387 */ /* 0x0001e20000100a00 */
[----:B------:R-:W-:-:S03]  /*0dc0*/  IMAD.HI.U32 R22, R15, R9, RZ ;  /* 0x000000090f167227 */ /* 0x000fc600078e00ff */
[----:B------:R-:W-:Y:S01]  /*0dd0*/  IADD3.X R14, P0, PT, R27, R14, RZ, P0, !PT ;  /* 0x0000000e1b0e7210 */ /* 0x000fe2000071e4ff */
[----:B------:R-:W-:Y:S02]  /*0de0*/  IMAD R15, R15, R9, RZ ;  /* 0x000000090f0f7224 */ /* 0x000fe400078e02ff */
[----:B------:R-:W-:-:S03]  /*0df0*/  VIADD R20, R20, 0x1 ;  /* 0x0000000114147836 */ /* 0x000fc60000000000 */
[----:B------:R-:W-:Y:S01]  /*0e00*/  IADD3.X R15, P1, PT, R15, R14, RZ, P1, !PT ;  /* 0x0000000e0f0f7210 */ /* 0x000fe20000f3e4ff */
[----:B------:R-:W-:Y:S01]  /*0e10*/  IMAD.X R14, RZ, RZ, R22, P0 ;  /* 0x000000ffff0e7224 */ /* 0x000fe200000e0616 */
[----:B------:R-:W-:-:S03]  /*0e20*/  ISETP.NE.AND P0, PT, R21, -0xf, PT ;  /* 0xfffffff11500780c */ /* 0x000fc60003f05270 */
[----:B------:R-:W-:Y:S02]  /*0e30*/  IMAD.X R14, RZ, RZ, R14, P1 ;  /* 0x000000ffff0e7224 */ /* 0x000fe400008e060e */
[----:B0-----:R-:W-:Y:S02]  /*0e40*/  IMAD.MOV.U32 R12, RZ, RZ, R15 ;  /* 0x000000ffff0c7224 */ /* 0x001fe400078e000f */
[----:B------:R-:W-:-:S06]  /*0e50*/  IMAD.MOV.U32 R13, RZ, RZ, R14 ;  /* 0x000000ffff0d7224 */ /* 0x000fcc00078e000e */
[----:B------:R-:W-:Y:S05]  /*0e60*/  @P0 BRA `(.L_x_16) ;  /* 0xfffffffc00900947 */ /* 0x000fea000383ffff */
[----:B------:R-:W-:Y:S05]  /*0e70*/  BSYNC.RECONVERGENT B4 ;  /* 0x0000000000047941 */ /* 0x000fea0003800200 */
.L_x_15:
[----:B------:R-:W-:-:S07]  /*0e80*/  IMAD.MOV.U32 R23, RZ, RZ, R8 ;  /* 0x000000ffff177224 */ /* 0x000fce00078e0008 */
.L_x_14:
[----:B------:R-:W-:Y:S05]  /*0e90*/  BSYNC.RECONVERGENT B3 ;  /* 0x0000000000037941 */ /* 0x000fea0003800200 */
.L_x_13:
[----:B------:R-:W-:Y:S01]  /*0ea0*/  LOP3.LUT P0, R25, R6, 0x3f, RZ, 0xc0, !PT ;  /* 0x0000003f06197812 */ /* 0x000fe2000780c0ff */
[----:B------:R-:W-:-:S04]  /*0eb0*/  IMAD.IADD R6, R7, 0x1, R23 ;  /* 0x0000000107067824 */ /* 0x000fc800078e0217 */
[----:B------:R-:W-:-:S05]  /*0ec0*/  IMAD.U32 R27, R6, 0x8, R1 ;  /* 0x00000008061b7824 */ /* 0x000fca00078e0001 */
[----:B------:R0:W-:Y:S04]  /*0ed0*/  STL.64 [R27+-0x78], R12 ;  /* 0xffff880c1b007387 */ /* 0x0001e80000100a00 */
[----:B------:R-:W2:Y:S04]  /*0ee0*/  @P0 LDL.64 R14, [R1+0x8] ;  /* 0x00000800010e0983 */ /* 0x000ea80000100a00 */
[----:B------:R-:W3:Y:S04]  /*0ef0*/  LDL.64 R8, [R1+0x10] ;  /* 0x0000100001087983 */ /* 0x000ee80000100a00 */
[----:B------:R-:W4:Y:S01]  /*0f00*/  LDL.64 R6, [R1+0x18] ;  /* 0x0000180001067983 */ /* 0x000f220000100a00 */
[----:B------:R-:W-:Y:S01]  /*0f10*/  @P0 LOP3.LUT R10, R25, 0x3f, RZ, 0x3c, !PT ;  /* 0x0000003f190a0812 */ /* 0x000fe200078e3cff */
[----:B------:R-:W-:Y:S01]  /*0f20*/  BSSY.RECONVERGENT B3, `(.L_x_17) ;  /* 0x0000034000037945 */ /* 0x000fe20003800200 */
[----:B--2---:R-:W-:-:S02]  /*0f30*/  @P0 SHF.R.U64 R11, R14, 0x1, R15 ;  /* 0x000000010e0b0819 */ /* 0x004fc4000000120f */
[----:B------:R-:W-:Y:S02]  /*0f40*/  @P0 SHF.R.U32.HI R15, RZ, 0x1, R15 ;  /* 0x00000001ff0f0819 */ /* 0x000fe4000001160f */
[CC--:B---3--:R-:W-:Y:S02]  /*0f50*/  @P0 SHF.L.U32 R14, R8.reuse, R25.reuse, RZ ;  /* 0x00000019080e0219 */ /* 0x0c8fe400000006ff */
[----:B------:R-:W-:Y:S02]  /*0f60*/  @P0 SHF.R.U64 R11, R11, R10, R15 ;  /* 0x0000000a0b0b0219 */ /* 0x000fe4000000120f */
[--C-:B------:R-:W-:Y:S02]  /*0f70*/  @P0 SHF.R.U32.HI R23, RZ, 0x1, R9.reuse ;  /* 0x00000001ff170819 */ /* 0x100fe40000011609 */
[C-C-:B------:R-:W-:Y:S02]  /*0f80*/  @P0 SHF.R.U64 R21, R8.reuse, 0x1, R9.reuse ;  /* 0x0000000108150819 */ /* 0x140fe40000001209 */
[----:B------:R-:W-:-:S02]  /*0f90*/  @P0 SHF.L.U64.HI R17, R8, R25, R9 ;  /* 0x0000001908110219 */ /* 0x000fc40000010209 */
[-C--:B0-----:R-:W-:Y:S02]  /*0fa0*/  @P0 SHF.R.U32.HI R12, RZ, R10.reuse, R15 ;  /* 0x0000000aff0c0219 */ /* 0x081fe4000001160f */
[----:B------:R-:W-:Y:S02]  /*0fb0*/  @P0 LOP3.LUT R8, R14, R11, RZ, 0xfc, !PT ;  /* 0x0000000b0e080212 */ /* 0x000fe400078efcff */
[-C--:B----4-:R-:W-:Y:S02]  /*0fc0*/  @P0 SHF.L.U32 R13, R6, R25.reuse, RZ ;  /* 0x00000019060d0219 */ /* 0x090fe400000006ff */
[--C-:B------:R-:W-:Y:S02]  /*0fd0*/  @P0 SHF.R.U64 R20, R21, R10, R23.reuse ;  /* 0x0000000a15140219 */ /* 0x100fe40000001217 */
[----:B------:R-:W-:Y:S02]  /*0fe0*/  @P0 LOP3.LUT R9, R17, R12, RZ, 0xfc, !PT ;  /* 0x0000000c11090212 */ /* 0x000fe400078efcff */
[----:B------:R-:W-:Y:S01]  /*0ff0*/  @P0 SHF.R.U32.HI R23, RZ, R10, R23 ;  /* 0x0000000aff170219 */ /* 0x000fe20000011617 */
[----:B------:R-:W-:Y:S01]  /*1000*/  IMAD.SHL.U32 R10, R8, 0x4, RZ ;  /* 0x00000004080a7824 */ /* 0x000fe200078e00ff */
[----:B------:R-:W-:-:S02]  /*1010*/  @P0 SHF.L.U64.HI R12, R6, R25, R7 ;  /* 0x00000019060c0219 */ /* 0x000fc40000010207 */
[----:B------:R-:W-:Y:S02]  /*1020*/  @P0 LOP3.LUT R6, R13, R20, RZ, 0xfc, !PT ;  /* 0x000000140d060212 */ /* 0x000fe400078efcff */
[----:B------:R-:W-:Y:S02]  /*1030*/  SHF.L.U64.HI R15, R8, 0x2, R9 ;  /* 0x00000002080f7819 */ /* 0x000fe40000010209 */
[----:B------:R-:W-:Y:S02]  /*1040*/  @P0 LOP3.LUT R7, R12, R23, RZ, 0xfc, !PT ;  /* 0x000000170c070212 */ /* 0x000fe400078efcff */
[----:B------:R-:W-:Y:S02]  /*1050*/  SHF.L.W.U32.HI R9, R9, 0x2, R6 ;  /* 0x0000000209097819 */ /* 0x000fe40000010e06 */
[----:B------:R-:W-:Y:S02]  /*1060*/  IADD3 RZ, P0, PT, RZ, -R10, RZ ;  /* 0x8000000affff7210 */ /* 0x000fe40007f1e0ff */
[----:B------:R-:W-:-:S02]  /*1070*/  LOP3.LUT R8, RZ, R15, RZ, 0x33, !PT ;  /* 0x0000000fff087212 */ /* 0x000fc400078e33ff */
[----:B------:R-:W-:Y:S02]  /*1080*/  SHF.L.W.U32.HI R6, R6, 0x2, R7 ;  /* 0x0000000206067819 */ /* 0x000fe40000010e07 */
[----:B------:R-:W-:Y:S02]  /*1090*/  LOP3.LUT R11, RZ, R9, RZ, 0x33, !PT ;  /* 0x00000009ff0b7212 */ /* 0x000fe400078e33ff */
[----:B------:R-:W-:Y:S02]  /*10a0*/  IADD3.X R12, P0, PT, RZ, R8, RZ, P0, !PT ;  /* 0x00000008ff0c7210 */ /* 0x000fe4000071e4ff */
[----:B------:R-:W-:Y:S02]  /*10b0*/  LOP3.LUT R8, RZ, R6, RZ, 0x33, !PT ;  /* 0x00000006ff087212 */ /* 0x000fe400078e33ff */
[----:B------:R-:W-:Y:S02]  /*10c0*/  IADD3.X R14, P1, PT, RZ, R11, RZ, P0, !PT ;  /* 0x0000000bff0e7210 */ /* 0x000fe4000073e4ff */
[----:B------:R-:W-:-:S03]  /*10d0*/  ISETP.GT.U32.AND P2, PT, R9, -0x1, PT ;  /* 0xffffffff0900780c */ /* 0x000fc60003f44070 */
[----:B------:R-:W-:Y:S01]  /*10e0*/  IMAD.X R11, RZ, RZ, R8, P1 ;  /* 0x000000ffff0b7224 */ /* 0x000fe200008e0608 */
[----:B------:R-:W-:-:S04]  /*10f0*/  ISETP.GT.AND.EX P0, PT, R6, -0x1, PT, P2 ;  /* 0xffffffff0600780c */ /* 0x000fc80003f04320 */
[----:B------:R-:W-:Y:S02]  /*1100*/  SEL R8, R6, R11, P0 ;  /* 0x0000000b06087207 */ /* 0x000fe40000000000 */
[----:B------:R-:W-:Y:S02]  /*1110*/  SEL R11, R9, R14, P0 ;  /* 0x0000000e090b7207 */ /* 0x000fe40000000000 */
[----:B------:R-:W-:Y:S02]  /*1120*/  ISETP.NE.U32.AND P1, PT, R8, RZ, PT ;  /* 0x000000ff0800720c */ /* 0x000fe40003f25070 */
[----:B------:R-:W-:Y:S02]  /*1130*/  SEL R15, R15, R12, P0 ;  /* 0x0000000c0f0f7207 */ /* 0x000fe40000000000 */
[----:B------:R-:W-:Y:S01]  /*1140*/  SEL R13, R11, R8, !P1 ;  /* 0x000000080b0d7207 */ /* 0x000fe20004800000 */
[----:B------:R-:W-:-:S05]  /*1150*/  @!P0 IMAD.MOV R10, RZ, RZ, -R10 ;  /* 0x000000ffff0a8224 */ /* 0x000fca00078e0a0a */
[----:B------:R-:W0:Y:S02]  /*1160*/  FLO.U32 R13, R13 ;  /* 0x0000000d000d7300 */ /* 0x000e2400000e0000 */
[C---:B0-----:R-:W-:Y:S02]  /*1170*/  IADD3 R14, PT, PT, -R13.reuse, 0x1f, RZ ;  /* 0x0000001f0d0e7810 */ /* 0x041fe40007ffe1ff */
[----:B------:R-:W-:-:S03]  /*1180*/  IADD3 R9, PT, PT, -R13, 0x3f, RZ ;  /* 0x0000003f0d097810 */ /* 0x000fc60007ffe1ff */
[----:B------:R-:W-:-:S05]  /*1190*/  @P1 IMAD.MOV R9, RZ, RZ, R14 ;  /* 0x000000ffff091224 */ /* 0x000fca00078e020e */
[----:B------:R-:W-:-:S13]  /*11a0*/  ISETP.NE.AND P1, PT, R9, RZ, PT ;  /* 0x000000ff0900720c */ /* 0x000fda0003f25270 */
[----:B------:R-:W-:Y:S05]  /*11b0*/  @!P1 BRA `(.L_x_18) ;  /* 0x0000000000289947 */ /* 0x000fea0003800000 */
[--C-:B------:R-:W-:Y:S02]  /*11c0*/  SHF.R.U64 R13, R10, 0x1, R15.reuse ;  /* 0x000000010a0d7819 */ /* 0x100fe4000000120f */
[C---:B------:R-:W-:Y:S02]  /*11d0*/  LOP3.LUT R10, R9.reuse, 0x3f, RZ, 0xc0, !PT ;  /* 0x0000003f090a7812 */ /* 0x040fe400078ec0ff */
[----:B------:R-:W-:Y:S02]  /*11e0*/  SHF.R.U32.HI R15, RZ, 0x1, R15 ;  /* 0x00000001ff0f7819 */ /* 0x000fe4000001160f */
[----:B------:R-:W-:Y:S02]  /*11f0*/  LOP3.LUT R12, R9, 0x3f, RZ, 0xc, !PT ;  /* 0x0000003f090c7812 */ /* 0x000fe400078e0cff */
[CC--:B------:R-:W-:Y:S02]  /*1200*/  SHF.L.U64.HI R17, R11.reuse, R10.reuse, R8 ;  /* 0x0000000a0b117219 */ /* 0x0c0fe40000010208 */
[----:B------:R-:W-:-:S02]  /*1210*/  SHF.L.U32 R10, R11, R10, RZ ;  /* 0x0000000a0b0a7219 */ /* 0x000fc400000006ff */
[-CC-:B------:R-:W-:Y:S02]  /*1220*/  SHF.R.U64 R11, R13, R12.reuse, R15.reuse ;  /* 0x0000000c0d0b7219 */ /* 0x180fe4000000120f */
[----:B------:R-:W-:Y:S02]  /*1230*/  SHF.R.U32.HI R8, RZ, R12, R15 ;  /* 0x0000000cff087219 */ /* 0x000fe4000001160f */
[----:B------:R-:W-:Y:S02]  /*1240*/  LOP3.LUT R11, R10, R11, RZ, 0xfc, !PT ;  /* 0x0000000b0a0b7212 */ /* 0x000fe400078efcff */
[----:B------:R-:W-:-:S07]  /*1250*/  LOP3.LUT R8, R17, R8, RZ, 0xfc, !PT ;  /* 0x0000000811087212 */ /* 0x000fce00078efcff */
.L_x_18:
[----:B------:R-:W-:Y:S05]  /*1260*/  BSYNC.RECONVERGENT B3 ;  /* 0x0000000000037941 */ /* 0x000fea0003800200 */
.L_x_17:
[----:B------:R-:W-:Y:S01]  /*1270*/  IMAD.WIDE.U32 R12, R11, 0x2168c235, RZ ;  /* 0x2168c2350b0c7825 */ /* 0x000fe200078e00ff */
[----:B------:R-:W-:-:S03]  /*1280*/  SHF.R.U32.HI R7, RZ, 0x1e, R7 ;  /* 0x0000001eff077819 */ /* 0x000fc60000011607 */
[----:B------:R-:W-:Y:S01]  /*1290*/  IMAD.MOV.U32 R14, RZ, RZ, R13 ;  /* 0x000000ffff0e7224 */ /* 0x000fe200078e000d */
[----:B------:R-:W-:Y:S01]  /*12a0*/  IADD3 RZ, P1, PT, R12, R12, RZ ;  /* 0x0000000c0cff7210 */ /* 0x000fe20007f3e0ff */
[----:B------:R-:W-:Y:S01]  /*12b0*/  IMAD.MOV.U32 R15, RZ, RZ, RZ ;  /* 0x000000ffff0f7224 */ /* 0x000fe200078e00ff */
[----:B------:R-:W-:Y:S01]  /*12c0*/  LEA.HI R7, R6, R7, RZ, 0x1 ;  /* 0x0000000706077211 */ /* 0x000fe200078f08ff */
[----:B------:R-:W-:-:S04]  /*12d0*/  IMAD.HI.U32 R13, R8, -0x36f0255e, RZ ;  /* 0xc90fdaa2080d7827 */ /* 0x000fc800078e00ff */
[----:B------:R-:W-:-:S04]  /*12e0*/  IMAD.WIDE.U32 R10, R11, -0x36f0255e, R14 ;  /* 0xc90fdaa20b0a7825 */ /* 0x000fc800078e000e */
[C---:B------:R-:W-:Y:S02]  /*12f0*/  IMAD R15, R8.reuse, -0x36f0255e, RZ ;  /* 0xc90fdaa2080f7824 */ /* 0x040fe400078e02ff */
[----:B------:R-:W-:-:S04]  /*1300*/  IMAD.WIDE.U32 R10, P2, R8, 0x2168c235, R10 ;  /* 0x2168c235080a7825 */ /* 0x000fc8000784000a */
[----:B------:R-:W-:Y:S01]  /*1310*/  IMAD.X R8, RZ, RZ, R13, P2 ;  /* 0x000000ffff087224 */ /* 0x000fe200010e060d */
[----:B------:R-:W-:Y:S02]  /*1320*/  IADD3 R11, P2, PT, R15, R11, RZ ;  /* 0x0000000b0f0b7210 */ /* 0x000fe40007f5e0ff */
[----:B------:R-:W-:Y:S02]  /*1330*/  IADD3.X RZ, P1, PT, R10, R10, RZ, P1, !PT ;  /* 0x0000000a0aff7210 */ /* 0x000fe40000f3e4ff */
[C---:B------:R-:W-:Y:S01]  /*1340*/  ISETP.GT.U32.AND P3, PT, R11.reuse, RZ, PT ;  /* 0x000000ff0b00720c */ /* 0x040fe20003f64070 */
[----:B------:R-:W-:Y:S01]  /*1350*/  IMAD.X R8, RZ, RZ, R8, P2 ;  /* 0x000000ffff087224 */ /* 0x000fe200010e0608 */
[----:B------:R-:W-:-:S04]  /*1360*/  IADD3.X R10, P2, PT, R11, R11, RZ, P1, !PT ;  /* 0x0000000b0b0a7210 */ /* 0x000fc80000f5e4ff */
[C---:B------:R-:W-:Y:S01]  /*1370*/  ISETP.GT.AND.EX P1, PT, R8.reuse, RZ, PT, P3 ;  /* 0x000000ff0800720c */ /* 0x040fe20003f24330 */
[----:B------:R-:W-:-:S03]  /*1380*/  IMAD.X R13, R8, 0x1, R8, P2 ;  /* 0x00000001080d7824 */ /* 0x000fc600010e0608 */
[----:B------:R-:W-:Y:S02]  /*1390*/  SEL R10, R10, R11, P1 ;  /* 0x0000000b0a0a7207 */ /* 0x000fe40000800000 */
[----:B------:R-:W-:Y:S02]  /*13a0*/  SEL R11, R13, R8, P1 ;  /* 0x000000080d0b7207 */ /* 0x000fe40000800000 */
[----:B------:R-:W-:Y:S02]  /*13b0*/  IADD3 R14, P2, PT, R10, 0x1, RZ ;  /* 0x000000010a0e7810 */ /* 0x000fe40007f5e0ff */
[----:B------:R-:W-:Y:S02]  /*13c0*/  SEL R8, RZ, 0xffffffff, !P1 ;  /* 0xffffffffff087807 */ /* 0x000fe40004800000 */
[----:B------:R-:W-:Y:S01]  /*13d0*/  LOP3.LUT P1, R5, R5, 0x80000000, RZ, 0xc0, !PT ;  /* 0x8000000005057812 */ /* 0x000fe2000782c0ff */
[----:B------:R-:W-:Y:S02]  /*13e0*/  IMAD.X R11, RZ, RZ, R11, P2 ;  /* 0x000000ffff0b7224 */ /* 0x000fe400010e060b */
[----:B------:R-:W-:Y:S01]  /*13f0*/  IMAD.IADD R8, R8, 0x1, -R9 ;  /* 0x0000000108087824 */ /* 0x000fe200078e0a09 */
[----:B------:R-:W-:-:S02]  /*1400*/  @!P0 LOP3.LUT R5, R5, 0x80000000, RZ, 0x3c, !PT ;  /* 0x8000000005058812 */ /* 0x000fc400078e3cff */
[----:B------:R-:W-:Y:S01]  /*1410*/  SHF.R.U64 R14, R14, 0xa, R11 ;  /* 0x0000000a0e0e7819 */ /* 0x000fe2000000120b */
[----:B------:R-:W-:-:S03]  /*1420*/  IMAD.SHL.U32 R8, R8, 0x100000, RZ ;  /* 0x0010000008087824 */ /* 0x000fc600078e00ff */
[----:B------:R-:W-:-:S03]  /*1430*/  IADD3 R14, P2, PT, R14, 0x1, RZ ;  /* 0x000000010e0e7810 */ /* 0x000fc60007f5e0ff */
[----:B------:R-:W-:Y:S01]  /*1440*/  @P1 IMAD.MOV R7, RZ, RZ, -R7 ;  /* 0x000000ffff071224 */ /* 0x000fe200078e0a07 */
[----:B------:R-:W-:-:S04]  /*1450*/  LEA.HI.X R11, R11, RZ, RZ, 0x16, P2 ;  /* 0x000000ff0b0b7211 */ /* 0x000fc800010fb4ff */
[--C-:B------:R-:W-:Y:S02]  /*1460*/  SHF.R.U64 R14, R14, 0x1, R11.reuse ;  /* 0x000000010e0e7819 */ /* 0x100fe4000000120b */
[----:B------:R-:W-:Y:S02]  /*1470*/  SHF.R.U32.HI R9, RZ, 0x1, R11 ;  /* 0x00000001ff097819 */ /* 0x000fe4000001160b */
[----:B------:R-:W-:-:S04]  /*1480*/  IADD3 R14, P2, P3, RZ, RZ, R14 ;  /* 0x000000ffff0e7210 */ /* 0x000fc80007b5e00e */
[----:B------:R-:W-:-:S04]  /*1490*/  IADD3.X R6, PT, PT, R8, 0x3fe00000, R9, P2, P3 ;  /* 0x3fe0000008067810 */ /* 0x000fc800017e6409 */
[----:B------:R-:W-:-:S07]  /*14a0*/  LOP3.LUT R15, R6, R5, RZ, 0xfc, !PT ;  /* 0x00000005060f7212 */ /* 0x000fce00078efcff */
.L_x_12:
[----:B------:R-:W-:-:S04]  /*14b0*/  IMAD.MOV.U32 R5, RZ, RZ, 0x0 ;  /* 0x00000000ff057424 */ /* 0x000fc800078e00ff */
[----:B------:R-:W-:Y:S05]  /*14c0*/  RET.REL.NODEC R4 `(compute_order_parameter_kernel) ;  /* 0xffffffe804cc7950 */ /* 0x000fea0003c3ffff */
.L_x_19:
[----:B------:R-:W-:-:S00]  /*14d0*/  BRA `(.L_x_19) ;  /* 0xfffffffc00fc7947 */ /* 0x000fc0000383ffff */
[----:B------:R-:W-:-:S00]  /*14e0*/  NOP ;  /* 0x0000000000007918 */ /* 0x000fc00000000000 */
        /* <DEDUP_REMOVED lines=9> */
.L_x_138:


//--------------------- .text.compute_entropy_kernel --------------------------
	.section	.text.compute_entropy_kernel,"ax",@progbits
	.align	128
        .global         compute_entropy_kernel
        .type           compute_entropy_kernel,@function
        .size           compute_entropy_kernel,(.L_x_139 - compute_entropy_kernel)
        .other          compute_entropy_kernel,@"STO_CUDA_ENTRY STV_DEFAULT"
compute_entropy_kernel:
.text.compute_entropy_kernel:
[----:B------:R-:W-:Y:S08]  /*0000*/  LDC R1, c[0x0][0x37c] ;  /* 0x0000df00ff017b82 */ /* 0x000ff00000000800 */
[----:B------:R-:W0:Y:S01]  /*0010*/  S2UR UR5, SR_CgaCtaId ;  /* 0x00000000000579c3 */ /* 0x000e220000008800 */
[----:B------:R-:W1:Y:S01]  /*0020*/  S2R R0, SR_TID.X ;  /* 0x0000000000007919 */ /* 0x000e620000002100 */
[----:B------:R-:W-:Y:S01]  /*0030*/  UMOV UR4, 0x400 ;  /* 0x0000040000047882 */ /* 0x000fe20000000000 */
[----:B------:R-:W2:Y:S01]  /*0040*/  LDCU.64 UR6, c[0x0][0x358] ;  /* 0x00006b00ff0677ac */ /* 0x000ea20008000a00 */
[----:B------:R-:W-:Y:S04]  /*0050*/  BSSY.RECONVERGENT B0, `(.L_x_20) ;  /* 0x0000083000007945 */ /* 0x000fe80003800200 */
[----:B------:R-:W3:Y:S08]  /*0060*/  S2UR UR8, SR_CTAID.X ;  /* 0x00000000000879c3 */ /* 0x000ef00000002500 */
[----:B------:R-:W3:Y:S01]  /*0070*/  LDC R3, c[0x0][0x360] ;  /* 0x0000d800ff037b82 */ /* 0x000ee20000000800 */
[----:B0-----:R-:W-:Y:S01]  /*0080*/  ULEA UR4, UR5, UR4, 0x18 ;  /* 0x0000000405047291 */ /* 0x001fe2000f8ec0ff */
[----:B------:R-:W0:Y:S05]  /*0090*/  LDCU UR5, c[0x0][0x398] ;  /* 0x00007300ff0577ac */ /* 0x000e2a0008000800 */
[----:B-1----:R-:W-:-:S05]  /*00a0*/  LEA R2, R0, UR4, 0x3 ;  /* 0x0000000400027c11 */ /* 0x002fca000f8e18ff */
[----:B------:R1:W-:Y:S01]  /*00b0*/  STS.64 [R2], RZ ;  /* 0x000000ff02007388 */ /* 0x0003e20000000a00 */
[----:B---3--:R-:W-:-:S05]  /*00c0*/  IMAD R5, R3, UR8, R0 ;  /* 0x0000000803057c24 */ /* 0x008fca000f8e0200 */
[----:B0-----:R-:W-:-:S13]  /*00d0*/  ISETP.GE.AND P0, PT, R5, UR5, PT ;  /* 0x0000000505007c0c */ /* 0x001fda000bf06270 */
[----:B-12---:R-:W-:Y:S05]  /*00e0*/  @P0 BRA `(.L_x_21) ;  /* 0x0000000400e40947 */ /* 0x006fea0003800000 */
[----:B------:R-:W0:Y:S01]  /*00f0*/  LDC.64 R10, c[0x0][0x388] ;  /* 0x0000e200ff0a7b82 */ /* 0x000e220000000a00 */
[----:B------:R-:W1:Y:S07]  /*0100*/  LDCU.64 UR4, c[0x0][0x3a0] ;  /* 0x00007400ff0477ac */ /* 0x000e6e0008000a00 */
[----:B------:R-:W2:Y:S01]  /*0110*/  LDC.64 R6, c[0x0][0x380] ;  /* 0x0000e000ff067b82 */ /* 0x000ea20000000a00 */
[----:B0-----:R-:W-:-:S06]  /*0120*/  IMAD.WIDE R10, R5, 0x8, R10 ;  /* 0x00000008050a7825 */ /* 0x001fcc00078e020a */
[----:B------:R-:W3:Y:S01]  /*0130*/  LDG.E.64 R10, desc[UR6][R10.64] ;  /* 0x000000060a0a7981 */ /* 0x000ee2000c1e1b00 */
[----:B--2---:R-:W-:-:S06]  /*0140*/  IMAD.WIDE R6, R5, 0x8, R6 ;  /* 0x0000000805067825 */ /* 0x004fcc00078e0206 */
[----:B------:R-:W2:Y:S01]  /*0150*/  LDG.E.64 R6, desc[UR6][R6.64] ;  /* 0x0000000606067981 */ /* 0x000ea2000c1e1b00 */
[----:B------:R-:W-:Y:S01]  /*0160*/  BSSY.RECONVERGENT B1, `(.L_x_22) ;  /* 0x0000018000017945 */ /* 0x000fe20003800200 */
[----:B---3--:R-:W-:Y:S01]  /*0170*/  DMUL R4, R10, R10 ;  /* 0x0000000a0a047228 */ /* 0x008fe20000000000 */
[----:B------:R-:W-:Y:S02]  /*0180*/  IMAD.MOV.U32 R10, RZ, RZ, 0x0 ;  /* 0x00000000ff0a7424 */ /* 0x000fe400078e00ff */
[----:B------:R-:W-:-:S05]  /*0190*/  IMAD.MOV.U32 R11, RZ, RZ, 0x3fd80000 ;  /* 0x3fd80000ff0b7424 */ /* 0x000fca00078e00ff */
[----:B--2---:R-:W-:-:S08]  /*01a0*/  DFMA R4, R6, R6, R4 ;  /* 0x000000060604722b */ /* 0x004fd00000000004 */
[----:B-1----:R-:W-:-:S06]  /*01b0*/  DADD R4, R4, UR4 ;  /* 0x0000000404047e29 */ /* 0x002fcc0008000000 */
[----:B------:R-:W0:Y:S04]  /*01c0*/  MUFU.RSQ64H R9, R5 ;  /* 0x0000000500097308 */ /* 0x000e280000001c00 */
[----:B------:R-:W-:-:S05]  /*01d0*/  VIADD R8, R5, 0xfcb00000 ;  /* 0xfcb0000005087836 */ /* 0x000fca0000000000 */
[----:B------:R-:W-:Y:S01]  /*01e0*/  ISETP.GE.U32.AND P0, PT, R8, 0x7ca00000, PT ;  /* 0x7ca000000800780c */ /* 0x000fe20003f06070 */
[----:B0-----:R-:W-:-:S08]  /*01f0*/  DMUL R12, R8, R8 ;  /* 0x00000008080c7228 */ /* 0x001fd00000000000 */
[----:B------:R-:W-:-:S08]  /*0200*/  DFMA R12, R4, -R12, 1 ;  /* 0x3ff00000040c742b */ /* 0x000fd0000000080c */
[----:B------:R-:W-:Y:S02]  /*0210*/  DFMA R10, R12, R10, 0.5 ;  /* 0x3fe000000c0a742b */ /* 0x000fe4000000000a */
[----:B------:R-:W-:-:S08]  /*0220*/  DMUL R12, R8, R12 ;  /* 0x0000000c080c7228 */ /* 0x000fd00000000000 */
[----:B------:R-:W-:-:S08]  /*0230*/  DFMA R10, R10, R12, R8 ;  /* 0x0000000c0a0a722b */ /* 0x000fd00000000008 */
[----:B------:R-:W-:Y:S02]  /*0240*/  DMUL R12, R4, R10 ;  /* 0x0000000a040c7228 */ /* 0x000fe40000000000 */
[----:B------:R-:W-:Y:S01]  /*0250*/  VIADD R17, R11, 0xfff00000 ;  /* 0xfff000000b117836 */ /* 0x000fe20000000000 */
[----:B------:R-:W-:-:S05]  /*0260*/  MOV R16, R10 ;  /* 0x0000000a00107202 */ /* 0x000fca0000000f00 */
[----:B------:R-:W-:-:S08]  /*0270*/  DFMA R14, R12, -R12, R4 ;  /* 0x8000000c0c0e722b */ /* 0x000fd00000000004 */
[----:B------:R-:W-:Y:S01]  /*0280*/  DFMA R6, R14, R16, R12 ;  /* 0x000000100e06722b */ /* 0x000fe2000000000c */
[----:B------:R-:W-:Y:S10]  /*0290*/  @!P0 BRA `(.L_x_23) ;  /* 0x0000000000108947 */ /* 0x000ff40003800000 */
[----:B------:R-:W-:-:S07]  /*02a0*/  MOV R6, 0x2c0 ;  /* 0x000002c000067802 */ /* 0x000fce0000000f00 */
[----:B------:R-:W-:Y:S05]  /*02b0*/  CALL.REL.NOINC `($__internal_0_$__cuda_sm20_dsqrt_rn_f64_mediumpath_v1) ;  /* 0x0000000400d07944 */ /* 0x000fea0003c00000 */
[----:B------:R-:W-:Y:S02]  /*02c0*/  IMAD.MOV.U32 R6, RZ, RZ, R8 ;  /* 0x000000ffff067224 */ /* 0x000fe400078e0008 */
[----:B------:R-:W-:-:S07]  /*02d0*/  IMAD.MOV.U32 R7, RZ, RZ, R9 ;  /* 0x000000ffff077224 */ /* 0x000fce00078e0009 */
.L_x_23:
[----:B------:R-:W-:Y:S05]  /*02e0*/  BSYNC.RECONVERGENT B1 ;  /* 0x0000000000017941 */ /* 0x000fea0003800200 */
.L_x_22:
[----:B------:R-:W-:Y:S01]  /*02f0*/  DADD R6, R6, 1 ;  /* 0x3ff0000006067429 */ /* 0x000fe20000000000 */
[----:B------:R-:W-:Y:S09]  /*0300*/  BSSY.RECONVERGENT B1, `(.L_x_24) ;  /* 0x0000053000017945 */ /* 0x000ff20003800200 */
[----:B------:R-:W-:Y:S01]  /*0310*/  ISETP.GT.AND P0, PT, R7, 0xfffff, PT ;  /* 0x000fffff0700780c */ /* 0x000fe20003f04270 */
[----:B------:R-:W-:Y:S01]  /*0320*/  IMAD.MOV.U32 R8, RZ, RZ, R6 ;  /* 0x000000ffff087224 */ /* 0x000fe200078e0006 */
[----:B------:R-:W-:Y:S01]  /*0330*/  MOV R5, R7 ;  /* 0x0000000700057202 */ /* 0x000fe20000000f00 */
[----:B------:R-:W-:-:S10]  /*0340*/  IMAD.MOV.U32 R9, RZ, RZ, R7 ;  /* 0x000000ffff097224 */ /* 0x000fd400078e0007 */
[----:B------:R-:W-:-:S10]  /*0350*/  @!P0 DMUL R8, R8, 1.80143985094819840000e+16 ;  /* 0x4350000008088828 */ /* 0x000fd40000000000 */
[----:B------:R-:W-:Y:S02]  /*0360*/  @!P0 IMAD.MOV.U32 R5, RZ, RZ, R9 ;  /* 0x000000ffff058224 */ /* 0x000fe400078e0009 */
[----:B------:R-:W-:Y:S02]  /*0370*/  @!P0 IMAD.MOV.U32 R6, RZ, RZ, R8 ;  /* 0x000000ffff068224 */ /* 0x000fe400078e0008 */
[----:B------:R-:W-:-:S05]  /*0380*/  VIADD R4, R5, 0xffffffff ;  /* 0xffffffff05047836 */ /* 0x000fca0000000000 */
[----:B------:R-:W-:Y:S01]  /*0390*/  ISETP.GT.U32.AND P1, PT, R4, 0x7feffffe, PT ;  /* 0x7feffffe0400780c */ /* 0x000fe20003f24070 */
[----:B------:R-:W-:Y:S01]  /*03a0*/  IMAD.MOV.U32 R4, RZ, RZ, -0x3ff ;  /* 0xfffffc01ff047424 */ /* 0x000fe200078e00ff */
[----:B------:R-:W-:-:S11]  /*03b0*/  @!P0 MOV R4, 0xfffffbcb ;  /* 0xfffffbcb00048802 */ /* 0x000fd60000000f00 */
[----:B------:R-:W-:Y:S05]  /*03c0*/  @P1 BRA `(.L_x_25) ;  /* 0x0000000400001947 */ /* 0x000fea0003800000 */
[----:B------:R-:W-:Y:S01]  /*03d0*/  LOP3.LUT R7, R5, 0xfffff, RZ, 0xc0, !PT ;  /* 0x000fffff05077812 */ /* 0x000fe200078ec0ff */
[----:B------:R-:W-:Y:S01]  /*03e0*/  IMAD.MOV.U32 R16, RZ, RZ, -0x748574fc ;  /* 0x8b7a8b04ff107424 */ /* 0x000fe200078e00ff */
[----:B------:R-:W-:Y:S01]  /*03f0*/  MOV R8, RZ ;  /* 0x000000ff00087202 */ /* 0x000fe20000000f00 */
[----:B------:R-:W-:Y:S01]  /*0400*/  IMAD.MOV.U32 R17, RZ, RZ, 0x3ed0ee25 ;  /* 0x3ed0ee25ff117424 */ /* 0x000fe200078e00ff */
[----:B------:R-:W-:Y:S01]  /*0410*/  LOP3.LUT R7, R7, 0x3ff00000, RZ, 0xfc, !PT ;  /* 0x3ff0000007077812 */ /* 0x000fe200078efcff */
[----:B------:R-:W-:Y:S01]  /*0420*/  UMOV UR4, 0x3ae80f1e ;  /* 0x3ae80f1e00047882 */ /* 0x000fe20000000000 */
[----:B------:R-:W-:Y:S01]  /*0430*/  UMOV UR5, 0x3eb1380b ;  /* 0x3eb1380b00057882 */ /* 0x000fe20000000000 */
[----:B------:R-:W-:Y:S01]  /*0440*/  LEA.HI R18, R5, R4, RZ, 0xc ;  /* 0x0000000405127211 */ /* 0x000fe200078f60ff */
[----:B------:R-:W-:Y:S01]  /*0450*/  UMOV UR8, 0x80000000 ;  /* 0x8000000000087882 */ /* 0x000fe20000000000 */
[----:B------:R-:W-:Y:S01]  /*0460*/  ISETP.GE.U32.AND P0, PT, R7, 0x3ff6a09f, PT ;  /* 0x3ff6a09f0700780c */ /* 0x000fe20003f06070 */
[----:B------:R-:W-:Y:S01]  /*0470*/  UMOV UR9, 0x43300000 ;  /* 0x4330000000097882 */ /* 0x000fe20000000000 */
[----:B------:R-:W-:-:S11]  /*0480*/  MOV R19, 0x43300000 ;  /* 0x4330000000137802 */ /* 0x000fd60000000f00 */
[----:B------:R-:W-:Y:S02]  /*0490*/  @P0 VIADD R9, R7, 0xfff00000 ;  /* 0xfff0000007090836 */ /* 0x000fe40000000000 */
[----:B------:R-:W-:Y:S02]  /*04a0*/  @P0 VIADD R18, R18, 0x1 ;  /* 0x0000000112120836 */ /* 0x000fe40000000000 */
[----:B------:R-:W-:-:S03]  /*04b0*/  @P0 IMAD.MOV.U32 R7, RZ, RZ, R9 ;  /* 0x000000ffff070224 */ /* 0x000fc600078e0009 */
[----:B------:R-:W-:-:S03]  /*04c0*/  LOP3.LUT R18, R18, 0x80000000, RZ, 0x3c, !PT ;  /* 0x8000000012127812 */ /* 0x000fc600078e3cff */
[C---:B------:R-:W-:Y:S02]  /*04d0*/  DADD R14, R6.reuse, 1 ;  /* 0x3ff00000060e7429 */ /* 0x040fe40000000000 */
[----:B------:R-:W-:-:S04]  /*04e0*/  DADD R6, R6, -1 ;  /* 0xbff0000006067429 */ /* 0x000fc80000000000 */
[----:B------:R-:W0:Y:S02]  /*04f0*/  MUFU.RCP64H R9, R15 ;  /* 0x0000000f00097308 */ /* 0x000e240000001800 */
[----:B0-----:R-:W-:-:S08]  /*0500*/  DFMA R10, -R14, R8, 1 ;  /* 0x3ff000000e0a742b */ /* 0x001fd00000000108 */
[----:B------:R-:W-:-:S08]  /*0510*/  DFMA R10, R10, R10, R10 ;  /* 0x0000000a0a0a722b */ /* 0x000fd0000000000a */
[----:B------:R-:W-:-:S08]  /*0520*/  DFMA R8, R8, R10, R8 ;  /* 0x0000000a0808722b */ /* 0x000fd00000000008 */
[----:B------:R-:W-:-:S08]  /*0530*/  DMUL R10, R6, R8 ;  /* 0x00000008060a7228 */ /* 0x000fd00000000000 */
[----:B------:R-:W-:-:S08]  /*0540*/  DFMA R10, R6, R8, R10 ;  /* 0x00000008060a722b */ /* 0x000fd0000000000a */
[----:B------:R-:W-:Y:S02]  /*0550*/  DMUL R12, R10, R10 ;  /* 0x0000000a0a0c7228 */ /* 0x000fe40000000000 */
[----:B------:R-:W-:-:S06]  /*0560*/  DADD R4, R6, -R10 ;  /* 0x0000000006047229 */ /* 0x000fcc000000080a */
[----:B------:R-:W-:Y:S01]  /*0570*/  DFMA R14, R12, UR4, R16 ;  /* 0x000000040c0e7c2b */ /* 0x000fe20008000010 */
[----:B------:R-:W-:Y:S01]  /*0580*/  UMOV UR4, 0x9f02676f ;  /* 0x9f02676f00047882 */ /* 0x000fe20000000000 */
[----:B------:R-:W-:Y:S01]  /*0590*/  UMOV UR5, 0x3ef3b266 ;  /* 0x3ef3b26600057882 */ /* 0x000fe20000000000 */
[----:B------:R-:W-:Y:S02]  /*05a0*/  DADD R16, R4, R4 ;  /* 0x0000000004107229 */ /* 0x000fe40000000004 */
[----:B------:R-:W-:Y:S01]  /*05b0*/  DADD R4, R18, -UR8 ;  /* 0x8000000812047e29 */ /* 0x000fe20008000000 */
[----:B------:R-:W-:Y:S01]  /*05c0*/  UMOV UR8, 0xfefa39ef ;  /* 0xfefa39ef00087882 */ /* 0x000fe20000000000 */
[----:B------:R-:W-:Y:S01]  /*05d0*/  UMOV UR9, 0x3fe62e42 ;  /* 0x3fe62e4200097882 */ /* 0x000fe20000000000 */
[----:B------:R-:W-:Y:S01]  /*05e0*/  DFMA R14, R12, R14, UR4 ;  /* 0x000000040c0e7e2b */ /* 0x000fe2000800000e */
[----:B------:R-:W-:Y:S01]  /*05f0*/  UMOV UR4, 0xa9ab0956 ;  /* 0xa9ab095600047882 */ /* 0x000fe20000000000 */
[----:B------:R-:W-:Y:S01]  /*0600*/  UMOV UR5, 0x3f1745cb ;  /* 0x3f1745cb00057882 */ /* 0x000fe20000000000 */
[----:B------:R-:W-:-:S02]  /*0610*/  DFMA R16, R6, -R10, R16 ;  /* 0x8000000a0610722b */ /* 0x000fc40000000010 */
[----:B------:R-:W-:-:S03]  /*0620*/  DFMA R6, R4, UR8, R10 ;  /* 0x0000000804067c2b */ /* 0x000fc6000800000a */
[----:B------:R-:W-:Y:S01]  /*0630*/  DFMA R14, R12, R14, UR4 ;  /* 0x000000040c0e7e2b */ /* 0x000fe2000800000e */
[----:B------:R-:W-:Y:S01]  /*0640*/  UMOV UR4, 0x2d1b5154 ;  /* 0x2d1b515400047882 */ /* 0x000fe20000000000 */
[----:B------:R-:W-:Y:S01]  /*0650*/  UMOV UR5, 0x3f3c71c7 ;  /* 0x3f3c71c700057882 */ /* 0x000fe20000000000 */
[----:B------:R-:W-:-:S05]  /*0660*/  DMUL R16, R8, R16 ;  /* 0x0000001008107228 */ /* 0x000fca0000000000 */
[----:B------:R-:W-:Y:S01]  /*0670*/  DFMA R14, R12, R14, UR4 ;  /* 0x000000040c0e7e2b */ /* 0x000fe2000800000e */
[----:B------:R-:W-:Y:S01]  /*0680*/  UMOV UR4, 0x923be72d ;  /* 0x923be72d00047882 */ /* 0x000fe20000000000 */
[----:B------:R-:W-:-:S06]  /*0690*/  UMOV UR5, 0x3f624924 ;  /* 0x3f62492400057882 */ /* 0x000fcc0000000000 */
        /* <DEDUP_REMOVED lines=8> */
[----:B------:R-:W-:Y:S02]  /*0720*/  UMOV UR5, 0x3fe62e42 ;  /* 0x3fe62e4200057882 */ /* 0x000fe40000000000 */
[----:B------:R-:W-:Y:S01]  /*0730*/  DFMA R18, R4, -UR4, R6 ;  /* 0x8000000404127c2b */ /* 0x000fe20008000006 */
[----:B------:R-:W-:Y:S01]  /*0740*/  UMOV UR4, 0x3b39803f ;  /* 0x3b39803f00047882 */ /* 0x000fe20000000000 */
[----:B------:R-:W-:Y:S02]  /*0750*/  UMOV UR5, 0x3c7abc9e ;  /* 0x3c7abc9e00057882 */ /* 0x000fe40000000000 */
[----:B------:R-:W-:-:S04]  /*0760*/  DMUL R14, R12, R14 ;  /* 0x0000000e0c0e7228 */ /* 0x000fc80000000000 */
[----:B------:R-:W-:-:S04]  /*0770*/  DADD R18, -R10, R18 ;  /* 0x000000000a127229 */ /* 0x000fc80000000112 */
[----:B------:R-:W-:-:S08]  /*0780*/  DFMA R14, R10, R14, R16 ;  /* 0x0000000e0a0e722b */ /* 0x000fd00000000010 */
[----:B------:R-:W-:-:S08]  /*0790*/  DADD R14, R14, -R18 ;  /* 0x000000000e0e7229 */ /* 0x000fd00000000812 */
[----:B------:R-:W-:-:S08]  /*07a0*/  DFMA R14, R4, UR4, R14 ;  /* 0x00000004040e7c2b */ /* 0x000fd0000800000e */
[----:B------:R-:W-:Y:S01]  /*07b0*/  DADD R6, R6, R14 ;  /* 0x0000000006067229 */ /* 0x000fe2000000000e */
[----:B------:R-:W-:Y:S10]  /*07c0*/  BRA `(.L_x_26) ;  /* 0x0000000000187947 */ /* 0x000ff40003800000 */
.L_x_25:
[----:B------:R-:W-:Y:S01]  /*07d0*/  IMAD.MOV.U32 R4, RZ, RZ, 0x0 ;  /* 0x00000000ff047424 */ /* 0x000fe200078e00ff */
[----:B------:R-:W-:Y:S01]  /*07e0*/  LOP3.LUT P0, RZ, R9, 0x7fffffff, RZ, 0xc0, !PT ;  /* 0x7fffffff09ff7812 */ /* 0x000fe2000780c0ff */
[----:B------:R-:W-:-:S06]  /*07f0*/  IMAD.MOV.U32 R5, RZ, RZ, 0x7ff00000 ;  /* 0x7ff00000ff057424 */ /* 0x000fcc00078e00ff */
[----:B------:R-:W-:-:S10]  /*0800*/  DFMA R4, R8, R4, +INF ;  /* 0x7ff000000804742b */ /* 0x000fd40000000004 */
[----:B------:R-:W-:Y:S02]  /*0810*/  FSEL R6, R4, RZ, P0 ;  /* 0x000000ff04067208 */ /* 0x000fe40000000000 */
[----:B------:R-:W-:-:S07]  /*0820*/  FSEL R7, R5, -QNAN , P0 ;  /* 0xfff0000005077808 */ /* 0x000fce0000000000 */
.L_x_26:
[----:B------:R-:W-:Y:S05]  /*0830*/  BSYNC.RECONVERGENT B1 ;  /* 0x0000000000017941 */ /* 0x000fea0003800200 */
.L_x_24:
[----:B------:R-:W0:Y:S02]  /*0840*/  LDCU.64 UR4, c[0x0][0x3a0] ;  /* 0x00007400ff0477ac */ /* 0x000e240008000a00 */
[----:B0-----:R-:W-:-:S08]  /*0850*/  DMUL R6, R6, UR4 ;  /* 0x0000000406067c28 */ /* 0x001fd00008000000 */
[----:B------:R-:W-:-:S07]  /*0860*/  DADD R6, -RZ, |R6| ;  /* 0x00000000ff067229 */ /* 0x000fce0000000506 */
[----:B------:R0:W-:Y:S04]  /*0870*/  STS.64 [R2], R6 ;  /* 0x0000000602007388 */ /* 0x0001e80000000a00 */
.L_x_21:
[----:B------:R-:W-:Y:S05]  /*0880*/  BSYNC.RECONVERGENT B0 ;  /* 0x0000000000007941 */ /* 0x000fea0003800200 */
.L_x_20:
[----:B------:R-:W-:Y:S01]  /*0890*/  BAR.SYNC.DEFER_BLOCKING 0x0 ;  /* 0x0000000000007b1d */ /* 0x000fe20000010000 */
[----:B------:R-:W-:Y:S02]  /*08a0*/  ISETP.GE.U32.AND P1, PT, R3, 0x2, PT ;  /* 0x000000020300780c */ /* 0x000fe40003f26070 */
[----:B------:R-:W-:-:S11]  /*08b0*/  ISETP.NE.AND P0, PT, R0, RZ, PT ;  /* 0x000000ff0000720c */ /* 0x000fd60003f05270 */
[----:B------:R-:W-:Y:S05]  /*08c0*/  @!P1 BRA `(.L_x_27) ;  /* 0x00000000002c9947 */ /* 0x000fea0003800000 */
.L_x_28:
[----:B------:R-:W-:-:S04]  /*08d0*/  SHF.R.U32.HI R9, RZ, 0x1, R3 ;  /* 0x00000001ff097819 */ /* 0x000fc80000011603 */
[----:B------:R-:W-:-:S13]  /*08e0*/  ISETP.GE.U32.AND P1, PT, R0, R9, PT ;  /* 0x000000090000720c */ /* 0x000fda0003f26070 */
[----:B------:R-:W-:Y:S01]  /*08f0*/  @!P1 IMAD R8, R9, 0x8, R2 ;  /* 0x0000000809089824 */ /* 0x000fe200078e0202 */
[----:B0-----:R-:W-:Y:S04]  /*0900*/  @!P1 LDS.64 R6, [R2] ;  /* 0x0000000002069984 */ /* 0x001fe80000000a00 */
[----:B------:R-:W0:Y:S02]  /*0910*/  @!P1 LDS.64 R4, [R8] ;  /* 0x0000000008049984 */ /* 0x000e240000000a00 */
[----:B0-----:R-:W-:-:S07]  /*0920*/  @!P1 DADD R4, R4, R6 ;  /* 0x0000000004049229 */ /* 0x001fce0000000006 */
[----:B------:R1:W-:Y:S01]  /*0930*/  @!P1 STS.64 [R2], R4 ;  /* 0x0000000402009388 */ /* 0x0003e20000000a00 */
[----:B------:R-:W-:Y:S01]  /*0940*/  BAR.SYNC.DEFER_BLOCKING 0x0 ;  /* 0x0000000000007b1d */ /* 0x000fe20000010000 */
[----:B------:R-:W-:Y:S02]  /*0950*/  ISETP.GT.U32.AND P1, PT, R3, 0x3, PT ;  /* 0x000000030300780c */ /* 0x000fe40003f24070 */
[----:B------:R-:W-:-:S11]  /*0960*/  MOV R3, R9 ;  /* 0x0000000900037202 */ /* 0x000fd60000000f00 */
[----:B-1----:R-:W-:Y:S05]  /*0970*/  @P1 BRA `(.L_x_28) ;  /* 0xfffffffc00d41947 */ /* 0x002fea000383ffff */
.L_x_27:
[----:B------:R-:W-:Y:S05]  /*0980*/  @P0 EXIT ;  /* 0x000000000000094d */ /* 0x000fea0003800000 */
[----:B------:R-:W1:Y:S01]  /*0990*/  S2UR UR5, SR_CgaCtaId ;  /* 0x00000000000579c3 */ /* 0x000e620000008800 */
[----:B------:R-:W-:-:S07]  /*09a0*/  UMOV UR4, 0x400 ;  /* 0x0000040000047882 */ /* 0x000fce0000000000 */
[----:B------:R-:W2:Y:S01]  /*09b0*/  LDC.64 R4, c[0x0][0x390] ;  /* 0x0000e400ff047b82 */ /* 0x000ea20000000a00 */
[----:B-1----:R-:W-:-:S09]  /*09c0*/  ULEA UR4, UR5, UR4, 0x18 ;  /* 0x0000000405047291 */ /* 0x002fd2000f8ec0ff */
[----:B0-----:R-:W2:Y:S04]  /*09d0*/  LDS.64 R2, [UR4] ;  /* 0x00000004ff027984 */ /* 0x001ea80008000a00 */
[----:B--2---:R-:W-:Y:S01]  /*09e0*/  REDG.E.ADD.F64.RN.STRONG.GPU desc[UR6][R4.64], R2 ;  /* 0x00000002040079a6 */ /* 0x004fe2000c12ff06 */
[----:B------:R-:W-:Y:S05]  /*09f0*/  EXIT ;  /* 0x000000000000794d */ /* 0x000fea0003800000 */
        .weak           $__internal_0_$__cuda_sm20_dsqrt_rn_f64_mediumpath_v1
        .type           $__internal_0_$__cuda_sm20_dsqrt_rn_f64_mediumpath_v1,@function
        .size           $__internal_0_$__cuda_sm20_dsqrt_rn_f64_mediumpath_v1,(.L_x_139 - $__internal_0_$__cuda_sm20_dsqrt_rn_f64_mediumpath_v1)
$__internal_0_$__cuda_sm20_dsqrt_rn_f64_mediumpath_v1:
[----:B------:R-:W-:Y:S01]  /*0a00*/  ISETP.GE.U32.AND P0, PT, R8, -0x3400000, PT ;  /* 0xfcc000000800780c */ /* 0x000fe20003f06070 */
[----:B------:R-:W-:Y:S01]  /*0a10*/  BSSY.RECONVERGENT B2, `(.L_x_29) ;  /* 0x0000024000027945 */ /* 0x000fe20003800200 */
[----:B------:R-:W-:-:S11]  /*0a20*/  IMAD.MOV.U32 R11, RZ, RZ, R17 ;  /* 0x000000ffff0b7224 */ /* 0x000fd600078e0011 */
[----:B------:R-:W-:Y:S05]  /*0a30*/  @!P0 BRA `(.L_x_30) ;  /* 0x0000000000208947 */ /* 0x000fea0003800000 */
[----:B------:R-:W-:-:S10]  /*0a40*/  DFMA.RM R10, R14, R10, R12 ;  /* 0x0000000a0e0a722b */ /* 0x000fd4000000400c */
[----:B------:R-:W-:-:S05]  /*0a50*/  IADD3 R8, P0, PT, R10, 0x1, RZ ;  /* 0x000000010a087810 */ /* 0x000fca0007f1e0ff */
[----:B------:R-:W-:-:S06]  /*0a60*/  IMAD.X R9, RZ, RZ, R11, P0 ;  /* 0x000000ffff097224 */ /* 0x000fcc00000e060b */
[----:B------:R-:W-:-:S08]  /*0a70*/  DFMA.RP R4, -R10, R8, R4 ;  /* 0x000000080a04722b */ /* 0x000fd00000008104 */
[----:B------:R-:W-:-:S06]  /*0a80*/  DSETP.GT.AND P0, PT, R4, RZ, PT ;  /* 0x000000ff0400722a */ /* 0x000fcc0003f04000 */
[----:B------:R-:W-:Y:S02]  /*0a90*/  FSEL R8, R8, R10, P0 ;  /* 0x0000000a08087208 */ /* 0x000fe40000000000 */
[----:B------:R-:W-:Y:S01]  /*0aa0*/  FSEL R9, R9, R11, P0 ;  /* 0x0000000b09097208 */ /* 0x000fe20000000000 */
[----:B------:R-:W-:Y:S06]  /*0ab0*/  BRA `(.L_x_31) ;  /* 0x0000000000647947 */ /* 0x000fec0003800000 */
.L_x_30:
[----:B------:R-:W-:-:S14]  /*0ac0*/  DSETP.NE.AND P0, PT, R4, RZ, PT ;  /* 0x000000ff0400722a */ /* 0x000fdc0003f05000 */
[----:B------:R-:W-:Y:S05]  /*0ad0*/  @!P0 BRA `(.L_x_32) ;  /* 0x0000000000588947 */ /* 0x000fea0003800000 */
[----:B------:R-:W-:-:S13]  /*0ae0*/  ISETP.GE.AND P0, PT, R5, RZ, PT ;  /* 0x000000ff0500720c */ /* 0x000fda0003f06270 */
[----:B------:R-:W-:Y:S01]  /*0af0*/  @!P0 IMAD.MOV.U32 R8, RZ, RZ, 0x0 ;  /* 0x00000000ff088424 */ /* 0x000fe200078e00ff */
[----:B------:R-:W-:Y:S01]  /*0b00*/  @!P0 MOV R9, 0xfff80000 ;  /* 0xfff8000000098802 */ /* 0x000fe20000000f00 */
[----:B------:R-:W-:Y:S06]  /*0b10*/  @!P0 BRA `(.L_x_31) ;  /* 0x00000000004c8947 */ /* 0x000fec0003800000 */
[----:B------:R-:W-:-:S13]  /*0b20*/  ISETP.GT.AND P0, PT, R5, 0x7fefffff, PT ;  /* 0x7fefffff0500780c */ /* 0x000fda0003f04270 */
[----:B------:R-:W-:Y:S05]  /*0b30*/  @P0 BRA `(.L_x_32) ;  /* 0x0000000000400947 */ /* 0x000fea0003800000 */
[----:B------:R-:W-:Y:S01]  /*0b40*/  DMUL R4, R4, 8.11296384146066816958e+31 ;  /* 0x4690000004047828 */ /* 0x000fe20000000000 */
[----:B------:R-:W-:Y:S02]  /*0b50*/  IMAD.MOV.U32 R8, RZ, RZ, RZ ;  /* 0x000000ffff087224 */ /* 0x000fe400078e00ff */
[----:B------:R-:W-:Y:S02]  /*0b60*/  IMAD.MOV.U32 R12, RZ, RZ, 0x0 ;  /* 0x00000000ff0c7424 */ /* 0x000fe400078e00ff */
[----:B------:R-:W-:Y:S01]  /*0b70*/  IMAD.MOV.U32 R13, RZ, RZ, 0x3fd80000 ;  /* 0x3fd80000ff0d7424 */ /* 0x000fe200078e00ff */
[----:B------:R-:W0:Y:S02]  /*0b80*/  MUFU.RSQ64H R9, R5 ;  /* 0x0000000500097308 */ /* 0x000e240000001c00 */
[----:B0-----:R-:W-:-:S08]  /*0b90*/  DMUL R10, R8, R8 ;  /* 0x00000008080a7228 */ /* 0x001fd00000000000 */
[----:B------:R-:W-:-:S08]  /*0ba0*/  DFMA R10, R4, -R10, 1 ;  /* 0x3ff00000040a742b */ /* 0x000fd0000000080a */
[----:B------:R-:W-:Y:S02]  /*0bb0*/  DFMA R12, R10, R12, 0.5 ;  /* 0x3fe000000a0c742b */ /* 0x000fe4000000000c */
[----:B------:R-:W-:-:S08]  /*0bc0*/  DMUL R10, R8, R10 ;  /* 0x0000000a080a7228 */ /* 0x000fd00000000000 */
[----:B------:R-:W-:-:S08]  /*0bd0*/  DFMA R10, R12, R10, R8 ;  /* 0x0000000a0c0a722b */ /* 0x000fd00000000008 */
[----:B------:R-:W-:Y:S02]  /*0be0*/  DMUL R8, R4, R10 ;  /* 0x0000000a04087228 */ /* 0x000fe40000000000 */
[----:B------:R-:W-:-:S06]  /*0bf0*/  IADD3 R11, PT, PT, R11, -0x100000, RZ ;  /* 0xfff000000b0b7810 */ /* 0x000fcc0007ffe0ff */
[----:B------:R-:W-:-:S08]  /*0c00*/  DFMA R12, R8, -R8, R4 ;  /* 0x80000008080c722b */ /* 0x000fd00000000004 */
[----:B------:R-:W-:-:S10]  /*0c10*/  DFMA R8, R10, R12, R8 ;  /* 0x0000000c0a08722b */ /* 0x000fd40000000008 */
[----:B------:R-:W-:Y:S01]  /*0c20*/  VIADD R9, R9, 0xfcb00000 ;  /* 0xfcb0000009097836 */ /* 0x000fe20000000000 */
[----:B------:R-:W-:Y:S06]  /*0c30*/  BRA `(.L_x_31) ;  /* 0x0000000000047947 */ /* 0x000fec0003800000 */
.L_x_32:
[----:B------:R-:W-:-:S11]  /*0c40*/  DADD R8, R4, R4 ;  /* 0x0000000004087229 */ /* 0x000fd60000000004 */
.L_x_31:
[----:B------:R-:W-:Y:S05]  /*0c50*/  BSYNC.RECONVERGENT B2 ;  /* 0x0000000000027941 */ /* 0x000fea0003800200 */
.L_x_29:
[----:B------:R-:W-:-:S04]  /*0c60*/  IMAD.MOV.U32 R7, RZ, RZ, 0x0 ;  /* 0x00000000ff077424 */ /* 0x000fc800078e00ff */
[----:B------:R-:W-:Y:S05]  /*0c70*/  RET.REL.NODEC R6 `(compute_entropy_kernel) ;  /* 0xfffffff006e07950 */ /* 0x000fea0003c3ffff */
.L_x_33:
        /* <DEDUP_REMOVED lines=16> */
.L_x_139:


//--------------------- .text.compute_energy_kernel --------------------------
	.section	.text.compute_energy_kernel,"ax",@progbits
	.align	128
        .global         compute_energy_kernel
        .type           compute_energy_kernel,@function
        .size           compute_energy_kernel,(.L_x_144 - compute_energy_kernel)
        .other          compute_energy_kernel,@"STO_CUDA_ENTRY STV_DEFAULT"
compute_energy_kernel:
.text.compute_energy_kernel:
[----:B------:R-:W-:Y:S01]  /*0000*/  LDC R1, c[0x0][0x37c] ;  /* 0x0000df00ff017b82 */ /* 0x000fe20000000800 */
[----:B------:R-:W0:Y:S07]  /*0010*/  S2R R0, SR_TID.X ;  /* 0x0000000000007919 */ /* 0x000e2e0000002100 */
[----:B------:R-:W1:Y:S01]  /*0020*/  S2UR UR7, SR_CgaCtaId ;  /* 0x00000000000779c3 */ /* 0x000e620000008800 */
[----:B------:R-:W-:Y:S01]  /*0030*/  UMOV UR4, 0x400 ;  /* 0x0000040000047882 */ /* 0x000fe20000000000 */
[----:B------:R-:W2:Y:S01]  /*0040*/  LDCU UR9, c[0x0][0x3a0] ;  /* 0x00007400ff0977ac */ /* 0x000ea20008000800 */
[----:B------:R-:W-:Y:S01]  /*0050*/  BSSY.RECONVERGENT B0, `(.L_x_34) ;  /* 0x0000136000007945 */ /* 0x000fe20003800200 */
[----:B------:R-:W-:-:S04]  /*0060*/  UIADD3 UR5, UPT, UPT, UR4, 0x800, URZ ;  /* 0x0000080004057890 */ /* 0x000fc8000fffe0ff */
[----:B------:R-:W3:Y:S01]  /*0070*/  S2UR UR8, SR_CTAID.X ;  /* 0x00000000000879c3 */ /* 0x000ee20000002500 */
[----:B------:R-:W-:-:S07]  /*0080*/  UIADD3 UR6, UPT, UPT, UR4, 0x1000, URZ ;  /* 0x0000100004067890 */ /* 0x000fce000fffe0ff */
[----:B------:R-:W3:Y:S01]  /*0090*/  LDC R3, c[0x0][0x360] ;  /* 0x0000d800ff037b82 */ /* 0x000ee20000000800 */
[----:B-1----:R-:W-:Y:S02]  /*00a0*/  ULEA UR4, UR7, UR4, 0x18 ;  /* 0x0000000407047291 */ /* 0x002fe4000f8ec0ff */
[----:B------:R-:W-:Y:S02]  /*00b0*/  ULEA UR5, UR7, UR5, 0x18 ;  /* 0x0000000507057291 */ /* 0x000fe4000f8ec0ff */
[----:B------:R-:W-:Y:S02]  /*00c0*/  ULEA UR6, UR7, UR6, 0x18 ;  /* 0x0000000607067291 */ /* 0x000fe4000f8ec0ff */
[C---:B0-----:R-:W-:Y:S02]  /*00d0*/  LEA R2, R0.reuse, UR4, 0x3 ;  /* 0x0000000400027c11 */ /* 0x041fe4000f8e18ff */
[C---:B------:R-:W-:Y:S02]  /*00e0*/  LEA R4, R0.reuse, UR5, 0x3 ;  /* 0x0000000500047c11 */ /* 0x040fe4000f8e18ff */
[----:B------:R-:W-:Y:S01]  /*00f0*/  LEA R5, R0, UR6, 0x3 ;  /* 0x0000000600057c11 */ /* 0x000fe2000f8e18ff */
[----:B------:R0:W-:Y:S04]  /*0100*/  STS.64 [R2], RZ ;  /* 0x000000ff02007388 */ /* 0x0001e80000000a00 */
[----:B------:R-:W1:Y:S01]  /*0110*/  LDCU.64 UR6, c[0x0][0x358] ;  /* 0x00006b00ff0677ac */ /* 0x000e620008000a00 */
[----:B------:R0:W-:Y:S01]  /*0120*/  STS.64 [R4], RZ ;  /* 0x000000ff04007388 */ /* 0x0001e20000000a00 */
[----:B---3--:R-:W-:-:S03]  /*0130*/  IMAD R25, R3, UR8, R0 ;  /* 0x0000000803197c24 */ /* 0x008fc6000f8e0200 */
[----:B------:R0:W-:Y:S02]  /*0140*/  STS.64 [R5], RZ ;  /* 0x000000ff05007388 */ /* 0x0001e40000000a00 */
[----:B--2---:R-:W-:-:S13]  /*0150*/  ISETP.GE.AND P0, PT, R25, UR9, PT ;  /* 0x0000000919007c0c */ /* 0x004fda000bf06270 */
[----:B01----:R-:W-:Y:S05]  /*0160*/  @P0 BRA `(.L_x_35) ;  /* 0x0000001000900947 */ /* 0x003fea0003800000 */
[----:B------:R-:W0:Y:S08]  /*0170*/  LDC.64 R10, c[0x0][0x388] ;  /* 0x0000e200ff0a7b82 */ /* 0x000e300000000a00 */
[----:B------:R-:W1:Y:S01]  /*0180*/  LDC.64 R6, c[0x0][0x380] ;  /* 0x0000e000ff067b82 */ /* 0x000e620000000a00 */
[----:B0-----:R-:W-:-:S06]  /*0190*/  IMAD.WIDE R10, R25, 0x8, R10 ;  /* 0x00000008190a7825 */ /* 0x001fcc00078e020a */
[----:B------:R-:W2:Y:S01]  /*01a0*/  LDG.E.64 R10, desc[UR6][R10.64] ;  /* 0x000000060a0a7981 */ /* 0x000ea2000c1e1b00 */
[----:B-1----:R-:W-:-:S06]  /*01b0*/  IMAD.WIDE R8, R25, 0x8, R6 ;  /* 0x0000000819087825 */ /* 0x002fcc00078e0206 */
[----:B------:R-:W3:Y:S01]  /*01c0*/  LDG.E.64 R8, desc[UR6][R8.64] ;  /* 0x0000000608087981 */ /* 0x000ee2000c1e1b00 */
[----:B------:R-:W-:Y:S01]  /*01d0*/  ISETP.GE.AND P0, PT, R25, 0x1, PT ;  /* 0x000000011900780c */ /* 0x000fe20003f06270 */
[----:B------:R-:W-:Y:S01]  /*01e0*/  BSSY.RECONVERGENT B1, `(.L_x_36) ;  /* 0x000008a000017945 */ /* 0x000fe20003800200 */
[----:B------:R-:W-:Y:S01]  /*01f0*/  IMAD.MOV.U32 R24, RZ, RZ, RZ ;  /* 0x000000ffff187224 */ /* 0x000fe200078e00ff */
[----:B------:R-:W-:Y:S01]  /*0200*/  CS2R R22, SRZ ;  /* 0x0000000000167805 */ /* 0x000fe2000001ff00 */
[----:B--2---:R-:W-:Y:S02]  /*0210*/  DMUL R12, R10, 0.5 ;  /* 0x3fe000000a0c7828 */ /* 0x004fe40000000000 */
[----:B---3--:R-:W-:-:S06]  /*0220*/  DMUL R14, R8, 0.5 ;  /* 0x3fe00000080e7828 */ /* 0x008fcc0000000000 */
[----:B------:R-:W-:Y:S02]  /*0230*/  DMUL R12, R10, R12 ;  /* 0x0000000c0a0c7228 */ /* 0x000fe40000000000 */
[----:B------:R-:W-:-:S05]  /*0240*/  DMUL R14, R8, R14 ;  /* 0x0000000e080e7228 */ /* 0x000fca0000000000 */
[----:B------:R0:W-:Y:S04]  /*0250*/  STS.64 [R2], R12 ;  /* 0x0000000c02007388 */ /* 0x0001e80000000a00 */
[----:B------:R0:W-:Y:S01]  /*0260*/  STS.64 [R4], R14 ;  /* 0x0000000e04007388 */ /* 0x0001e20000000a00 */
[----:B------:R-:W-:Y:S05]  /*0270*/  @!P0 BRA `(.L_x_37) ;  /* 0x0000000800008947 */ /* 0x000fea0003800000 */
[C---:B------:R-:W-:Y:S01]  /*0280*/  VIMNMX R24, PT, PT, R25.reuse, UR9, PT ;  /* 0x0000000919187c48 */ /* 0x040fe2000bfe0100 */
[----:B------:R-:W-:Y:S01]  /*0290*/  BSSY.RECONVERGENT B2, `(.L_x_38) ;  /* 0x0000042000027945 */ /* 0x000fe20003800200 */
[----:B------:R-:W-:Y:S01]  /*02a0*/  IMAD R26, R25, UR9, RZ ;  /* 0x00000009191a7c24 */ /* 0x000fe2000f8e02ff */
[----:B------:R-:W-:Y:S02]  /*02b0*/  CS2R R22, SRZ ;  /* 0x0000000000167805 */ /* 0x000fe4000001ff00 */
[C---:B------:R-:W-:Y:S01]  /*02c0*/  ISETP.GE.AND P0, PT, R24.reuse, 0x8, PT ;  /* 0x000000081800780c */ /* 0x040fe20003f06270 */
[----:B------:R-:W-:Y:S01]  /*02d0*/  IMAD.MOV.U32 R27, RZ, RZ, RZ ;  /* 0x000000ffff1b7224 */ /* 0x000fe200078e00ff */
[----:B------:R-:W-:-:S11]  /*02e0*/  VIMNMX R24, PT, PT, R24, 0x1, !PT ;  /* 0x0000000118187848 */ /* 0x000fd60007fe0100 */
[----:B------:R-:W-:Y:S05]  /*02f0*/  @!P0 BRA `(.L_x_39) ;  /* 0x0000000000ec8947 */ /* 0x000fea0003800000 */
[----:B------:R-:W1:Y:S01]  /*0300*/  LDCU.64 UR4, c[0x0][0x380] ;  /* 0x00007000ff0477ac */ /* 0x000e620008000a00 */
[----:B------:R-:W-:Y:S01]  /*0310*/  LOP3.LUT R27, R24, 0x7ffffff8, RZ, 0xc0, !PT ;  /* 0x7ffffff8181b7812 */ /* 0x000fe200078ec0ff */
[----:B------:R-:W-:Y:S01]  /*0320*/  BSSY.RECONVERGENT B3, `(.L_x_39) ;  /* 0x0000038000037945 */ /* 0x000fe20003800200 */
[----:B------:R-:W-:Y:S01]  /*0330*/  IMAD.MOV.U32 R28, RZ, RZ, R26 ;  /* 0x000000ffff1c7224 */ /* 0x000fe200078e001a */
[----:B------:R-:W-:Y:S02]  /*0340*/  CS2R R22, SRZ ;  /* 0x0000000000167805 */ /* 0x000fe4000001ff00 */
[----:B------:R-:W-:Y:S01]  /*0350*/  IADD3 R29, PT, PT, -R27, RZ, RZ ;  /* 0x000000ff1b1d7210 */ /* 0x000fe20007ffe1ff */
[----:B-1----:R-:W-:-:S04]  /*0360*/  UIADD3 UR4, UP0, UPT, UR4, 0x20, URZ ;  /* 0x0000002004047890 */ /* 0x002fc8000ff1e0ff */
[----:B------:R-:W-:Y:S02]  /*0370*/  UIADD3.X UR5, UPT, UPT, URZ, UR5, URZ, UP0, !UPT ;  /* 0x00000005ff057290 */ /* 0x000fe400087fe4ff */
[----:B------:R-:W-:-:S04]  /*0380*/  IMAD.U32 R10, RZ, RZ, UR4 ;  /* 0x00000004ff0a7e24 */ /* 0x000fc8000f8e00ff */
[----:B------:R-:W-:-:S07]  /*0390*/  IMAD.U32 R11, RZ, RZ, UR5 ;  /* 0x00000005ff0b7e24 */ /* 0x000fce000f8e00ff */
.L_x_40:
[----:B0-----:R-:W0:Y:S01]  /*03a0*/  LDC.64 R12, c[0x0][0x390] ;  /* 0x0000e400ff0c7b82 */ /* 0x001e220000000a00 */
[----:B------:R-:W2:Y:S04]  /*03b0*/  LDG.E.64 R20, desc[UR6][R10.64+-0x20] ;  /* 0xffffe0060a147981 */ /* 0x000ea8000c1e1b00 */
[----:B------:R-:W3:Y:S01]  /*03c0*/  LDG.E.64 R14, desc[UR6][R10.64+-0x18] ;  /* 0xffffe8060a0e7981 */ /* 0x000ee2000c1e1b00 */
[----:B0-----:R-:W-:-:S05]  /*03d0*/  IMAD.WIDE R12, R28, 0x8, R12 ;  /* 0x000000081c0c7825 */ /* 0x001fca00078e020c */
[----:B------:R-:W4:Y:S04]  /*03e0*/  LDG.E.64 R18, desc[UR6][R12.64] ;  /* 0x000000060c127981 */ /* 0x000f28000c1e1b00 */
[----:B------:R-:W5:Y:S01]  /*03f0*/  LDG.E.64 R16, desc[UR6][R12.64+0x8] ;  /* 0x000008060c107981 */ /* 0x000f62000c1e1b00 */
[C---:B--2---:R-:W-:Y:S02]  /*0400*/  DADD R20, R8.reuse, -R20 ;  /* 0x0000000008147229 */ /* 0x044fe40000000814 */
[----:B---3--:R-:W-:-:S06]  /*0410*/  DADD R14, R8, -R14 ;  /* 0x00000000080e7229 */ /* 0x008fcc000000080e */
[----:B----4-:R-:W-:Y:S02]  /*0420*/  DMUL R18, R18, R20 ;  /* 0x0000001412127228 */ /* 0x010fe40000000000 */
[----:B-----5:R-:W-:-:S06]  /*0430*/  DMUL R16, R16, R14 ;  /* 0x0000000e10107228 */ /* 0x020fcc0000000000 */
[----:B------:R-:W-:Y:S01]  /*0440*/  DFMA R22, R20, R18, R22 ;  /* 0x000000121416722b */ /* 0x000fe20000000016 */
[----:B------:R-:W2:Y:S04]  /*0450*/  LDG.E.64 R20, desc[UR6][R10.64+-0x10] ;  /* 0xfffff0060a147981 */ /* 0x000ea8000c1e1b00 */
[----:B------:R-:W3:Y:S03]  /*0460*/  LDG.E.64 R18, desc[UR6][R12.64+0x10] ;  /* 0x000010060c127981 */ /* 0x000ee6000c1e1b00 */
[----:B------:R-:W-:Y:S01]  /*0470*/  DFMA R22, R14, R16, R22 ;  /* 0x000000100e16722b */ /* 0x000fe20000000016 */
[----:B------:R-:W4:Y:S04]  /*0480*/  LDG.E.64 R14, desc[UR6][R10.64+-0x8] ;  /* 0xfffff8060a0e7981 */ /* 0x000f28000c1e1b00 */
[----:B------:R-:W5:Y:S01]  /*0490*/  LDG.E.64 R16, desc[UR6][R12.64+0x18] ;  /* 0x000018060c107981 */ /* 0x000f62000c1e1b00 */
[----:B--2---:R-:W-:-:S02]  /*04a0*/  DADD R20, R8, -R20 ;  /* 0x0000000008147229 */ /* 0x004fc40000000814 */
[----:B----4-:R-:W-:-:S06]  /*04b0*/  DADD R14, R8, -R14 ;  /* 0x00000000080e7229 */ /* 0x010fcc000000080e */
[----:B---3--:R-:W-:Y:S02]  /*04c0*/  DMUL R18, R18, R20 ;  /* 0x0000001412127228 */ /* 0x008fe40000000000 */
[----:B-----5:R-:W-:-:S06]  /*04d0*/  DMUL R16, R16, R14 ;  /* 0x0000000e10107228 */ /* 0x020fcc0000000000 */
[----:B------:R-:W-:Y:S01]  /*04e0*/  DFMA R18, R20, R18, R22 ;  /* 0x000000121412722b */ /* 0x000fe20000000016 */
[----:B------:R-:W2:Y:S04]  /*04f0*/  LDG.E.64 R20, desc[UR6][R10.64] ;  /* 0x000000060a147981 */ /* 0x000ea8000c1e1b00 */
[----:B------:R-:W3:Y:S03]  /*0500*/  LDG.E.64 R22, desc[UR6][R12.64+0x20] ;  /* 0x000020060c167981 */ /* 0x000ee6000c1e1b00 */
[----:B------:R-:W-:Y:S01]  /*0510*/  DFMA R14, R14, R16, R18 ;  /* 0x000000100e0e722b */ /* 0x000fe20000000012 */
[----:B------:R-:W4:Y:S04]  /*0520*/  LDG.E.64 R16, desc[UR6][R10.64+0x8] ;  /* 0x000008060a107981 */ /* 0x000f28000c1e1b00 */
[----:B------:R-:W5:Y:S01]  /*0530*/  LDG.E.64 R18, desc[UR6][R12.64+0x28] ;  /* 0x000028060c127981 */ /* 0x000f62000c1e1b00 */
[----:B--2---:R-:W-:-:S08]  /*0540*/  DADD R20, R8, -R20 ;  /* 0x0000000008147229 */ /* 0x004fd00000000814 */
[----:B---3--:R-:W-:Y:S02]  /*0550*/  DMUL R22, R22, R20 ;  /* 0x0000001416167228 */ /* 0x008fe40000000000 */
[----:B----4-:R-:W-:-:S06]  /*0560*/  DADD R16, R8, -R16 ;  /* 0x0000000008107229 */ /* 0x010fcc0000000810 */
[----:B------:R-:W-:Y:S02]  /*0570*/  DFMA R20, R20, R22, R14 ;  /* 0x000000161414722b */ /* 0x000fe4000000000e */
[----:B-----5:R-:W-:Y:S01]  /*0580*/  DMUL R18, R18, R16 ;  /* 0x0000001012127228 */ /* 0x020fe20000000000 */
[----:B------:R-:W2:Y:S04]  /*0590*/  LDG.E.64 R14, desc[UR6][R10.64+0x18] ;  /* 0x000018060a0e7981 */ /* 0x000ea8000c1e1b00 */
[----:B------:R-:W3:Y:S03]  /*05a0*/  LDG.E.64 R22, desc[UR6][R12.64+0x38] ;  /* 0x000038060c167981 */ /* 0x000ee6000c1e1b00 */
[----:B------:R-:W-:Y:S01]  /*05b0*/  DFMA R20, R16, R18, R20 ;  /* 0x000000121014722b */ /* 0x000fe20000000014 */
[----:B------:R0:W4:Y:S04]  /*05c0*/  LDG.E.64 R16, desc[UR6][R10.64+0x10] ;  /* 0x000010060a107981 */ /* 0x000128000c1e1b00 */
[----:B------:R-:W5:Y:S01]  /*05d0*/  LDG.E.64 R18, desc[UR6][R12.64+0x30] ;  /* 0x000030060c127981 */ /* 0x000f62000c1e1b00 */
[----:B------:R-:W-:-:S05]  /*05e0*/  VIADD R29, R29, 0x8 ;  /* 0x000000081d1d7836 */ /* 0x000fca0000000000 */
[----:B------:R-:W-:Y:S02]  /*05f0*/  ISETP.NE.AND P0, PT, R29, RZ, PT ;  /* 0x000000ff1d00720c */ /* 0x000fe40003f05270 */
[----:B0-----:R-:W-:Y:S01]  /*0600*/  IADD3 R10, P1, PT, R10, 0x40, RZ ;  /* 0x000000400a0a7810 */ /* 0x001fe20007f3e0ff */
[----:B------:R-:W-:-:S03]  /*0610*/  VIADD R28, R28, 0x8 ;  /* 0x000000081c1c7836 */ /* 0x000fc60000000000 */
[----:B------:R-:W-:Y:S01]  /*0620*/  IADD3.X R11, PT, PT, RZ, R11, RZ, P1, !PT ;  /* 0x0000000bff0b7210 */ /* 0x000fe20000ffe4ff */
[C---:B--2---:R-:W-:Y:S02]  /*0630*/  DADD R14, R8.reuse, -R14 ;  /* 0x00000000080e7229 */ /* 0x044fe4000000080e */
[----:B----4-:R-:W-:-:S08]  /*0640*/  DADD R16, R8, -R16 ;  /* 0x0000000008107229 */ /* 0x010fd00000000810 */
[----:B-----5:R-:W-:Y:S02]  /*0650*/  DMUL R18, R18, R16 ;  /* 0x0000001012127228 */ /* 0x020fe40000000000 */
[----:B---3--:R-:W-:-:S06]  /*0660*/  DMUL R22, R22, R14 ;  /* 0x0000000e16167228 */ /* 0x008fcc0000000000 */
[----:B------:R-:W-:-:S08]  /*0670*/  DFMA R18, R16, R18, R20 ;  /* 0x000000121012722b */ /* 0x000fd00000000014 */
[----:B------:R-:W-:Y:S01]  /*0680*/  DFMA R22, R14, R22, R18 ;  /* 0x000000160e16722b */ /* 0x000fe20000000012 */
[----:B------:R-:W-:Y:S10]  /*0690*/  @P0 BRA `(.L_x_40) ;  /* 0xfffffffc00400947 */ /* 0x000ff4000383ffff */
[----:B------:R-:W-:Y:S05]  /*06a0*/  BSYNC.RECONVERGENT B3 ;  /* 0x0000000000037941 */ /* 0x000fea0003800200 */
.L_x_39:
[----:B------:R-:W-:Y:S05]  /*06b0*/  BSYNC.RECONVERGENT B2 ;  /* 0x0000000000027941 */ /* 0x000fea0003800200 */
.L_x_38:
[----:B------:R-:W-:-:S13]  /*06c0*/  LOP3.LUT P0, R10, R24, 0x7, RZ, 0xc0, !PT ;  /* 0x00000007180a7812 */ /* 0x000fda000780c0ff */
[----:B------:R-:W-:Y:S05]  /*06d0*/  @!P0 BRA `(.L_x_37) ;  /* 0x0000000000e88947 */ /* 0x000fea0003800000 */
[----:B------:R-:W-:Y:S01]  /*06e0*/  ISETP.GE.U32.AND P0, PT, R10, 0x4, PT ;  /* 0x000000040a00780c */ /* 0x000fe20003f06070 */
[----:B------:R-:W-:-:S12]  /*06f0*/  BSSY.RECONVERGENT B2, `(.L_x_41) ;  /* 0x000001b000027945 */ /* 0x000fd80003800200 */
[----:B------:R-:W-:Y:S05]  /*0700*/  @!P0 BRA `(.L_x_42) ;  /* 0x0000000000648947 */ /* 0x000fea0003800000 */
[----:B------:R-:W1:Y:S01]  /*0710*/  LDC.64 R20, c[0x0][0x390] ;  /* 0x0000e400ff147b82 */ /* 0x000e620000000a00 */
[----:B------:R-:W-:-:S04]  /*0720*/  IMAD.WIDE.U32 R18, R27, 0x8, R6 ;  /* 0x000000081b127825 */ /* 0x000fc800078e0006 */
[----:B------:R-:W-:Y:S01]  /*0730*/  IMAD.IADD R11, R26, 0x1, R27 ;  /* 0x000000011a0b7824 */ /* 0x000fe200078e021b */
[----:B------:R-:W2:Y:S03]  /*0740*/  LDG.E.64 R16, desc[UR6][R18.64] ;  /* 0x0000000612107981 */ /* 0x000ea6000c1e1b00 */
[----:B-1----:R-:W-:Y:S02]  /*0750*/  IMAD.WIDE R20, R11, 0x8, R20 ;  /* 0x000000080b147825 */ /* 0x002fe400078e0214 */
[----:B------:R-:W3:Y:S04]  /*0760*/  LDG.E.64 R10, desc[UR6][R18.64+0x8] ;  /* 0x00000806120a7981 */ /* 0x000ee8000c1e1b00 */
[----:B0-----:R-:W4:Y:S04]  /*0770*/  LDG.E.64 R14, desc[UR6][R20.64] ;  /* 0x00000006140e7981 */ /* 0x001f28000c1e1b00 */
[----:B------:R-:W5:Y:S01]  /*0780*/  LDG.E.64 R12, desc[UR6][R20.64+0x8] ;  /* 0x00000806140c7981 */ /* 0x000f62000c1e1b00 */
[----:B--2---:R-:W-:-:S02]  /*0790*/  DADD R16, R8, -R16 ;  /* 0x0000000008107229 */ /* 0x004fc40000000810 */
[----:B---3--:R-:W-:-:S06]  /*07a0*/  DADD R10, R8, -R10 ;  /* 0x00000000080a7229 */ /* 0x008fcc000000080a */
[----:B----4-:R-:W-:-:S08]  /*07b0*/  DMUL R14, R14, R16 ;  /* 0x000000100e0e7228 */ /* 0x010fd00000000000 */
[----:B------:R-:W-:Y:S02]  /*07c0*/  DFMA R14, R16, R14, R22 ;  /* 0x0000000e100e722b */ /* 0x000fe40000000016 */
[----:B-----5:R-:W-:Y:S01]  /*07d0*/  DMUL R16, R12, R10 ;  /* 0x0000000a0c107228 */ /* 0x020fe20000000000 */
[----:B------:R-:W2:Y:S04]  /*07e0*/  LDG.E.64 R22, desc[UR6][R20.64+0x18] ;  /* 0x0000180614167981 */ /* 0x000ea8000c1e1b00 */
[----:B------:R-:W3:Y:S03]  /*07f0*/  LDG.E.64 R12, desc[UR6][R18.64+0x10] ;  /* 0x00001006120c7981 */ /* 0x000ee6000c1e1b00 */
[----:B------:R-:W-:Y:S01]  /*0800*/  DFMA R14, R10, R16, R14 ;  /* 0x000000100a0e722b */ /* 0x000fe2000000000e */
[----:B------:R-:W4:Y:S04]  /*0810*/  LDG.E.64 R10, desc[UR6][R18.64+0x18] ;  /* 0x00001806120a7981 */ /* 0x000f28000c1e1b00 */
[----:B------:R-:W5:Y:S01]  /*0820*/  LDG.E.64 R16, desc[UR6][R20.64+0x10] ;  /* 0x0000100614107981 */ /* 0x000f62000c1e1b00 */
[----:B------:R-:W-:Y:S01]  /*0830*/  IADD3 R27, PT, PT, R27, 0x4, RZ ;  /* 0x000000041b1b7810 */ /* 0x000fe20007ffe0ff */
[----:B---3--:R-:W-:-:S02]  /*0840*/  DADD R12, R8, -R12 ;  /* 0x00000000080c7229 */ /* 0x008fc4000000080c */
[----:B----4-:R-:W-:-:S06]  /*0850*/  DADD R10, R8, -R10 ;  /* 0x00000000080a7229 */ /* 0x010fcc000000080a */
[----:B-----5:R-:W-:Y:S02]  /*0860*/  DMUL R16, R16, R12 ;  /* 0x0000000c10107228 */ /* 0x020fe40000000000 */
[----:B--2---:R-:W-:-:S06]  /*0870*/  DMUL R22, R22, R10 ;  /* 0x0000000a16167228 */ /* 0x004fcc0000000000 */
[----:B------:R-:W-:-:S08]  /*0880*/  DFMA R14, R12, R16, R14 ;  /* 0x000000100c0e722b */ /* 0x000fd0000000000e */
[----:B------:R-:W-:-:S11]  /*0890*/  DFMA R22, R10, R22, R14 ;  /* 0x000000160a16722b */ /* 0x000fd6000000000e */
.L_x_42:
[----:B------:R-:W-:Y:S05]  /*08a0*/  BSYNC.RECONVERGENT B2 ;  /* 0x0000000000027941 */ /* 0x000fea0003800200 */
.L_x_41:
[----:B------:R-:W-:-:S13]  /*08b0*/  LOP3.LUT P0, R10, R24, 0x3, RZ, 0xc0, !PT ;  /* 0x00000003180a7812 */ /* 0x000fda000780c0ff */
[----:B------:R-:W-:Y:S05]  /*08c0*/  @!P0 BRA `(.L_x_37) ;  /* 0x00000000006c8947 */ /* 0x000fea0003800000 */
[----:B------:R-:W-:Y:S02]  /*08d0*/  ISETP.NE.AND P0, PT, R10, 0x1, PT ;  /* 0x000000010a00780c */ /* 0x000fe40003f05270 */
[----:B------:R-:W-:-:S04]  /*08e0*/  LOP3.LUT R10, R24, 0x1, RZ, 0xc0, !PT ;  /* 0x00000001180a7812 */ /* 0x000fc800078ec0ff */
[----:B------:R-:W-:-:S07]  /*08f0*/  ISETP.NE.U32.AND P1, PT, R10, 0x1, PT ;  /* 0x000000010a00780c */ /* 0x000fce0003f25070 */
[----:B------:R-:W1:Y:S01]  /*0900*/  @P0 LDC.64 R18, c[0x0][0x390] ;  /* 0x0000e400ff120b82 */ /* 0x000e620000000a00 */
[----:B------:R-:W-:-:S04]  /*0910*/  @P0 IMAD.WIDE.U32 R20, R27, 0x8, R6 ;  /* 0x000000081b140825 */ /* 0x000fc800078e0006 */
[C---:B0-----:R-:W-:Y:S01]  /*0920*/  @P0 IMAD.IADD R13, R26.reuse, 0x1, R27 ;  /* 0x000000011a0d0824 */ /* 0x041fe200078e021b */
[----:B------:R-:W2:Y:S02]  /*0930*/  @P0 LDG.E.64 R14, desc[UR6][R20.64] ;  /* 0x00000006140e0981 */ /* 0x000ea4000c1e1b00 */
[----:B------:R-:W0:Y:S01]  /*0940*/  @!P1 LDC.64 R10, c[0x0][0x390] ;  /* 0x0000e400ff0a9b82 */ /* 0x000e220000000a00 */
[----:B------:R-:W-:Y:S02]  /*0950*/  @P0 VIADD R27, R27, 0x2 ;  /* 0x000000021b1b0836 */ /* 0x000fe40000000000 */
[----:B-1----:R-:W-:Y:S02]  /*0960*/  @P0 IMAD.WIDE R18, R13, 0x8, R18 ;  /* 0x000000080d120825 */ /* 0x002fe400078e0212 */
[----:B------:R1:W3:Y:S04]  /*0970*/  @P0 LDG.E.64 R12, desc[UR6][R20.64+0x8] ;  /* 0x00000806140c0981 */ /* 0x0002e8000c1e1b00 */
[----:B------:R-:W4:Y:S04]  /*0980*/  @P0 LDG.E.64 R16, desc[UR6][R18.64] ;  /* 0x0000000612100981 */ /* 0x000f28000c1e1b00 */
[----:B------:R-:W5:Y:S01]  /*0990*/  @P0 LDG.E.64 R28, desc[UR6][R18.64+0x8] ;  /* 0x00000806121c0981 */ /* 0x000f62000c1e1b00 */
[----:B-1----:R-:W-:Y:S01]  /*09a0*/  @!P1 IADD3 R21, PT, PT, R26, R27, RZ ;  /* 0x0000001b1a159210 */ /* 0x002fe20007ffe0ff */
[----:B------:R-:W-:-:S04]  /*09b0*/  @!P1 IMAD.WIDE.U32 R26, R27, 0x8, R6 ;  /* 0x000000081b1a9825 */ /* 0x000fc800078e0006 */
[----:B0-----:R-:W-:Y:S02]  /*09c0*/  @!P1 IMAD.WIDE R10, R21, 0x8, R10 ;  /* 0x00000008150a9825 */ /* 0x001fe400078e020a */
[----:B------:R-:W5:Y:S04]  /*09d0*/  @!P1 LDG.E.64 R26, desc[UR6][R26.64] ;  /* 0x000000061a1a9981 */ /* 0x000f68000c1e1b00 */
[----:B------:R-:W5:Y:S01]  /*09e0*/  @!P1 LDG.E.64 R10, desc[UR6][R10.64] ;  /* 0x000000060a0a9981 */ /* 0x000f62000c1e1b00 */
[C---:B--2---:R-:W-:Y:S02]  /*09f0*/  @P0 DADD R14, R8.reuse, -R14 ;  /* 0x00000000080e0229 */ /* 0x044fe4000000080e */
[----:B---3--:R-:W-:-:S06]  /*0a00*/  @P0 DADD R12, R8, -R12 ;  /* 0x00000000080c0229 */ /* 0x008fcc000000080c */
[----:B----4-:R-:W-:Y:S02]  /*0a10*/  @P0 DMUL R16, R16, R14 ;  /* 0x0000000e10100228 */ /* 0x010fe40000000000 */
[----:B-----5:R-:W-:-:S06]  /*0a20*/  @P0 DMUL R28, R28, R12 ;  /* 0x0000000c1c1c0228 */ /* 0x020fcc0000000000 */
[----:B------:R-:W-:Y:S02]  /*0a30*/  @P0 DFMA R16, R14, R16, R22 ;  /* 0x000000100e10022b */ /* 0x000fe40000000016 */
[----:B------:R-:W-:-:S06]  /*0a40*/  @!P1 DADD R14, R8, -R26 ;  /* 0x00000000080e9229 */ /* 0x000fcc000000081a */
[----:B------:R-:W-:Y:S02]  /*0a50*/  @P0 DFMA R22, R12, R28, R16 ;  /* 0x0000001c0c16022b */ /* 0x000fe40000000010 */
[----:B------:R-:W-:-:S08]  /*0a60*/  @!P1 DMUL R12, R10, R14 ;  /* 0x0000000e0a0c9228 */ /* 0x000fd00000000000 */
[----:B------:R-:W-:-:S11]  /*0a70*/  @!P1 DFMA R22, R14, R12, R22 ;  /* 0x0000000c0e16922b */ /* 0x000fd60000000016 */
.L_x_37:
[----:B------:R-:W-:Y:S05]  /*0a80*/  BSYNC.RECONVERGENT B1 ;  /* 0x0000000000017941 */ /* 0x000fea0003800200 */
.L_x_36:
[----:B------:R-:W-:Y:S01]  /*0a90*/  ISETP.GE.AND P0, PT, R24, UR9, PT ;  /* 0x0000000918007c0c */ /* 0x000fe2000bf06270 */
[----:B------:R-:W-:-:S12]  /*0aa0*/  BSSY.RECONVERGENT B1, `(.L_x_43) ;  /* 0x000008c000017945 */ /* 0x000fd80003800200 */
[----:B------:R-:W-:Y:S05]  /*0ab0*/  @P0 BRA `(.L_x_44) ;  /* 0x0000000800280947 */ /* 0x000fea0003800000 */
[----:B------:R-:W-:Y:S01]  /*0ac0*/  ISETP.NE.AND P0, PT, R25, R24, PT ;  /* 0x000000181900720c */ /* 0x000fe20003f05270 */
[----:B------:R-:W-:-:S12]  /*0ad0*/  BSSY.RECONVERGENT B2, `(.L_x_45) ;  /* 0x000000b000027945 */ /* 0x000fd80003800200 */
[----:B------:R-:W-:Y:S05]  /*0ae0*/  @!P0 BRA `(.L_x_46) ;  /* 0x0000000000248947 */ /* 0x000fea0003800000 */
[----:B0-----:R-:W0:Y:S01]  /*0af0*/  LDC.64 R12, c[0x0][0x390] ;  /* 0x0000e400ff0c7b82 */ /* 0x001e220000000a00 */
[----:B------:R-:W-:-:S04]  /*0b00*/  IMAD.WIDE.U32 R10, R24, 0x8, R6 ;  /* 0x00000008180a7825 */ /* 0x000fc800078e0006 */
[----:B------:R-:W-:Y:S02]  /*0b10*/  IMAD R15, R25, UR9, R24 ;  /* 0x00000009190f7c24 */ /* 0x000fe4000f8e0218 */
[----:B------:R-:W2:Y:S02]  /*0b20*/  LDG.E.64 R10, desc[UR6][R10.64] ;  /* 0x000000060a0a7981 */ /* 0x000ea4000c1e1b00 */
[----:B0-----:R-:W-:-:S06]  /*0b30*/  IMAD.WIDE R12, R15, 0x8, R12 ;  /* 0x000000080f0c7825 */ /* 0x001fcc00078e020c */
[----:B------:R-:W3:Y:S01]  /*0b40*/  LDG.E.64 R12, desc[UR6][R12.64] ;  /* 0x000000060c0c7981 */ /* 0x000ee2000c1e1b00 */
[----:B--2---:R-:W-:-:S08]  /*0b50*/  DADD R14, R8, -R10 ;  /* 0x00000000080e7229 */ /* 0x004fd0000000080a */
[----:B---3--:R-:W-:-:S08]  /*0b60*/  DMUL R16, R12, R14 ;  /* 0x0000000e0c107228 */ /* 0x008fd00000000000 */
[----:B------:R-:W-:-:S11]  /*0b70*/  DFMA R22, R14, R16, R22 ;  /* 0x000000100e16722b */ /* 0x000fd60000000016 */
.L_x_46:
[----:B------:R-:W-:Y:S05]  /*0b80*/  BSYNC.RECONVERGENT B2 ;  /* 0x0000000000027941 */ /* 0x000fea0003800200 */
.L_x_45:
[----:B------:R-:W-:-:S05]  /*0b90*/  VIADD R24, R24, 0x1 ;  /* 0x0000000118187836 */ /* 0x000fca0000000000 */
[----:B------:R-:W-:-:S13]  /*0ba0*/  ISETP.GE.AND P0, PT, R24, UR9, PT ;  /* 0x0000000918007c0c */ /* 0x000fda000bf06270 */
[----:B------:R-:W-:Y:S05]  /*0bb0*/  @P0 BRA `(.L_x_44) ;  /* 0x0000000400e80947 */ /* 0x000fea0003800000 */
[C---:B------:R-:W-:Y:S01]  /*0bc0*/  VIADD R10, R24.reuse, -UR9 ;  /* 0x80000009180a7c36 */ /* 0x040fe20008000000 */
[----:B------:R-:W-:Y:S01]  /*0bd0*/  BSSY.RECONVERGENT B2, `(.L_x_47) ;  /* 0x000003b000027945 */ /* 0x000fe20003800200 */
[----:B------:R-:W-:-:S03]  /*0be0*/  IADD3 R27, PT, PT, -R24, UR9, RZ ;  /* 0x00000009181b7c10 */ /* 0x000fc6000fffe1ff */
[----:B------:R-:W-:-:S13]  /*0bf0*/  ISETP.GT.U32.AND P0, PT, R10, -0x8, PT ;  /* 0xfffffff80a00780c */ /* 0x000fda0003f04070 */
[----:B------:R-:W-:Y:S05]  /*0c00*/  @P0 BRA `(.L_x_48) ;  /* 0x0000000000dc0947 */ /* 0x000fea0003800000 */
[----:B------:R-:W-:Y:S01]  /*0c10*/  IMAD.WIDE.U32 R10, R24, 0x8, R6 ;  /* 0x00000008180a7825 */ /* 0x000fe200078e0006 */
[----:B------:R-:W-:-:S03]  /*0c20*/  LOP3.LUT R28, R27, 0xfffffff8, RZ, 0xc0, !PT ;  /* 0xfffffff81b1c7812 */ /* 0x000fc600078ec0ff */
[----:B------:R-:W-:Y:S01]  /*0c30*/  IMAD R26, R25, UR9, R24 ;  /* 0x00000009191a7c24 */ /* 0x000fe2000f8e0218 */
[----:B------:R-:W-:Y:S02]  /*0c40*/  IADD3 R10, P0, PT, R10, 0x20, RZ ;  /* 0x000000200a0a7810 */ /* 0x000fe40007f1e0ff */
[----:B------:R-:W-:-:S03]  /*0c50*/  IADD3 R28, PT, PT, -R28, RZ, RZ ;  /* 0x000000ff1c1c7210 */ /* 0x000fc60007ffe1ff */
[----:B------:R-:W-:-:S08]  /*0c60*/  IMAD.X R11, RZ, RZ, R11, P0 ;  /* 0x000000ffff0b7224 */ /* 0x000fd000000e060b */
.L_x_49:
        /* <DEDUP_REMOVED lines=33> */
[----:B------:R-:W-:-:S02]  /*0e80*/  DFMA R20, R14, R18, R20 ;  /* 0x000000120e14722b */ /* 0x000fc40000000014 */
[----:B------:R-:W4:Y:S04]  /*0e90*/  LDG.E.64 R18, desc[UR6][R12.64+0x30] ;  /* 0x000030060c127981 */ /* 0x000f28000c1e1b00 */
[----:B------:R0:W5:Y:S01]  /*0ea0*/  LDG.E.64 R14, desc[UR6][R10.64+0x18] ;  /* 0x000018060a0e7981 */ /* 0x000162000c1e1b00 */
[----:B------:R-:W-:-:S05]  /*0eb0*/  VIADD R28, R28, 0x8 ;  /* 0x000000081c1c7836 */ /* 0x000fca0000000000 */
[----:B------:R-:W-:Y:S02]  /*0ec0*/  ISETP.NE.AND P0, PT, R28, RZ, PT ;  /* 0x000000ff1c00720c */ /* 0x000fe40003f05270 */
[----:B0-----:R-:W-:Y:S01]  /*0ed0*/  IADD3 R10, P1, PT, R10, 0x40, RZ ;  /* 0x000000400a0a7810 */ /* 0x001fe20007f3e0ff */
[----:B------:R-:W-:Y:S02]  /*0ee0*/  VIADD R24, R24, 0x8 ;  /* 0x0000000818187836 */ /* 0x000fe40000000000 */
[----:B------:R-:W-:Y:S01]  /*0ef0*/  VIADD R26, R26, 0x8 ;  /* 0x000000081a1a7836 */ /* 0x000fe20000000000 */
[----:B------:R-:W-:Y:S01]  /*0f00*/  IADD3.X R11, PT, PT, RZ, R11, RZ, P1, !PT ;  /* 0x0000000bff0b7210 */ /* 0x000fe20000ffe4ff */
[----:B---3--:R-:W-:-:S08]  /*0f10*/  DADD R16, R8, -R16 ;  /* 0x0000000008107229 */ /* 0x008fd00000000810 */
[----:B----4-:R-:W-:Y:S02]  /*0f20*/  DMUL R18, R18, R16 ;  /* 0x0000001012127228 */ /* 0x010fe40000000000 */
[----:B-----5:R-:W-:-:S06]  /*0f30*/  DADD R14, R8, -R14 ;  /* 0x00000000080e7229 */ /* 0x020fcc000000080e */
[----:B------:R-:W-:Y:S02]  /*0f40*/  DFMA R18, R16, R18, R20 ;  /* 0x000000121012722b */ /* 0x000fe40000000014 */
[----:B--2---:R-:W-:-:S08]  /*0f50*/  DMUL R22, R22, R14 ;  /* 0x0000000e16167228 */ /* 0x004fd00000000000 */
[----:B------:R-:W-:Y:S01]  /*0f60*/  DFMA R22, R14, R22, R18 ;  /* 0x000000160e16722b */ /* 0x000fe20000000012 */
[----:B------:R-:W-:Y:S10]  /*0f70*/  @P0 BRA `(.L_x_49) ;  /* 0xfffffffc003c0947 */ /* 0x000ff4000383ffff */
.L_x_48:
[----:B------:R-:W-:Y:S05]  /*0f80*/  BSYNC.RECONVERGENT B2 ;  /* 0x0000000000027941 */ /* 0x000fea0003800200 */
.L_x_47:
[----:B------:R-:W-:-:S13]  /*0f90*/  LOP3.LUT P0, R10, R27, 0x7, RZ, 0xc0, !PT ;  /* 0x000000071b0a7812 */ /* 0x000fda000780c0ff */
[----:B------:R-:W-:Y:S05]  /*0fa0*/  @!P0 BRA `(.L_x_44) ;  /* 0x0000000000ec8947 */ /* 0x000fea0003800000 */
[----:B------:R-:W-:Y:S01]  /*0fb0*/  ISETP.GE.U32.AND P0, PT, R10, 0x4, PT ;  /* 0x000000040a00780c */ /* 0x000fe20003f06070 */
[----:B------:R-:W-:Y:S01]  /*0fc0*/  BSSY.RECONVERGENT B2, `(.L_x_50) ;  /* 0x000001d000027945 */ /* 0x000fe20003800200 */
[----:B------:R-:W-:-:S04]  /*0fd0*/  LOP3.LUT R26, R27, 0x3, RZ, 0xc0, !PT ;  /* 0x000000031b1a7812 */ /* 0x000fc800078ec0ff */
[----:B------:R-:W-:-:S07]  /*0fe0*/  ISETP.NE.AND P1, PT, R26, RZ, PT ;  /* 0x000000ff1a00720c */ /* 0x000fce0003f25270 */
[----:B------:R-:W-:Y:S06]  /*0ff0*/  @!P0 BRA `(.L_x_51) ;  /* 0x0000000000648947 */ /* 0x000fec0003800000 */
[----:B------:R-:W1:Y:S01]  /*1000*/  LDC.64 R10, c[0x0][0x390] ;  /* 0x0000e400ff0a7b82 */ /* 0x000e620000000a00 */
[----:B0-----:R-:W-:-:S04]  /*1010*/  IMAD.WIDE.U32 R12, R24, 0x8, R6 ;  /* 0x00000008180c7825 */ /* 0x001fc800078e0006 */
[----:B------:R-:W-:Y:S01]  /*1020*/  IMAD R15, R25, UR9, R24 ;  /* 0x00000009190f7c24 */ /* 0x000fe2000f8e0218 */
[----:B------:R-:W2:Y:S03]  /*1030*/  LDG.E.64 R20, desc[UR6][R12.64] ;  /* 0x000000060c147981 */ /* 0x000ea6000c1e1b00 */
[----:B-1----:R-:W-:Y:S02]  /*1040*/  IMAD.WIDE R10, R15, 0x8, R10 ;  /* 0x000000080f0a7825 */ /* 0x002fe400078e020a */
[----:B------:R-:W3:Y:S04]  /*1050*/  LDG.E.64 R14, desc[UR6][R12.64+0x8] ;  /* 0x000008060c0e7981 */ /* 0x000ee8000c1e1b00 */
[----:B------:R-:W4:Y:S04]  /*1060*/  LDG.E.64 R18, desc[UR6][R10.64] ;  /* 0x000000060a127981 */ /* 0x000f28000c1e1b00 */
        /* <DEDUP_REMOVED lines=18> */
.L_x_51:
[----:B------:R-:W-:Y:S05]  /*1190*/  BSYNC.RECONVERGENT B2 ;  /* 0x0000000000027941 */ /* 0x000fea0003800200 */
.L_x_50:
[----:B------:R-:W-:Y:S05]  /*11a0*/  @!P1 BRA `(.L_x_44) ;  /* 0x00000000006c9947 */ /* 0x000fea0003800000 */
[----:B------:R-:W-:Y:S02]  /*11b0*/  ISETP.NE.AND P0, PT, R26, 0x1, PT ;  /* 0x000000011a00780c */ /* 0x000fe40003f05270 */
[----:B------:R-:W-:-:S04]  /*11c0*/  LOP3.LUT R27, R27, 0x1, RZ, 0xc0, !PT ;  /* 0x000000011b1b7812 */ /* 0x000fc800078ec0ff */
[----:B------:R-:W-:-:S07]  /*11d0*/  ISETP.NE.U32.AND P1, PT, R27, 0x1, PT ;  /* 0x000000011b00780c */ /* 0x000fce0003f25070 */
[----:B------:R-:W1:Y:S01]  /*11e0*/  @P0 LDC.64 R18, c[0x0][0x390] ;  /* 0x0000e400ff120b82 */ /* 0x000e620000000a00 */
[----:B------:R-:W-:-:S04]  /*11f0*/  @P0 IMAD.WIDE.U32 R20, R24, 0x8, R6 ;  /* 0x0000000818140825 */ /* 0x000fc800078e0006 */
[----:B0-----:R-:W-:Y:S01]  /*1200*/  @P0 IMAD R15, R25, UR9, R24 ;  /* 0x00000009190f0c24 */ /* 0x001fe2000f8e0218 */
[----:B------:R-:W2:Y:S02]  /*1210*/  @P0 LDG.E.64 R10, desc[UR6][R20.64] ;  /* 0x00000006140a0981 */ /* 0x000ea4000c1e1b00 */
[----:B------:R-:W0:Y:S01]  /*1220*/  @!P1 LDC.64 R12, c[0x0][0x390] ;  /* 0x0000e400ff0c9b82 */ /* 0x000e220000000a00 */
[----:B------:R-:W-:Y:S01]  /*1230*/  @P0 VIADD R24, R24, 0x2 ;  /* 0x0000000218180836 */ /* 0x000fe20000000000 */
[----:B------:R-:W3:Y:S03]  /*1240*/  @P0 LDG.E.64 R16, desc[UR6][R20.64+0x8] ;  /* 0x0000080614100981 */ /* 0x000ee6000c1e1b00 */
[----:B------:R-:W-:-:S04]  /*1250*/  @!P1 IMAD.WIDE.U32 R6, R24, 0x8, R6 ;  /* 0x0000000818069825 */ /* 0x000fc800078e0006 */
[----:B-1----:R-:W-:Y:S02]  /*1260*/  @P0 IMAD.WIDE R18, R15, 0x8, R18 ;  /* 0x000000080f120825 */ /* 0x002fe400078e0212 */
[----:B------:R-:W4:Y:S04]  /*1270*/  @!P1 LDG.E.64 R6, desc[UR6][R6.64] ;  /* 0x0000000606069981 */ /* 0x000f28000c1e1b00 */
[----:B------:R-:W5:Y:S01]  /*1280*/  @P0 LDG.E.64 R14, desc[UR6][R18.64] ;  /* 0x00000006120e0981 */ /* 0x000f62000c1e1b00 */
[----:B------:R-:W-:-:S03]  /*1290*/  @!P1 IMAD R27, R25, UR9, R24 ;  /* 0x00000009191b9c24 */ /* 0x000fc6000f8e0218 */
[----:B------:R-:W4:Y:S01]  /*12a0*/  @P0 LDG.E.64 R24, desc[UR6][R18.64+0x8] ;  /* 0x0000080612180981 */ /* 0x000f22000c1e1b00 */
[----:B0-----:R-:W-:-:S06]  /*12b0*/  @!P1 IMAD.WIDE R12, R27, 0x8, R12 ;  /* 0x000000081b0c9825 */ /* 0x001fcc00078e020c */
[----:B------:R-:W4:Y:S01]  /*12c0*/  @!P1 LDG.E.64 R12, desc[UR6][R12.64] ;  /* 0x000000060c0c9981 */ /* 0x000f22000c1e1b00 */
[C---:B--2---:R-:W-:Y:S02]  /*12d0*/  @P0 DADD R10, R8.reuse, -R10 ;  /* 0x00000000080a0229 */ /* 0x044fe4000000080a */
[----:B---3--:R-:W-:-:S06]  /*12e0*/  @P0 DADD R16, R8, -R16 ;  /* 0x0000000008100229 */ /* 0x008fcc0000000810 */
[----:B-----5:R-:W-:Y:S02]  /*12f0*/  @P0 DMUL R14, R14, R10 ;  /* 0x0000000a0e0e0228 */ /* 0x020fe40000000000 */
[----:B----4-:R-:W-:Y:S02]  /*1300*/  @!P1 DADD R8, R8, -R6 ;  /* 0x0000000008089229 */ /* 0x010fe40000000806 */
[----:B------:R-:W-:-:S04]  /*1310*/  @P0 DMUL R24, R24, R16 ;  /* 0x0000001018180228 */ /* 0x000fc80000000000 */
[----:B------:R-:W-:Y:S02]  /*1320*/  @P0 DFMA R14, R10, R14, R22 ;  /* 0x0000000e0a0e022b */ /* 0x000fe40000000016 */
[----:B------:R-:W-:-:S06]  /*1330*/  @!P1 DMUL R10, R12, R8 ;  /* 0x000000080c0a9228 */ /* 0x000fcc0000000000 */
[----:B------:R-:W-:-:S08]  /*1340*/  @P0 DFMA R22, R16, R24, R14 ;  /* 0x000000181016022b */ /* 0x000fd0000000000e */
[----:B------:R-:W-:-:S11]  /*1350*/  @!P1 DFMA R22, R8, R10, R22 ;  /* 0x0000000a0816922b */ /* 0x000fd60000000016 */
.L_x_44:
[----:B------:R-:W-:Y:S05]  /*1360*/  BSYNC.RECONVERGENT B1 ;  /* 0x0000000000017941 */ /* 0x000fea0003800200 */
.L_x_43:
[----:B------:R-:W1:Y:S02]  /*1370*/  LDC.64 R6, c[0x0][0x3a8] ;  /* 0x0000ea00ff067b82 */ /* 0x000e640000000a00 */
[----:B-1----:R-:W-:-:S08]  /*1380*/  DMUL R6, R6, 0.5 ;  /* 0x3fe0000006067828 */ /* 0x002fd00000000000 */
[----:B------:R-:W-:-:S07]  /*1390*/  DMUL R6, R6, R22 ;  /* 0x0000001606067228 */ /* 0x000fce0000000000 */
[----:B------:R1:W-:Y:S04]  /*13a0*/  STS.64 [R5], R6 ;  /* 0x0000000605007388 */ /* 0x0003e80000000a00 */
.L_x_35:
[----:B------:R-:W-:Y:S05]  /*13b0*/  BSYNC.RECONVERGENT B0 ;  /* 0x0000000000007941 */ /* 0x000fea0003800200 */
.L_x_34:
[----:B------:R-:W-:Y:S01]  /*13c0*/  BAR.SYNC.DEFER_BLOCKING 0x0 ;  /* 0x0000000000007b1d */ /* 0x000fe20000010000 */
[----:B------:R-:W-:-:S13]  /*13d0*/  ISETP.GE.U32.AND P0, PT, R3, 0x2, PT ;  /* 0x000000020300780c */ /* 0x000fda0003f06070 */
[----:B------:R-:W-:Y:S05]  /*13e0*/  @!P0 BRA `(.L_x_52) ;  /* 0x0000000000608947 */ /* 0x000fea0003800000 */
.L_x_55:
[----:B------:R-:W-:Y:S01]  /*13f0*/  SHF.R.U32.HI R17, RZ, 0x1, R3 ;  /* 0x00000001ff117819 */ /* 0x000fe20000011603 */
[----:B------:R-:W-:Y:S03]  /*1400*/  BSSY.RECONVERGENT B0, `(.L_x_53) ;  /* 0x0000012000007945 */ /* 0x000fe60003800200 */
[----:B------:R-:W-:-:S13]  /*1410*/  ISETP.GE.U32.AND P0, PT, R0, R17, PT ;  /* 0x000000110000720c */ /* 0x000fda0003f06070 */
[----:B--2---:R-:W-:Y:S05]  /*1420*/  @P0 BRA `(.L_x_54) ;  /* 0x00000000003c0947 */ /* 0x004fea0003800000 */
[C---:B0-----:R-:W-:Y:S01]  /*1430*/  IMAD R14, R17.reuse, 0x8, R2 ;  /* 0x00000008110e7824 */ /* 0x041fe200078e0202 */
[----:B------:R-:W-:Y:S01]  /*1440*/  LDS.64 R8, [R2] ;  /* 0x0000000002087984 */ /* 0x000fe20000000a00 */
[C---:B------:R-:W-:Y:S01]  /*1450*/  LEA R15, R17.reuse, R4, 0x3 ;  /* 0x00000004110f7211 */ /* 0x040fe200078e18ff */
[----:B------:R-:W-:Y:S02]  /*1460*/  IMAD R16, R17, 0x8, R5 ;  /* 0x0000000811107824 */ /* 0x000fe400078e0205 */
[----:B-1----:R-:W0:Y:S02]  /*1470*/  LDS.64 R6, [R14] ;  /* 0x000000000e067984 */ /* 0x002e240000000a00 */
[----:B0-----:R-:W-:-:S07]  /*1480*/  DADD R6, R6, R8 ;  /* 0x0000000006067229 */ /* 0x001fce0000000008 */
[----:B------:R-:W-:Y:S04]  /*1490*/  STS.64 [R2], R6 ;  /* 0x0000000602007388 */ /* 0x000fe80000000a00 */
[----:B------:R-:W-:Y:S04]  /*14a0*/  LDS.64 R8, [R15] ;  /* 0x000000000f087984 */ /* 0x000fe80000000a00 */
[----:B------:R-:W0:Y:S02]  /*14b0*/  LDS.64 R10, [R4] ;  /* 0x00000000040a7984 */ /* 0x000e240000000a00 */
[----:B0-----:R-:W-:-:S07]  /*14c0*/  DADD R8, R8, R10 ;  /* 0x0000000008087229 */ /* 0x001fce000000000a */
[----:B------:R-:W-:Y:S04]  /*14d0*/  STS.64 [R4], R8 ;  /* 0x0000000804007388 */ /* 0x000fe80000000a00 */
[----:B------:R-:W-:Y:S04]  /*14e0*/  LDS.64 R10, [R16] ;  /* 0x00000000100a7984 */ /* 0x000fe80000000a00 */
[----:B------:R-:W0:Y:S02]  /*14f0*/  LDS.64 R12, [R5] ;  /* 0x00000000050c7984 */ /* 0x000e240000000a00 */
[----:B0-----:R-:W-:-:S07]  /*1500*/  DADD R10, R10, R12 ;  /* 0x000000000a0a7229 */ /* 0x001fce000000000c */
[----:B------:R2:W-:Y:S04]  /*1510*/  STS.64 [R5], R10 ;  /* 0x0000000a05007388 */ /* 0x0005e80000000a00 */
.L_x_54:
[----:B------:R-:W-:Y:S05]  /*1520*/  BSYNC.RECONVERGENT B0 ;  /* 0x0000000000007941 */ /* 0x000fea0003800200 */
.L_x_53:
[----:B------:R-:W-:Y:S01]  /*1530*/  BAR.SYNC.DEFER_BLOCKING 0x0 ;  /* 0x0000000000007b1d */ /* 0x000fe20000010000 */
[----:B------:R-:W-:Y:S01]  /*1540*/  ISETP.GT.U32.AND P0, PT, R3, 0x3, PT ;  /* 0x000000030300780c */ /* 0x000fe20003f04070 */
[----:B------:R-:W-:-:S12]  /*1550*/  IMAD.MOV.U32 R3, RZ, RZ, R17 ;  /* 0x000000ffff037224 */ /* 0x000fd800078e0011 */
[----:B------:R-:W-:Y:S05]  /*1560*/  @P0 BRA `(.L_x_55) ;  /* 0xfffffffc00a00947 */ /* 0x000fea000383ffff */
.L_x_52:
[----:B------:R-:W-:-:S13]  /*1570*/  ISETP.NE.AND P0, PT, R0, RZ, PT ;  /* 0x000000ff0000720c */ /* 0x000fda0003f05270 */
[----:B------:R-:W-:Y:S05]  /*1580*/  @P0 EXIT ;  /* 0x000000000000094d */ /* 0x000fea0003800000 */
[----:B------:R-:W3:Y:S01]  /*1590*/  S2UR UR5, SR_CgaCtaId ;  /* 0x00000000000579c3 */ /* 0x000ee20000008800 */
[----:B------:R-:W-:-:S07]  /*15a0*/  UMOV UR4, 0x400 ;  /* 0x0000040000047882 */ /* 0x000fce0000000000 */
[----:B012---:R-:W0:Y:S01]  /*15b0*/  LDC.64 R4, c[0x0][0x398] ;  /* 0x0000e600ff047b82 */ /* 0x007e220000000a00 */
[----:B---3--:R-:W-:-:S09]  /*15c0*/  ULEA UR4, UR5, UR4, 0x18 ;  /* 0x0000000405047291 */ /* 0x008fd2000f8ec0ff */
[----:B------:R-:W0:Y:S04]  /*15d0*/  LDS.64 R2, [UR4] ;  /* 0x00000004ff027984 */ /* 0x000e280008000a00 */
[----:B------:R-:W1:Y:S04]  /*15e0*/  LDS.64 R6, [UR4+0x800] ;  /* 0x00080004ff067984 */ /* 0x000e680008000a00 */
[----:B------:R-:W2:Y:S01]  /*15f0*/  LDS.64 R10, [UR4+0x1000] ;  /* 0x00100004ff0a7984 */ /* 0x000ea20008000a00 */
[----:B------:R-:W3:Y:S02]  /*1600*/  LDCU.64 UR4, c[0x0][0x398] ;  /* 0x00007300ff0477ac */ /* 0x000ee40008000a00 */
[----:B---3--:R-:W-:-:S04]  /*1610*/  UIADD3 UR4, UP0, UPT, UR4, 0x8, URZ ;  /* 0x0000000804047890 */ /* 0x008fc8000ff1e0ff */
[----:B------:R-:W-:Y:S02]  /*1620*/  UIADD3.X UR5, UPT, UPT, URZ, UR5, URZ, UP0, !UPT ;  /* 0x00000005ff057290 */ /* 0x000fe400087fe4ff */
[----:B------:R-:W-:-:S04]  /*1630*/  MOV R8, UR4 ;  /* 0x0000000400087c02 */ /* 0x000fc80008000f00 */
[----:B------:R-:W-:Y:S01]  /*1640*/  IMAD.U32 R9, RZ, RZ, UR5 ;  /* 0x00000005ff097e24 */ /* 0x000fe2000f8e00ff */
[----:B0-----:R-:W-:Y:S04]  /*1650*/  REDG.E.ADD.F64.RN.STRONG.GPU desc[UR6][R4.64], R2 ;  /* 0x00000002040079a6 */ /* 0x001fe8000c12ff06 */
[----:B-1----:R-:W-:Y:S04]  /*1660*/  REDG.E.ADD.F64.RN.STRONG.GPU desc[UR6][R8.64], R6 ;  /* 0x00000006080079a6 */ /* 0x002fe8000c12ff06 */
[----:B--2---:R-:W-:Y:S01]  /*1670*/  REDG.E.ADD.F64.RN.STRONG.GPU desc[UR6][R8.64+0x8], R10 ;  /* 0x0000080a080079a6 */ /* 0x004fe2000c12ff06 */
[----:B------:R-:W-:Y:S05]  /*1680*/  EXIT ;  /* 0x000000000000794d */ /* 0x000fea0003800000 */
.L_x_56:
        /* <DEDUP_REMOVED lines=15> */
.L_x_144:


//--------------------- .text.evolve_oscillators_kernel --------------------------
	.section	.text.evolve_oscillators_kernel,"ax",@progbits
	.align	128
        .global         evolve_oscillators_kernel
        .type           evolve_oscillators_kernel,@function
        .size           evolve_oscillators_kernel,(.L_x_140 - evolve_oscillators_kernel)
        .other          evolve_oscillators_kernel,@"STO_CUDA_ENTRY STV_DEFAULT"
evolve_oscillators_kernel:
.text.evolve_oscillators_kernel:
[----:B------:R-:W0:Y:S01]  /*0000*/  LDC R1, c[0x0][0x37c] ;  /* 0x0000df00ff017b82 */ /* 0x000e220000000800 */
[----:B------:R-:W1:Y:S07]  /*0010*/  S2R R0, SR_TID.X ;  /* 0x0000000000007919 */ /* 0x000e6e0000002100 */
[----:B------:R-:W1:Y:S01]  /*0020*/  S2UR UR4, SR_CTAID.X ;  /* 0x00000000000479c3 */ /* 0x000e620000002500 */
[----:B------:R-:W2:Y:S01]  /*0030*/  LDCU UR5, c[0x0][0x3b8] ;  /* 0x00007700ff0577ac */ /* 0x000ea20008000800 */
[----:B0-----:R-:W-:-:S06]  /*0040*/  VIADD R1, R1, 0xffffffd0 ;  /* 0xffffffd001017836 */ /* 0x001fcc0000000000 */
[----:B------:R-:W1:Y:S02]  /*0050*/  LDC R3, c[0x0][0x360] ;  /* 0x0000d800ff037b82 */ /* 0x000e640000000800 */
[----:B-1----:R-:W-:-:S05]  /*0060*/  IMAD R3, R3, UR4, R0 ;  /* 0x0000000403037c24 */ /* 0x002fca000f8e0200 */
[----:B--2---:R-:W-:-:S13]  /*0070*/  ISETP.GE.AND P0, PT, R3, UR5, PT ;  /* 0x0000000503007c0c */ /* 0x004fda000bf06270 */
[----:B------:R-:W-:Y:S05]  /*0080*/  @P0 EXIT ;  /* 0x000000000000094d */ /* 0x000fea0003800000 */
[----:B------:R-:W0:Y:S01]  /*0090*/  LDC.64 R4, c[0x0][0x3c0] ;  /* 0x0000f000ff047b82 */ /* 0x000e220000000a00 */
[----:B------:R-:W-:Y:S01]  /*00a0*/  ISETP.NE.AND P0, PT, R3, RZ, PT ;  /* 0x000000ff0300720c */ /* 0x000fe20003f05270 */
[----:B------:R-:W1:Y:S01]  /*00b0*/  LDCU.64 UR8, c[0x0][0x358] ;  /* 0x00006b00ff0877ac */ /* 0x000e620008000a00 */
[----:B------:R-:W-:Y:S01]  /*00c0*/  BSSY.RECONVERGENT B0, `(.L_x_57) ;  /* 0x0000263000007945 */ /* 0x000fe20003800200 */
[----:B0-----:R-:W-:Y:S02]  /*00d0*/  LOP3.LUT R0, R4, 0xaad26b49, RZ, 0x3c, !PT ;  /* 0xaad26b4904007812 */ /* 0x001fe400078e3cff */
[----:B------:R-:W-:-:S03]  /*00e0*/  LOP3.LUT R2, R5, 0xf7dcefdd, RZ, 0x3c, !PT ;  /* 0xf7dcefdd05027812 */ /* 0x000fc600078e3cff */
[----:B------:R-:W-:Y:S02]  /*00f0*/  IMAD R0, R0, 0x4182bed5, RZ ;  /* 0x4182bed500007824 */ /* 0x000fe400078e02ff */
[----:B------:R-:W-:Y:S01]  /*0100*/  IMAD R5, R2, -0x658354e5, RZ ;  /* 0x9a7cab1b02057824 */ /* 0x000fe200078e02ff */
[----:B------:R-:W-:Y:S01]  /*0110*/  SHF.R.S32.HI R2, RZ, 0x1f, R3 ;  /* 0x0000001fff027819 */ /* 0x000fe20000011403 */
[C---:B------:R-:W-:Y:S01]  /*0120*/  VIADD R7, R0.reuse, 0x583f19 ;  /* 0x00583f1900077836 */ /* 0x040fe20000000000 */
[C---:B------:R-:W-:Y:S01]  /*0130*/  LOP3.LUT R8, R0.reuse, 0x159a55e5, RZ, 0x3c, !PT ;  /* 0x159a55e500087812 */ /* 0x040fe200078e3cff */
[C---:B------:R-:W-:Y:S01]  /*0140*/  VIADD R9, R5.reuse, 0x1f123bb5 ;  /* 0x1f123bb505097836 */ /* 0x040fe20000000000 */
[C---:B------:R-:W-:Y:S02]  /*0150*/  IADD3 R4, PT, PT, R0.reuse, 0x64f0c9, R5 ;  /* 0x0064f0c900047810 */ /* 0x040fe40007ffe005 */
[----:B------:R-:W-:Y:S01]  /*0160*/  LOP3.LUT R6, R5, 0x5491333, RZ, 0x3c, !PT ;  /* 0x0549133305067812 */ /* 0x000fe200078e3cff */
[----:B------:R-:W-:Y:S01]  /*0170*/  VIADD R5, R0, 0x75bcd15 ;  /* 0x075bcd1500057836 */ /* 0x000fe20000000000 */
[----:B------:R0:W-:Y:S01]  /*0180*/  STL.64 [R1+0x8], R8 ;  /* 0x0000080801007387 */ /* 0x0001e20000100a00 */
[----:B------:R-:W-:-:S03]  /*0190*/  IMAD.MOV.U32 R0, RZ, RZ, R1 ;  /* 0x000000ffff007224 */ /* 0x000fc600078e0001 */
[----:B------:R0:W-:Y:S04]  /*01a0*/  STL.64 [R1], R4 ;  /* 0x0000000401007387 */ /* 0x0001e80000100a00 */
[----:B------:R0:W-:Y:S01]  /*01b0*/  STL.64 [R1+0x10], R6 ;  /* 0x0000100601007387 */ /* 0x0001e20000100a00 */
[----:B-1----:R-:W-:Y:S05]  /*01c0*/  @!P0 BRA `(.L_x_58) ;  /* 0x0000002400488947 */ /* 0x002fea0003800000 */
[----:B0-----:R-:W-:Y:S02]  /*01d0*/  IMAD.MOV.U32 R4, RZ, RZ, R2 ;  /* 0x000000ffff047224 */ /* 0x001fe400078e0002 */
[----:B------:R-:W-:Y:S02]  /*01e0*/  IMAD.MOV.U32 R12, RZ, RZ, RZ ;  /* 0x000000ffff0c7224 */ /* 0x000fe400078e00ff */
[----:B------:R-:W-:-:S07]  /*01f0*/  IMAD.MOV.U32 R13, RZ, RZ, R3 ;  /* 0x000000ffff0d7224 */ /* 0x000fce00078e0003 */
.L_x_67:
[----:B------:R-:W-:Y:S01]  /*0200*/  LOP3.LUT R2, R13, 0x3, RZ, 0xc0, !PT ;  /* 0x000000030d027812 */ /* 0x000fe200078ec0ff */
[----:B------:R-:W-:Y:S03]  /*0210*/  BSSY.RECONVERGENT B1, `(.L_x_59) ;  /* 0x0000247000017945 */ /* 0x000fe60003800200 */
[----:B------:R-:W-:-:S04]  /*0220*/  ISETP.NE.U32.AND P0, PT, R2, RZ, PT ;  /* 0x000000ff0200720c */ /* 0x000fc80003f05070 */
[----:B------:R-:W-:-:S13]  /*0230*/  ISETP.NE.AND.EX P0, PT, RZ, RZ, PT, P0 ;  /* 0x000000ffff00720c */ /* 0x000fda0003f05300 */
[----:B0-----:R-:W-:Y:S05]  /*0240*/  @!P0 BRA `(.L_x_60) ;  /* 0x00000024000c8947 */ /* 0x001fea0003800000 */
[----:B------:R-:W0:Y:S01]  /*0250*/  LDC.64 R10, c[0x4][RZ] ;  /* 0x01000000ff0a7b82 */ /* 0x000e220000000a00 */
[----:B------:R-:W-:Y:S01]  /*0260*/  IMAD.MOV.U32 R17, RZ, RZ, RZ ;  /* 0x000000ffff117224 */ /* 0x000fe200078e00ff */
[----:B------:R-:W-:Y:S02]  /*0270*/  CS2R R6, SRZ ;  /* 0x0000000000067805 */ /* 0x000fe4000001ff00 */
[----:B------:R-:W-:Y:S01]  /*0280*/  CS2R R8, SRZ ;  /* 0x0000000000087805 */ /* 0x000fe2000001ff00 */
[----:B------:R-:W-:Y:S02]  /*0290*/  IMAD.MOV.U32 R5, RZ, RZ, RZ ;  /* 0x000000ffff057224 */ /* 0x000fe400078e00ff */
[----:B0-----:R-:W-:-:S07]  /*02a0*/  IMAD.WIDE.U32 R10, R12, 0xc80, R10 ;  /* 0x00000c800c0a7825 */ /* 0x001fce00078e000a */
.L_x_62:
[----:B------:R-:W-:-:S06]  /*02b0*/  IMAD R2, R17, 0x4, R0 ;  /* 0x0000000411027824 */ /* 0x000fcc00078e0200 */
[----:B------:R-:W5:Y:S01]  /*02c0*/  LDL R2, [R2+0x4] ;  /* 0x0000040002027983 */ /* 0x000f620000100800 */
[----:B------:R-:W-:-:S05]  /*02d0*/  UMOV UR4, URZ ;  /* 0x000000ff00047c82 */ /* 0x000fca0008000000 */
.L_x_61:
[----:B-----5:R-:W-:Y:S01]  /*02e0*/  SHF.R.U32.HI R26, RZ, UR4, R2 ;  /* 0x00000004ff1a7c19 */ /* 0x020fe20008011602 */
[----:B------:R-:W-:-:S03]  /*02f0*/  IMAD.SHL.U32 R14, R17, 0x20, RZ ;  /* 0x00000020110e7824 */ /* 0x000fc600078e00ff */
[----:B------:R-:W-:Y:S01]  /*0300*/  LOP3.LUT R15, R26, 0x1, RZ, 0xc0, !PT ;  /* 0x000000011a0f7812 */ /* 0x000fe200078ec0ff */
[----:B------:R-:W-:-:S03]  /*0310*/  VIADD R14, R14, UR4 ;  /* 0x000000040e0e7c36 */ /* 0x000fc60008000000 */
[----:B------:R-:W-:Y:S01]  /*0320*/  ISETP.NE.U32.AND P0, PT, R15, 0x1, PT ;  /* 0x000000010f00780c */ /* 0x000fe20003f05070 */
[----:B------:R-:W-:-:S03]  /*0330*/  IMAD R15, R14, 0x5, RZ ;  /* 0x000000050e0f7824 */ /* 0x000fc600078e02ff */
[----:B------:R-:W-:Y:S01]  /*0340*/  R2P PR, R26, 0x7e ;  /* 0x0000007e1a007804 */ /* 0x000fe20000000000 */
[----:B------:R-:W-:-:S08]  /*0350*/  IMAD.WIDE.U32 R14, R15, 0x4, R10 ;  /* 0x000000040f0e7825 */ /* 0x000fd000078e000a */
[----:B------:R-:W2:Y:S04]  /*0360*/  @!P0 LDG.E R18, desc[UR8][R14.64+0x10] ;  /* 0x000010080e128981 */ /* 0x000ea8000c1e1900 */
[----:B------:R-:W3:Y:S04]  /*0370*/  @P1 LDG.E R20, desc[UR8][R14.64+0x24] ;  /* 0x000024080e141981 */ /* 0x000ee8000c1e1900 */
[----:B------:R-:W4:Y:S04]  /*0380*/  @!P0 LDG.E R16, desc[UR8][R14.64] ;  /* 0x000000080e108981 */ /* 0x000f28000c1e1900 */
[----:B------:R-:W4:Y:S04]  /*0390*/  @P2 LDG.E R22, desc[UR8][R14.64+0x38] ;  /* 0x000038080e162981 */ /* 0x000f28000c1e1900 */
[----:B------:R-:W4:Y:S04]  /*03a0*/  @P3 LDG.E R24, desc[UR8][R14.64+0x4c] ;  /* 0x00004c080e183981 */ /* 0x000f28000c1e1900 */
[----:B------:R-:W4:Y:S04]  /*03b0*/  @P4 LDG.E R28, desc[UR8][R14.64+0x60] ;  /* 0x000060080e1c4981 */ /* 0x000f28000c1e1900 */
[----:B------:R-:W4:Y:S04]  /*03c0*/  @!P0 LDG.E R19, desc[UR8][R14.64+0x4] ;  /* 0x000004080e138981 */ /* 0x000f28000c1e1900 */
[----:B------:R-:W4:Y:S04]  /*03d0*/  @!P0 LDG.E R21, desc[UR8][R14.64+0xc] ;  /* 0x00000c080e158981 */ /* 0x000f28000c1e1900 */
[----:B------:R-:W4:Y:S04]  /*03e0*/  @P1 LDG.E R23, desc[UR8][R14.64+0x18] ;  /* 0x000018080e171981 */ /* 0x000f28000c1e1900 */
[----:B------:R-:W4:Y:S04]  /*03f0*/  @P1 LDG.E R25, desc[UR8][R14.64+0x20] ;  /* 0x000020080e191981 */ /* 0x000f28000c1e1900 */
[----:B------:R-:W4:Y:S04]  /*0400*/  @P5 LDG.E R32, desc[UR8][R14.64+0x74] ;  /* 0x000074080e205981 */ /* 0x000f28000c1e1900 */
[----:B------:R-:W4:Y:S04]  /*0410*/  @P2 LDG.E R27, desc[UR8][R14.64+0x2c] ;  /* 0x00002c080e1b2981 */ /* 0x000f28000c1e1900 */
[----:B------:R-:W4:Y:S04]  /*0420*/  @P2 LDG.E R29, desc[UR8][R14.64+0x34] ;  /* 0x000034080e1d2981 */ /* 0x000f28000c1e1900 */
[----:B------:R-:W4:Y:S04]  /*0430*/  @P6 LDG.E R34, desc[UR8][R14.64+0x88] ;  /* 0x000088080e226981 */ /* 0x000f28000c1e1900 */
[----:B------:R-:W4:Y:S04]  /*0440*/  @P3 LDG.E R31, desc[UR8][R14.64+0x40] ;  /* 0x000040080e1f3981 */ /* 0x000f28000c1e1900 */
[----:B------:R-:W4:Y:S04]  /*0450*/  @P3 LDG.E R30, desc[UR8][R14.64+0x44] ;  /* 0x000044080e1e3981 */ /* 0x000f28000c1e1900 */
[----:B------:R-:W4:Y:S01]  /*0460*/  @P3 LDG.E R33, desc[UR8][R14.64+0x48] ;  /* 0x000048080e213981 */ /* 0x000f22000c1e1900 */
[----:B--2---:R-:W-:-:S03]  /*0470*/  @!P0 LOP3.LUT R7, R7, R18, RZ, 0x3c, !PT ;  /* 0x0000001207078212 */ /* 0x004fc600078e3cff */
[----:B------:R-:W2:Y:S01]  /*0480*/  @P1 LDG.E R18, desc[UR8][R14.64+0x14] ;  /* 0x000014080e121981 */ /* 0x000ea2000c1e1900 */
[----:B---3--:R-:W-:-:S03]  /*0490*/  @P1 LOP3.LUT R7, R7, R20, RZ, 0x3c, !PT ;  /* 0x0000001407071212 */ /* 0x008fc600078e3cff */
[----:B------:R-:W3:Y:S01]  /*04a0*/  @P1 LDG.E R20, desc[UR8][R14.64+0x1c] ;  /* 0x00001c080e141981 */ /* 0x000ee2000c1e1900 */
[----:B----4-:R-:W-:-:S03]  /*04b0*/  @!P0 LOP3.LUT R5, R5, R16, RZ, 0x3c, !PT ;  /* 0x0000001005058212 */ /* 0x010fc600078e3cff */
[----:B------:R-:W4:Y:S01]  /*04c0*/  @!P0 LDG.E R16, desc[UR8][R14.64+0x8] ;  /* 0x000008080e108981 */ /* 0x000f22000c1e1900 */
[----:B------:R-:W-:-:S03]  /*04d0*/  @P2 LOP3.LUT R7, R7, R22, RZ, 0x3c, !PT ;  /* 0x0000001607072212 */ /* 0x000fc600078e3cff */
[----:B------:R-:W3:Y:S01]  /*04e0*/  @P2 LDG.E R22, desc[UR8][R14.64+0x28] ;  /* 0x000028080e162981 */ /* 0x000ee2000c1e1900 */
[----:B------:R-:W-:-:S03]  /*04f0*/  @P3 LOP3.LUT R7, R7, R24, RZ, 0x3c, !PT ;  /* 0x0000001807073212 */ /* 0x000fc600078e3cff */
[----:B------:R-:W3:Y:S01]  /*0500*/  @P2 LDG.E R24, desc[UR8][R14.64+0x30] ;  /* 0x000030080e182981 */ /* 0x000ee2000c1e1900 */
[----:B------:R-:W-:-:S03]  /*0510*/  @P4 LOP3.LUT R7, R7, R28, RZ, 0x3c, !PT ;  /* 0x0000001c07074212 */ /* 0x000fc600078e3cff */
[----:B------:R-:W3:Y:S01]  /*0520*/  @P3 LDG.E R28, desc[UR8][R14.64+0x3c] ;  /* 0x00003c080e1c3981 */ /* 0x000ee2000c1e1900 */
[----:B------:R-:W-:-:S03]  /*0530*/  @!P0 LOP3.LUT R8, R8, R19, RZ, 0x3c, !PT ;  /* 0x0000001308088212 */ /* 0x000fc600078e3cff */
[----:B------:R-:W3:Y:S01]  /*0540*/  @P4 LDG.E R19, desc[UR8][R14.64+0x54] ;  /* 0x000054080e134981 */ /* 0x000ee2000c1e1900 */
[----:B------:R-:W-:-:S03]  /*0550*/  @!P0 LOP3.LUT R6, R6, R21, RZ, 0x3c, !PT ;  /* 0x0000001506068212 */ /* 0x000fc600078e3cff */
[----:B------:R-:W3:Y:S01]  /*0560*/  @P4 LDG.E R21, desc[UR8][R14.64+0x5c] ;  /* 0x00005c080e154981 */ /* 0x000ee2000c1e1900 */
[----:B------:R-:W-:-:S03]  /*0570*/  @P1 LOP3.LUT R8, R8, R23, RZ, 0x3c, !PT ;  /* 0x0000001708081212 */ /* 0x000fc600078e3cff */
[----:B------:R-:W3:Y:S01]  /*0580*/  @P5 LDG.E R23, desc[UR8][R14.64+0x68] ;  /* 0x000068080e175981 */ /* 0x000ee2000c1e1900 */
[----:B------:R-:W-:-:S03]  /*0590*/  @P1 LOP3.LUT R6, R6, R25, RZ, 0x3c, !PT ;  /* 0x0000001906061212 */ /* 0x000fc600078e3cff */
[----:B------:R-:W3:Y:S01]  /*05a0*/  @P5 LDG.E R25, desc[UR8][R14.64+0x70] ;  /* 0x000070080e195981 */ /* 0x000ee2000c1e1900 */
[----:B------:R-:W-:Y:S02]  /*05b0*/  @P5 LOP3.LUT R7, R7, R32, RZ, 0x3c, !PT ;  /* 0x0000002007075212 */ /* 0x000fe400078e3cff */
[----:B------:R-:W-:Y:S02]  /*05c0*/  @P2 LOP3.LUT R8, R8, R27, RZ, 0x3c, !PT ;  /* 0x0000001b08082212 */ /* 0x000fe400078e3cff */
[----:B------:R-:W3:Y:S01]  /*05d0*/  @P6 LDG.E R27, desc[UR8][R14.64+0x7c] ;  /* 0x00007c080e1b6981 */ /* 0x000ee2000c1e1900 */
[----:B------:R-:W-:-:S03]  /*05e0*/  @P2 LOP3.LUT R6, R6, R29, RZ, 0x3c, !PT ;  /* 0x0000001d06062212 */ /* 0x000fc600078e3cff */
[----:B------:R-:W3:Y:S01]  /*05f0*/  @P6 LDG.E R29, desc[UR8][R14.64+0x84] ;  /* 0x000084080e1d6981 */ /* 0x000ee2000c1e1900 */
[----:B------:R-:W-:Y:S02]  /*0600*/  @P6 LOP3.LUT R7, R7, R34, RZ, 0x3c, !PT ;  /* 0x0000002207076212 */ /* 0x000fe400078e3cff */
[----:B------:R-:W-:Y:S02]  /*0610*/  @P3 LOP3.LUT R8, R8, R31, RZ, 0x3c, !PT ;  /* 0x0000001f08083212 */ /* 0x000fe400078e3cff */
[----:B------:R-:W-:Y:S02]  /*0620*/  @P3 LOP3.LUT R6, R6, R33, RZ, 0x3c, !PT ;  /* 0x0000002106063212 */ /* 0x000fe400078e3cff */
[----:B--2---:R-:W-:Y:S02]  /*0630*/  @P1 LOP3.LUT R5, R5, R18, RZ, 0x3c, !PT ;  /* 0x0000001205051212 */ /* 0x004fe400078e3cff */
[----:B------:R-:W2:Y:S01]  /*0640*/  @P4 LDG.E R18, desc[UR8][R14.64+0x58] ;  /* 0x000058080e124981 */ /* 0x000ea2000c1e1900 */
[----:B----4-:R-:W-:-:S02]  /*0650*/  @!P0 LOP3.LUT R9, R9, R16, RZ, 0x3c, !PT ;  /* 0x0000001009098212 */ /* 0x010fc400078e3cff */
[----:B------:R-:W-:Y:S01]  /*0660*/  LOP3.LUT P0, RZ, R26, 0x80, RZ, 0xc0, !PT ;  /* 0x000000801aff7812 */ /* 0x000fe2000780c0ff */
[----:B------:R-:W4:Y:S01]  /*0670*/  @P4 LDG.E R16, desc[UR8][R14.64+0x50] ;  /* 0x000050080e104981 */ /* 0x000f22000c1e1900 */
[----:B---3--:R-:W-:Y:S02]  /*0680*/  @P1 LOP3.LUT R9, R9, R20, RZ, 0x3c, !PT ;  /* 0x0000001409091212 */ /* 0x008fe400078e3cff */
[----:B------:R-:W-:Y:S01]  /*0690*/  @P2 LOP3.LUT R5, R5, R22, RZ, 0x3c, !PT ;  /* 0x0000001605052212 */ /* 0x000fe200078e3cff */
[----:B------:R-:W3:Y:S01]  /*06a0*/  @P5 LDG.E R20, desc[UR8][R14.64+0x64] ;  /* 0x000064080e145981 */ /* 0x000ee2000c1e1900 */
[----:B------:R-:W-:-:S03]  /*06b0*/  @P2 LOP3.LUT R9, R9, R24, RZ, 0x3c, !PT ;  /* 0x0000001809092212 */ /* 0x000fc600078e3cff */
[----:B------:R-:W3:Y:S01]  /*06c0*/  @P5 LDG.E R22, desc[UR8][R14.64+0x6c] ;  /* 0x00006c080e165981 */ /* 0x000ee2000c1e1900 */
[----:B------:R-:W-:-:S03]  /*06d0*/  @P3 LOP3.LUT R5, R5, R28, RZ, 0x3c, !PT ;  /* 0x0000001c05053212 */ /* 0x000fc600078e3cff */
[----:B------:R-:W3:Y:S01]  /*06e0*/  @P6 LDG.E R24, desc[UR8][R14.64+0x78] ;  /* 0x000078080e186981 */ /* 0x000ee2000c1e1900 */
[----:B------:R-:W-:-:S03]  /*06f0*/  @P3 LOP3.LUT R9, R9, R30, RZ, 0x3c, !PT ;  /* 0x0000001e09093212 */ /* 0x000fc600078e3cff */
[----:B------:R-:W3:Y:S04]  /*0700*/  @P6 LDG.E R28, desc[UR8][R14.64+0x80] ;  /* 0x000080080e1c6981 */ /* 0x000ee8000c1e1900 */
[----:B------:R-:W3:Y:S04]  /*0710*/  @P0 LDG.E R30, desc[UR8][R14.64+0x8c] ;  /* 0x00008c080e1e0981 */ /* 0x000ee8000c1e1900 */
[----:B------:R-:W3:Y:S04]  /*0720*/  @P0 LDG.E R31, desc[UR8][R14.64+0x90] ;  /* 0x000090080e1f0981 */ /* 0x000ee8000c1e1900 */
[----:B------:R-:W3:Y:S04]  /*0730*/  @P0 LDG.E R32, desc[UR8][R14.64+0x94] ;  /* 0x000094080e200981 */ /* 0x000ee8000c1e1900 */
[----:B------:R-:W3:Y:S04]  /*0740*/  @P0 LDG.E R33, desc[UR8][R14.64+0x98] ;  /* 0x000098080e210981 */ /* 0x000ee8000c1e1900 */
[----:B------:R-:W3:Y:S01]  /*0750*/  @P0 LDG.E R34, desc[UR8][R14.64+0x9c] ;  /* 0x00009c080e220981 */ /* 0x000ee2000c1e1900 */
[----:B------:R-:W-:-:S02]  /*0760*/  @P4 LOP3.LUT R8, R8, R19, RZ, 0x3c, !PT ;  /* 0x0000001308084212 */ /* 0x000fc400078e3cff */
[----:B------:R-:W-:Y:S02]  /*0770*/  @P4 LOP3.LUT R6, R6, R21, RZ, 0x3c, !PT ;  /* 0x0000001506064212 */ /* 0x000fe400078e3cff */
[----:B------:R-:W-:Y:S02]  /*0780*/  @P5 LOP3.LUT R8, R8, R23, RZ, 0x3c, !PT ;  /* 0x0000001708085212 */ /* 0x000fe400078e3cff */
[----:B------:R-:W-:Y:S02]  /*0790*/  @P5 LOP3.LUT R6, R6, R25, RZ, 0x3c, !PT ;  /* 0x0000001906065212 */ /* 0x000fe400078e3cff */
[----:B------:R-:W-:Y:S02]  /*07a0*/  @P6 LOP3.LUT R8, R8, R27, RZ, 0x3c, !PT ;  /* 0x0000001b08086212 */ /* 0x000fe400078e3cff */
[----:B------:R-:W-:Y:S02]  /*07b0*/  @P6 LOP3.LUT R6, R6, R29, RZ, 0x3c, !PT ;  /* 0x0000001d06066212 */ /* 0x000fe400078e3cff */
[----:B--2---:R-:W-:-:S02]  /*07c0*/  @P4 LOP3.LUT R9, R9, R18, RZ, 0x3c, !PT ;  /* 0x0000001209094212 */ /* 0x004fc400078e3cff */
[----:B----4-:R-:W-:-:S04]  /*07d0*/  @P4 LOP3.LUT R5, R5, R16, RZ, 0x3c, !PT ;  /* 0x0000001005054212 */ /* 0x010fc800078e3cff */
[----:B---3--:R-:W-:Y:S02]  /*07e0*/  @P5 LOP3.LUT R5, R5, R20, RZ, 0x3c, !PT ;  /* 0x0000001405055212 */ /* 0x008fe400078e3cff */
[----:B------:R-:W-:Y:S02]  /*07f0*/  @P5 LOP3.LUT R9, R9, R22, RZ, 0x3c, !PT ;  /* 0x0000001609095212 */ /* 0x000fe400078e3cff */
[----:B------:R-:W-:Y:S02]  /*0800*/  @P6 LOP3.LUT R5, R5, R24, RZ, 0x3c, !PT ;  /* 0x0000001805056212 */ /* 0x000fe400078e3cff */
[----:B------:R-:W-:Y:S02]  /*0810*/  @P6 LOP3.LUT R9, R9, R28, RZ, 0x3c, !PT ;  /* 0x0000001c09096212 */ /* 0x000fe400078e3cff */
[----:B------:R-:W-:Y:S02]  /*0820*/  @P0 LOP3.LUT R5, R5, R30, RZ, 0x3c, !PT ;  /* 0x0000001e05050212 */ /* 0x000fe400078e3cff */
[----:B------:R-:W-:-:S02]  /*0830*/  @P0 LOP3.LUT R8, R8, R31, RZ, 0x3c, !PT ;  /* 0x0000001f08080212 */ /* 0x000fc400078e3cff */
[----:B------:R-:W-:Y:S02]  /*0840*/  @P0 LOP3.LUT R9, R9, R32, RZ, 0x3c, !PT ;  /* 0x0000002009090212 */ /* 0x000fe400078e3cff */
[----:B------:R-:W-:Y:S02]  /*0850*/  @P0 LOP3.LUT R6, R6, R33, RZ, 0x3c, !PT ;  /* 0x0000002106060212 */ /* 0x000fe400078e3cff */
[----:B------:R-:W-:Y:S02]  /*0860*/  @P0 LOP3.LUT R7, R7, R34, RZ, 0x3c, !PT ;  /* 0x0000002207070212 */ /* 0x000fe400078e3cff */
[----:B------:R-:W-:-:S13]  /*0870*/  R2P PR, R26.B1, 0x7f ;  /* 0x0000007f1a007804 */ /* 0x000fda0000001000 */
[----:B------:R-:W2:Y:S04]  /*0880*/  @P0 LDG.E R16, desc[UR8][R14.64+0xb0] ;  /* 0x0000b0080e100981 */ /* 0x000ea8000c1e1900 */
[----:B------:R-:W3:Y:S04]  /*0890*/  @P1 LDG.E R24, desc[UR8][R14.64+0xc4] ;  /* 0x0000c4080e181981 */ /* 0x000ee8000c1e1900 */
        /* <DEDUP_REMOVED lines=17> */
[----:B--2---:R-:W-:-:S03]  /*09b0*/  @P0 LOP3.LUT R7, R7, R16, RZ, 0x3c, !PT ;  /* 0x0000001007070212 */ /* 0x004fc600078e3cff */
[----:B------:R-:W2:Y:S01]  /*09c0*/  @P3 LDG.E R16, desc[UR8][R14.64+0xdc] ;  /* 0x0000dc080e103981 */ /* 0x000ea2000c1e1900 */
[----:B---3--:R-:W-:-:S03]  /*09d0*/  @P1 LOP3.LUT R7, R7, R24, RZ, 0x3c, !PT ;  /* 0x0000001807071212 */ /* 0x008fc600078e3cff */
[----:B------:R-:W3:Y:S01]  /*09e0*/  @P1 LDG.E R24, desc[UR8][R14.64+0xb4] ;  /* 0x0000b4080e181981 */ /* 0x000ee2000c1e1900 */
[----:B----4-:R-:W-:-:S04]  /*09f0*/  @P2 LOP3.LUT R7, R7, R34, RZ, 0x3c, !PT ;  /* 0x0000002207072212 */ /* 0x010fc800078e3cff */
[----:B------:R-:W-:-:S04]  /*0a00*/  @P3 LOP3.LUT R7, R7, R36, RZ, 0x3c, !PT ;  /* 0x0000002407073212 */ /* 0x000fc800078e3cff */
[----:B------:R-:W-:Y:S02]  /*0a10*/  @P4 LOP3.LUT R7, R7, R18, RZ, 0x3c, !PT ;  /* 0x0000001207074212 */ /* 0x000fe400078e3cff */
[----:B------:R-:W4:Y:S01]  /*0a20*/  @P3 LDG.E R18, desc[UR8][R14.64+0xe4] ;  /* 0x0000e4080e123981 */ /* 0x000f22000c1e1900 */
[----:B------:R-:W-:-:S03]  /*0a30*/  @P0 LOP3.LUT R5, R5, R20, RZ, 0x3c, !PT ;  /* 0x0000001405050212 */ /* 0x000fc600078e3cff */
[----:B------:R-:W4:Y:S01]  /*0a40*/  @P4 LDG.E R20, desc[UR8][R14.64+0xf0] ;  /* 0x0000f0080e144981 */ /* 0x000f22000c1e1900 */
[----:B------:R-:W-:-:S03]  /*0a50*/  @P0 LOP3.LUT R8, R8, R21, RZ, 0x3c, !PT ;  /* 0x0000001508080212 */ /* 0x000fc600078e3cff */
[----:B------:R-:W4:Y:S01]  /*0a60*/  @P3 LDG.E R21, desc[UR8][R14.64+0xe8] ;  /* 0x0000e8080e153981 */ /* 0x000f22000c1e1900 */
[----:B------:R-:W-:-:S03]  /*0a70*/  @P0 LOP3.LUT R9, R9, R22, RZ, 0x3c, !PT ;  /* 0x0000001609090212 */ /* 0x000fc600078e3cff */
[----:B------:R-:W4:Y:S01]  /*0a80*/  @P4 LDG.E R22, desc[UR8][R14.64+0xf8] ;  /* 0x0000f8080e164981 */ /* 0x000f22000c1e1900 */
[----:B------:R-:W-:Y:S02]  /*0a90*/  @P0 LOP3.LUT R6, R6, R23, RZ, 0x3c, !PT ;  /* 0x0000001706060212 */ /* 0x000fe400078e3cff */
[----:B------:R-:W-:Y:S01]  /*0aa0*/  LOP3.LUT P0, RZ, R26, 0x8000, RZ, 0xc0, !PT ;  /* 0x000080001aff7812 */ /* 0x000fe2000780c0ff */
[----:B------:R-:W4:Y:S01]  /*0ab0*/  @P4 LDG.E R23, desc[UR8][R14.64+0xf4] ;  /* 0x0000f4080e174981 */ /* 0x000f22000c1e1900 */
[----:B------:R-:W-:-:S03]  /*0ac0*/  @P1 LOP3.LUT R8, R8, R25, RZ, 0x3c, !PT ;  /* 0x0000001908081212 */ /* 0x000fc600078e3cff */
[----:B------:R-:W4:Y:S01]  /*0ad0*/  @P4 LDG.E R25, desc[UR8][R14.64+0xfc] ;  /* 0x0000fc080e194981 */ /* 0x000f22000c1e1900 */
[----:B------:R-:W-:-:S03]  /*0ae0*/  @P1 LOP3.LUT R6, R6, R27, RZ, 0x3c, !PT ;  /* 0x0000001b06061212 */ /* 0x000fc600078e3cff */
[----:B------:R-:W4:Y:S04]  /*0af0*/  @P5 LDG.E R27, desc[UR8][R14.64+0x108] ;  /* 0x000108080e1b5981 */ /* 0x000f28000c1e1900 */
[----:B------:R-:W4:Y:S01]  /*0b00*/  @P5 LDG.E R26, desc[UR8][R14.64+0x10c] ;  /* 0x00010c080e1a5981 */ /* 0x000f22000c1e1900 */
[----:B------:R-:W-:-:S03]  /*0b10*/  @P2 LOP3.LUT R8, R8, R29, RZ, 0x3c, !PT ;  /* 0x0000001d08082212 */ /* 0x000fc600078e3cff */
        /* <DEDUP_REMOVED lines=12> */
[----:B------:R-:W4:Y:S04]  /*0be0*/  @P0 LDG.E R19, desc[UR8][R14.64+0x130] ;  /* 0x000130080e130981 */ /* 0x000f28000c1e1900 */
[----:B------:R-:W4:Y:S01]  /*0bf0*/  @P0 LDG.E R35, desc[UR8][R14.64+0x138] ;  /* 0x000138080e230981 */ /* 0x000f22000c1e1900 */
[----:B---3--:R-:W-:-:S03]  /*0c00*/  @P1 LOP3.LUT R5, R5, R24, RZ, 0x3c, !PT ;  /* 0x0000001805051212 */ /* 0x008fc600078e3cff */
[----:B------:R-:W3:Y:S01]  /*0c10*/  @P5 LDG.E R24, desc[UR8][R14.64+0x104] ;  /* 0x000104080e185981 */ /* 0x000ee2000c1e1900 */
[----:B------:R-:W-:-:S03]  /*0c20*/  @P2 LOP3.LUT R5, R5, R30, RZ, 0x3c, !PT ;  /* 0x0000001e05052212 */ /* 0x000fc600078e3cff */
[----:B------:R-:W3:Y:S01]  /*0c30*/  @P0 LDG.E R30, desc[UR8][R14.64+0x12c] ;  /* 0x00012c080e1e0981 */ /* 0x000ee2000c1e1900 */
[----:B--2---:R-:W-:-:S03]  /*0c40*/  @P3 LOP3.LUT R5, R5, R16, RZ, 0x3c, !PT ;  /* 0x0000001005053212 */ /* 0x004fc600078e3cff */
[----:B------:R-:W2:Y:S01]  /*0c50*/  @P6 LDG.E R16, desc[UR8][R14.64+0x120] ;  /* 0x000120080e106981 */ /* 0x000ea2000c1e1900 */
[----:B------:R-:W-:Y:S01]  /*0c60*/  UIADD3 UR4, UPT, UPT, UR4, 0x10, URZ ;  /* 0x0000001004047890 */ /* 0x000fe2000fffe0ff */
[----:B----4-:R-:W-:-:S03]  /*0c70*/  @P3 LOP3.LUT R9, R9, R18, RZ, 0x3c, !PT ;  /* 0x0000001209093212 */ /* 0x010fc600078e3cff */
[----:B------:R-:W-:Y:S01]  /*0c80*/  UISETP.NE.AND UP0, UPT, UR4, 0x20, UPT ;  /* 0x000000200400788c */ /* 0x000fe2000bf05270 */
[----:B------:R-:W-:Y:S02]  /*0c90*/  @P4 LOP3.LUT R5, R5, R20, RZ, 0x3c, !PT ;  /* 0x0000001405054212 */ /* 0x000fe400078e3cff */
[----:B------:R-:W-:Y:S02]  /*0ca0*/  @P3 LOP3.LUT R6, R6, R21, RZ, 0x3c, !PT ;  /* 0x0000001506063212 */ /* 0x000fe400078e3cff */
[----:B------:R-:W-:Y:S02]  /*0cb0*/  @P4 LOP3.LUT R9, R9, R22, RZ, 0x3c, !PT ;  /* 0x0000001609094212 */ /* 0x000fe400078e3cff */
[----:B------:R-:W-:Y:S02]  /*0cc0*/  @P4 LOP3.LUT R8, R8, R23, RZ, 0x3c, !PT ;  /* 0x0000001708084212 */ /* 0x000fe400078e3cff */
[----:B------:R-:W-:Y:S02]  /*0cd0*/  @P4 LOP3.LUT R6, R6, R25, RZ, 0x3c, !PT ;  /* 0x0000001906064212 */ /* 0x000fe400078e3cff */
[----:B------:R-:W-:-:S02]  /*0ce0*/  @P5 LOP3.LUT R8, R8, R27, RZ, 0x3c, !PT ;  /* 0x0000001b08085212 */ /* 0x000fc400078e3cff */
[----:B------:R-:W-:Y:S02]  /*0cf0*/  @P5 LOP3.LUT R9, R9, R26, RZ, 0x3c, !PT ;  /* 0x0000001a09095212 */ /* 0x000fe400078e3cff */
[----:B------:R-:W-:-:S04]  /*0d00*/  @P5 LOP3.LUT R6, R6, R29, RZ, 0x3c, !PT ;  /* 0x0000001d06065212 */ /* 0x000fc800078e3cff */
[----:B------:R-:W-:Y:S02]  /*0d10*/  @P6 LOP3.LUT R6, R6, R33, RZ, 0x3c, !PT ;  /* 0x0000002106066212 */ /* 0x000fe400078e3cff */
[----:B------:R-:W-:Y:S02]  /*0d20*/  @P6 LOP3.LUT R8, R8, R31, RZ, 0x3c, !PT ;  /* 0x0000001f08086212 */ /* 0x000fe400078e3cff */
[----:B------:R-:W-:Y:S02]  /*0d30*/  @P0 LOP3.LUT R7, R7, R34, RZ, 0x3c, !PT ;  /* 0x0000002207070212 */ /* 0x000fe400078e3cff */
[----:B------:R-:W-:Y:S02]  /*0d40*/  @P0 LOP3.LUT R8, R8, R19, RZ, 0x3c, !PT ;  /* 0x0000001308080212 */ /* 0x000fe400078e3cff */
[----:B------:R-:W-:Y:S02]  /*0d50*/  @P0 LOP3.LUT R6, R6, R35, RZ, 0x3c, !PT ;  /* 0x0000002306060212 */ /* 0x000fe400078e3cff */
[----:B---3--:R-:W-:-:S04]  /*0d60*/  @P5 LOP3.LUT R5, R5, R24, RZ, 0x3c, !PT ;  /* 0x0000001805055212 */ /* 0x008fc800078e3cff */
[----:B------:R-:W-:Y:S02]  /*0d70*/  @P6 LOP3.LUT R5, R5, R28, RZ, 0x3c, !PT ;  /* 0x0000001c05056212 */ /* 0x000fe400078e3cff */
[----:B--2---:R-:W-:Y:S02]  /*0d80*/  @P6 LOP3.LUT R9, R9, R16, RZ, 0x3c, !PT ;  /* 0x0000001009096212 */ /* 0x004fe400078e3cff */
[----:B------:R-:W-:Y:S02]  /*0d90*/  @P0 LOP3.LUT R5, R5, R30, RZ, 0x3c, !PT ;  /* 0x0000001e05050212 */ /* 0x000fe400078e3cff */
[----:B------:R-:W-:Y:S01]  /*0da0*/  @P0 LOP3.LUT R9, R9, R32, RZ, 0x3c, !PT ;  /* 0x0000002009090212 */ /* 0x000fe200078e3cff */
[----:B------:R-:W-:Y:S06]  /*0db0*/  BRA.U UP0, `(.L_x_61) ;  /* 0xfffffff500487547 */ /* 0x000fec000b83ffff */
[----:B------:R-:W-:-:S05]  /*0dc0*/  VIADD R17, R17, 0x1 ;  /* 0x0000000111117836 */ /* 0x000fca0000000000 */
[----:B------:R-:W-:-:S13]  /*0dd0*/  ISETP.NE.AND P0, PT, R17, 0x5, PT ;  /* 0x000000051100780c */ /* 0x000fda0003f05270 */
[----:B------:R-:W-:Y:S05]  /*0de0*/  @P0 BRA `(.L_x_62) ;  /* 0xfffffff400300947 */ /* 0x000fea000383ffff */
[----:B------:R-:W-:Y:S01]  /*0df0*/  LOP3.LUT R2, R13, 0x3, RZ, 0xc0, !PT ;  /* 0x000000030d027812 */ /* 0x000fe200078ec0ff */
[----:B------:R0:W-:Y:S03]  /*0e00*/  STL [R1+0x4], R5 ;  /* 0x0000040501007387 */ /* 0x0001e60000100800 */
[----:B------:R-:W-:Y:S01]  /*0e10*/  ISETP.NE.U32.AND P0, PT, R2, 0x1, PT ;  /* 0x000000010200780c */ /* 0x000fe20003f05070 */
[----:B------:R0:W-:Y:S03]  /*0e20*/  STL.64 [R1+0x8], R8 ;  /* 0x0000080801007387 */ /* 0x0001e60000100a00 */
[----:B------:R-:W-:Y:S01]  /*0e30*/  ISETP.NE.AND.EX P0, PT, RZ, RZ, PT, P0 ;  /* 0x000000ffff00720c */ /* 0x000fe20003f05300 */
[----:B------:R0:W-:-:S12]  /*0e40*/  STL.64 [R1+0x10], R6 ;  /* 0x0000100601007387 */ /* 0x0001d80000100a00 */
[----:B0-----:R-:W-:Y:S05]  /*0e50*/  @!P0 BRA `(.L_x_60) ;  /* 0x0000001800088947 */ /* 0x001fea0003800000 */
[----:B------:R-:W-:Y:S01]  /*0e60*/  UMOV UR4, URZ ;  /* 0x000000ff00047c82 */ /* 0x000fe20008000000 */
[----:B------:R-:W-:Y:S01]  /*0e70*/  UMOV UR5, URZ ;  /* 0x000000ff00057c82 */ /* 0x000fe20008000000 */
[----:B------:R-:W-:Y:S02]  /*0e80*/  IMAD.MOV.U32 R17, RZ, RZ, RZ ;  /* 0x000000ffff117224 */ /* 0x000fe400078e00ff */
[----:B------:R-:W-:Y:S02]  /*0e90*/  IMAD.MOV.U32 R5, RZ, RZ, RZ ;  /* 0x000000ffff057224 */ /* 0x000fe400078e00ff */
[----:B------:R-:W-:Y:S02]  /*0ea0*/  IMAD.U32 R7, RZ, RZ, UR4 ;  /* 0x00000004ff077e24 */ /* 0x000fe4000f8e00ff */
[----:B------:R-:W-:Y:S02]  /*0eb0*/  IMAD.U32 R6, RZ, RZ, UR5 ;  /* 0x00000005ff067e24 */ /* 0x000fe4000f8e00ff */
[----:B------:R-:W-:-:S02]  /*0ec0*/  IMAD.U32 R9, RZ, RZ, UR4 ;  /* 0x00000004ff097e24 */ /* 0x000fc4000f8e00ff */
[----:B------:R-:W-:-:S07]  /*0ed0*/  IMAD.U32 R8, RZ, RZ, UR5 ;  /* 0x00000005ff087e24 */ /* 0x000fce000f8e00ff */
.L_x_64:
[----:B------:R-:W-:-:S06]  /*0ee0*/  IMAD R2, R17, 0x4, R0 ;  /* 0x0000000411027824 */ /* 0x000fcc00078e0200 */
[----:B------:R-:W5:Y:S01]  /*0ef0*/  LDL R2, [R2+0x4] ;  /* 0x0000040002027983 */ /* 0x000f620000100800 */
[----:B------:R-:W-:-:S05]  /*0f00*/  UMOV UR4, URZ ;  /* 0x000000ff00047c82 */ /* 0x000fca0008000000 */
.L_x_63:
        /* <DEDUP_REMOVED lines=183> */
[----:B0-----:R-:W-:Y:S05]  /*1a80*/  @P0 BRA `(.L_x_60) ;  /* 0x0000000800fc0947 */ /* 0x001fea0003800000 */
        /* <DEDUP_REMOVED lines=8> */
.L_x_66:
[----:B------:R-:W-:-:S06]  /*1b10*/  IMAD R2, R17, 0x4, R0 ;  /* 0x0000000411027824 */ /* 0x000fcc00078e0200 */
[----:B------:R-:W5:Y:S01]  /*1b20*/  LDL R2, [R2+0x4] ;  /* 0x0000040002027983 */ /* 0x000f620000100800 */
[----:B------:R-:W-:-:S05]  /*1b30*/  UMOV UR4, URZ ;  /* 0x000000ff00047c82 */ /* 0x000fca0008000000 */
.L_x_65:
        /* <DEDUP_REMOVED lines=177> */
[----:B------:R0:W-:Y:S04]  /*2650*/  STL [R1+0x4], R5 ;  /* 0x0000040501007387 */ /* 0x0001e80000100800 */
[----:B------:R0:W-:Y:S04]  /*2660*/  STL.64 [R1+0x8], R8 ;  /* 0x0000080801007387 */ /* 0x0001e80000100a00 */
[----:B------:R0:W-:Y:S02]  /*2670*/  STL.64 [R1+0x10], R6 ;  /* 0x0000100601007387 */ /* 0x0001e40000100a00 */
.L_x_60:
[----:B------:R-:W-:Y:S05]  /*2680*/  BSYNC.RECONVERGENT B1 ;  /* 0x0000000000017941 */ /* 0x000fea0003800200 */
.L_x_59:
[C---:B------:R-:W-:Y:S01]  /*2690*/  ISETP.GE.U32.AND P0, PT, R13.reuse, 0x4, PT ;  /* 0x000000040d00780c */ /* 0x040fe20003f06070 */
[----:B------:R-:W-:Y:S01]  /*26a0*/  VIADD R12, R12, 0x1 ;  /* 0x000000010c0c7836 */ /* 0x000fe20000000000 */
[--C-:B------:R-:W-:Y:S02]  /*26b0*/  SHF.R.U64 R13, R13, 0x2, R4.reuse ;  /* 0x000000020d0d7819 */ /* 0x100fe40000001204 */
[----:B------:R-:W-:Y:S02]  /*26c0*/  ISETP.GE.U32.AND.EX P0, PT, R4, RZ, PT, P0 ;  /* 0x000000ff0400720c */ /* 0x000fe40003f06100 */
[----:B------:R-:W-:-:S11]  /*26d0*/  SHF.R.U32.HI R4, RZ, 0x2, R4 ;  /* 0x00000002ff047819 */ /* 0x000fd60000011604 */
[----:B------:R-:W-:Y:S05]  /*26e0*/  @P0 BRA `(.L_x_67) ;  /* 0xffffffd800c40947 */ /* 0x000fea000383ffff */
.L_x_58:
[----:B------:R-:W-:Y:S05]  /*26f0*/  BSYNC.RECONVERGENT B0 ;  /* 0x0000000000007941 */ /* 0x000fea0003800200 */
.L_x_57:
[----:B------:R-:W1:Y:S02]  /*2700*/  LDCU UR7, c[0x0][0x3c8] ;  /* 0x00007900ff0777ac */ /* 0x000e640008000800 */
[----:B-1----:R-:W-:-:S09]  /*2710*/  UISETP.NE.AND UP0, UPT, UR7, URZ, UPT ;  /* 0x000000ff0700728c */ /* 0x002fd2000bf05270 */
[----:B------:R-:W-:Y:S05]  /*2720*/  BRA.U !UP0, `(.L_x_68) ;  /* 0x0000002508587547 */ /* 0x000fea000b800000 */
[----:B------:R-:W-:Y:S01]  /*2730*/  IMAD.MOV.U32 R2, RZ, RZ, RZ ;  /* 0x000000ffff027224 */ /* 0x000fe200078e00ff */
[----:B------:R-:W1:Y:S01]  /*2740*/  LDCU UR6, c[0x0][0x3c8] ;  /* 0x00007900ff0677ac */ /* 0x000e620008000800 */
[----:B------:R-:W-:-:S12]  /*2750*/  USHF.R.S32.HI UR7, URZ, 0x1f, UR7 ;  /* 0x0000001fff077899 */ /* 0x000fd80008011407 */
.L_x_76:
[----:B-1----:R-:W-:-:S04]  /*2760*/  ULOP3.LUT UR4, UR6, 0x3, URZ, 0xc0, !UPT ;  /* 0x0000000306047892 */ /* 0x002fc8000f8ec0ff */
[----:B------:R-:W-:-:S04]  /*2770*/  UISETP.NE.U32.AND UP0, UPT, UR4, URZ, UPT ;  /* 0x000000ff0400728c */ /* 0x000fc8000bf05070 */
[----:B------:R-:W-:-:S09]  /*2780*/  UISETP.NE.AND.EX UP0, UPT, URZ, URZ, UPT, UP0 ;  /* 0x000000ffff00728c */ /* 0x000fd2000bf05300 */
[----:B--23--:R-:W-:Y:S05]  /*2790*/  BRA.U !UP0, `(.L_x_69) ;  /* 0x00000025081c7547 */ /* 0x00cfea000b800000 */
[----:B------:R-:W1:Y:S01]  /*27a0*/  LDC.64 R10, c[0x4][0x8] ;  /* 0x01000200ff0a7b82 */ /* 0x000e620000000a00 */
[----:B------:R-:W-:Y:S01]  /*27b0*/  UMOV UR4, URZ ;  /* 0x000000ff00047c82 */ /* 0x000fe20008000000 */
[----:B------:R-:W-:Y:S01]  /*27c0*/  UMOV UR5, URZ ;  /* 0x000000ff00057c82 */ /* 0x000fe20008000000 */
[----:B------:R-:W-:Y:S02]  /*27d0*/  IMAD.MOV.U32 R15, RZ, RZ, RZ ;  /* 0x000000ffff0f7224 */ /* 0x000fe400078e00ff */
[----:B0-----:R-:W-:Y:S02]  /*27e0*/  IMAD.MOV.U32 R5, RZ, RZ, RZ ;  /* 0x000000ffff057224 */ /* 0x001fe400078e00ff */
[----:B------:R-:W-:Y:S02]  /*27f0*/  IMAD.U32 R7, RZ, RZ, UR4 ;  /* 0x00000004ff077e24 */ /* 0x000fe4000f8e00ff */
[----:B------:R-:W-:Y:S02]  /*2800*/  IMAD.U32 R6, RZ, RZ, UR5 ;  /* 0x00000005ff067e24 */ /* 0x000fe4000f8e00ff */
[----:B------:R-:W-:-:S02]  /*2810*/  IMAD.U32 R9, RZ, RZ, UR4 ;  /* 0x00000004ff097e24 */ /* 0x000fc4000f8e00ff */
[----:B------:R-:W-:Y:S02]  /*2820*/  IMAD.U32 R8, RZ, RZ, UR5 ;  /* 0x00000005ff087e24 */ /* 0x000fe4000f8e00ff */
[----:B-1----:R-:W-:-:S07]  /*2830*/  IMAD.WIDE.U32 R10, R2, 0xc80, R10 ;  /* 0x00000c80020a7825 */ /* 0x002fce00078e000a */
.L_x_71:
[----:B------:R-:W-:-:S06]  /*2840*/  IMAD R4, R15, 0x4, R0 ;  /* 0x000000040f047824 */ /* 0x000fcc00078e0200 */
[----:B------:R-:W5:Y:S01]  /*2850*/  LDL R4, [R4+0x4] ;  /* 0x0000040004047983 */ /* 0x000f620000100800 */
[----:B------:R-:W-:-:S05]  /*2860*/  UMOV UR4, URZ ;  /* 0x000000ff00047c82 */ /* 0x000fca0008000000 */
.L_x_70:
        /* <DEDUP_REMOVED lines=28> */
[----:B------:R-:W2:Y:S01]  /*2a30*/  @!P0 LDG.E R14, desc[UR8][R12.64] ;  /* 0x000000080c0e8981 */ /* 0x000ea2000c1e1900 */
[----:B---3--:R-:W-:-:S03]  /*2a40*/  @P1 LOP3.LUT R7, R7, R16, RZ, 0x3c, !PT ;  /* 0x0000001007071212 */ /* 0x008fc600078e3cff */
[----:B------:R-:W3:Y:S01]  /*2a50*/  @!P0 LDG.E R16, desc[UR8][R12.64+0x8] ;  /* 0x000008080c108981 */ /* 0x000ee2000c1e1900 */
[----:B----4-:R-:W-:-:S03]  /*2a60*/  @P2 LOP3.LUT R7, R7, R26, RZ, 0x3c, !PT ;  /* 0x0000001a07072212 */ /* 0x010fc600078e3cff */
[----:B------:R-:W4:Y:S01]  /*2a70*/  @P6 LDG.E R26, desc[UR8][R12.64+0x80] ;  /* 0x000080080c1a6981 */ /* 0x000f22000c1e1900 */
[----:B------:R-:W-:-:S03]  /*2a80*/  @!P0 LOP3.LUT R8, R8, R17, RZ, 0x3c, !PT ;  /* 0x0000001108088212 */ /* 0x000fc600078e3cff */
[----:B------:R-:W4:Y:S01]  /*2a90*/  @P3 LDG.E R17, desc[UR8][R12.64+0x48] ;  /* 0x000048080c113981 */ /* 0x000f22000c1e1900 */
[----:B------:R-:W-:-:S03]  /*2aa0*/  @!P0 LOP3.LUT R6, R6, R19, RZ, 0x3c, !PT ;  /* 0x0000001306068212 */ /* 0x000fc600078e3cff */
[----:B------:R-:W4:Y:S01]  /*2ab0*/  @P4 LDG.E R19, desc[UR8][R12.64+0x54] ;  /* 0x000054080c134981 */ /* 0x000f22000c1e1900 */
[----:B------:R-:W-:Y:S02]  /*2ac0*/  @P3 LOP3.LUT R7, R7, R32, RZ, 0x3c, !PT ;  /* 0x0000002007073212 */ /* 0x000fe400078e3cff */
[----:B------:R-:W-:Y:S02]  /*2ad0*/  @P1 LOP3.LUT R8, R8, R21, RZ, 0x3c, !PT ;  /* 0x0000001508081212 */ /* 0x000fe400078e3cff */
[----:B------:R-:W4:Y:S01]  /*2ae0*/  @P4 LDG.E R21, desc[UR8][R12.64+0x5c] ;  /* 0x00005c080c154981 */ /* 0x000f22000c1e1900 */
[----:B------:R-:W-:Y:S02]  /*2af0*/  @P4 LOP3.LUT R7, R7, R34, RZ, 0x3c, !PT ;  /* 0x0000002207074212 */ /* 0x000fe400078e3cff */
[----:B------:R-:W-:Y:S02]  /*2b00*/  @P1 LOP3.LUT R6, R6, R23, RZ, 0x3c, !PT ;  /* 0x0000001706061212 */ /* 0x000fe400078e3cff */
[----:B------:R-:W4:Y:S01]  /*2b10*/  @P5 LDG.E R23, desc[UR8][R12.64+0x68] ;  /* 0x000068080c175981 */ /* 0x000f22000c1e1900 */
[----:B------:R-:W-:-:S03]  /*2b20*/  @P2 LOP3.LUT R8, R8, R25, RZ, 0x3c, !PT ;  /* 0x0000001908082212 */ /* 0x000fc600078e3cff */
[----:B------:R-:W4:Y:S01]  /*2b30*/  @P5 LDG.E R25, desc[UR8][R12.64+0x70] ;  /* 0x000070080c195981 */ /* 0x000f22000c1e1900 */
[----:B------:R-:W-:Y:S02]  /*2b40*/  @P5 LOP3.LUT R7, R7, R36, RZ, 0x3c, !PT ;  /* 0x0000002407075212 */ /* 0x000fe400078e3cff */
[----:B------:R-:W-:Y:S02]  /*2b50*/  @P2 LOP3.LUT R6, R6, R27, RZ, 0x3c, !PT ;  /* 0x0000001b06062212 */ /* 0x000fe400078e3cff */
[----:B------:R-:W4:Y:S01]  /*2b60*/  @P6 LDG.E R27, desc[UR8][R12.64+0x7c] ;  /* 0x00007c080c1b6981 */ /* 0x000f22000c1e1900 */
[----:B------:R-:W-:-:S03]  /*2b70*/  @P3 LOP3.LUT R8, R8, R29, RZ, 0x3c, !PT ;  /* 0x0000001d08083212 */ /* 0x000fc600078e3cff */
[----:B------:R-:W4:Y:S01]  /*2b80*/  @P6 LDG.E R29, desc[UR8][R12.64+0x84] ;  /* 0x000084080c1d6981 */ /* 0x000f22000c1e1900 */
[----:B------:R-:W-:Y:S02]  /*2b90*/  @P6 LOP3.LUT R7, R7, R31, RZ, 0x3c, !PT ;  /* 0x0000001f07076212 */ /* 0x000fe400078e3cff */
[----:B--2---:R-:W-:Y:S02]  /*2ba0*/  @!P0 LOP3.LUT R5, R5, R14, RZ, 0x3c, !PT ;  /* 0x0000000e05058212 */ /* 0x004fe400078e3cff */
[----:B------:R-:W2:Y:S01]  /*2bb0*/  @P3 LDG.E R14, desc[UR8][R12.64+0x44] ;  /* 0x000044080c0e3981 */ /* 0x000ea2000c1e1900 */
[----:B---3--:R-:W-:Y:S02]  /*2bc0*/  @!P0 LOP3.LUT R9, R9, R16, RZ, 0x3c, !PT ;  /* 0x0000001009098212 */ /* 0x008fe400078e3cff */
[----:B------:R-:W-:Y:S01]  /*2bd0*/  @P1 LOP3.LUT R5, R5, R18, RZ, 0x3c, !PT ;  /* 0x0000001205051212 */ /* 0x000fe200078e3cff */
[----:B------:R-:W3:Y:S01]  /*2be0*/  @P4 LDG.E R16, desc[UR8][R12.64+0x50] ;  /* 0x000050080c104981 */ /* 0x000ee2000c1e1900 */
[----:B------:R-:W-:-:S03]  /*2bf0*/  LOP3.LUT P0, RZ, R30, 0x80, RZ, 0xc0, !PT ;  /* 0x000000801eff7812 */ /* 0x000fc6000780c0ff */
[----:B------:R-:W3:Y:S01]  /*2c00*/  @P4 LDG.E R18, desc[UR8][R12.64+0x58] ;  /* 0x000058080c124981 */ /* 0x000ee2000c1e1900 */
[----:B------:R-:W-:Y:S02]  /*2c10*/  @P1 LOP3.LUT R9, R9, R20, RZ, 0x3c, !PT ;  /* 0x0000001409091212 */ /* 0x000fe400078e3cff */
[----:B------:R-:W-:Y:S01]  /*2c20*/  @P2 LOP3.LUT R5, R5, R22, RZ, 0x3c, !PT ;  /* 0x0000001605052212 */ /* 0x000fe200078e3cff */
        /* <DEDUP_REMOVED lines=10> */
[----:B----4-:R-:W-:-:S02]  /*2cd0*/  @P3 LOP3.LUT R6, R6, R17, RZ, 0x3c, !PT ;  /* 0x0000001106063212 */ /* 0x010fc400078e3cff */
[----:B------:R-:W-:Y:S02]  /*2ce0*/  @P4 LOP3.LUT R8, R8, R19, RZ, 0x3c, !PT ;  /* 0x0000001308084212 */ /* 0x000fe400078e3cff */
[----:B------:R-:W-:Y:S02]  /*2cf0*/  @P4 LOP3.LUT R6, R6, R21, RZ, 0x3c, !PT ;  /* 0x0000001506064212 */ /* 0x000fe400078e3cff */
[----:B------:R-:W-:Y:S02]  /*2d00*/  @P5 LOP3.LUT R8, R8, R23, RZ, 0x3c, !PT ;  /* 0x0000001708085212 */ /* 0x000fe400078e3cff */
[----:B------:R-:W-:Y:S02]  /*2d10*/  @P5 LOP3.LUT R6, R6, R25, RZ, 0x3c, !PT ;  /* 0x0000001906065212 */ /* 0x000fe400078e3cff */
[----:B------:R-:W-:Y:S02]  /*2d20*/  @P6 LOP3.LUT R8, R8, R27, RZ, 0x3c, !PT ;  /* 0x0000001b08086212 */ /* 0x000fe400078e3cff */
[----:B------:R-:W-:-:S02]  /*2d30*/  @P6 LOP3.LUT R6, R6, R29, RZ, 0x3c, !PT ;  /* 0x0000001d06066212 */ /* 0x000fc400078e3cff */
[----:B--2---:R-:W-:Y:S02]  /*2d40*/  @P3 LOP3.LUT R9, R9, R14, RZ, 0x3c, !PT ;  /* 0x0000000e09093212 */ /* 0x004fe400078e3cff */
[----:B---3--:R-:W-:Y:S02]  /*2d50*/  @P4 LOP3.LUT R5, R5, R16, RZ, 0x3c, !PT ;  /* 0x0000001005054212 */ /* 0x008fe400078e3cff */
[----:B------:R-:W-:Y:S02]  /*2d60*/  @P4 LOP3.LUT R9, R9, R18, RZ, 0x3c, !PT ;  /* 0x0000001209094212 */ /* 0x000fe400078e3cff */
[----:B------:R-:W-:Y:S02]  /*2d70*/  @P5 LOP3.LUT R5, R5, R20, RZ, 0x3c, !PT ;  /* 0x0000001405055212 */ /* 0x000fe400078e3cff */
[----:B------:R-:W-:Y:S02]  /*2d80*/  @P5 LOP3.LUT R9, R9, R22, RZ, 0x3c, !PT ;  /* 0x0000001609095212 */ /* 0x000fe400078e3cff */
[----:B------:R-:W-:-:S02]  /*2d90*/  @P6 LOP3.LUT R5, R5, R24, RZ, 0x3c, !PT ;  /* 0x0000001805056212 */ /* 0x000fc400078e3cff */
[----:B------:R-:W-:Y:S02]  /*2da0*/  @P6 LOP3.LUT R9, R9, R26, RZ, 0x3c, !PT ;  /* 0x0000001a09096212 */ /* 0x000fe400078e3cff */
[----:B------:R-:W-:Y:S02]  /*2db0*/  @P0 LOP3.LUT R5, R5, R28, RZ, 0x3c, !PT ;  /* 0x0000001c05050212 */ /* 0x000fe400078e3cff */
[----:B------:R-:W-:Y:S02]  /*2dc0*/  @P0 LOP3.LUT R8, R8, R31, RZ, 0x3c, !PT ;  /* 0x0000001f08080212 */ /* 0x000fe400078e3cff */
[----:B------:R-:W-:Y:S02]  /*2dd0*/  @P0 LOP3.LUT R9, R9, R32, RZ, 0x3c, !PT ;  /* 0x0000002009090212 */ /* 0x000fe400078e3cff */
[----:B------:R-:W-:Y:S02]  /*2de0*/  @P0 LOP3.LUT R6, R6, R33, RZ, 0x3c, !PT ;  /* 0x0000002106060212 */ /* 0x000fe400078e3cff */
[----:B------:R-:W-:-:S02]  /*2df0*/  @P0 LOP3.LUT R7, R7, R34, RZ, 0x3c, !PT ;  /* 0x0000002207070212 */ /* 0x000fc400078e3cff */
        /* <DEDUP_REMOVED lines=26> */
[----:B------:R-:W-:Y:S02]  /*2fa0*/  @P3 LOP3.LUT R7, R7, R34, RZ, 0x3c, !PT ;  /* 0x0000002207073212 */ /* 0x000fe400078e3cff */
[----:B------:R-:W-:Y:S02]  /*2fb0*/  @P0 LOP3.LUT R5, R5, R16, RZ, 0x3c, !PT ;  /* 0x0000001005050212 */ /* 0x000fe400078e3cff */
[----:B------:R-:W4:Y:S01]  /*2fc0*/  @P3 LDG.E R16, desc[UR8][R12.64+0xdc] ;  /* 0x0000dc080c103981 */ /* 0x000f22000c1e1900 */
[----:B------:R-:W-:-:S03]  /*2fd0*/  @P0 LOP3.LUT R8, R8, R19, RZ, 0x3c, !PT ;  /* 0x0000001308080212 */ /* 0x000fc600078e3cff */
[----:B------:R-:W2:Y:S01]  /*2fe0*/  @P3 LDG.E R19, desc[UR8][R12.64+0xe0] ;  /* 0x0000e0080c133981 */ /* 0x000ea2000c1e1900 */
[----:B------:R-:W-:-:S03]  /*2ff0*/  @P0 LOP3.LUT R9, R9, R18, RZ, 0x3c, !PT ;  /* 0x0000001209090212 */ /* 0x000fc600078e3cff */
[----:B------:R-:W3:Y:S01]  /*3000*/  @P3 LDG.E R18, desc[UR8][R12.64+0xe4] ;  /* 0x0000e4080c123981 */ /* 0x000ee2000c1e1900 */
[----:B------:R-:W-:-:S03]  /*3010*/  @P0 LOP3.LUT R6, R6, R21, RZ, 0x3c, !PT ;  /* 0x0000001506060212 */ /* 0x000fc600078e3cff */
[----:B------:R-:W3:Y:S01]  /*3020*/  @P3 LDG.E R21, desc[UR8][R12.64+0xe8] ;  /* 0x0000e8080c153981 */ /* 0x000ee2000c1e1900 */
[----:B------:R-:W-:Y:S02]  /*3030*/  LOP3.LUT P0, RZ, R30, 0x8000, RZ, 0xc0, !PT ;  /* 0x000080001eff7812 */ /* 0x000fe4000780c0ff */
[----:B------:R-:W-:Y:S02]  /*3040*/  @P4 LOP3.LUT R7, R7, R36, RZ, 0x3c, !PT ;  /* 0x0000002407074212 */ /* 0x000fe400078e3cff */
[----:B------:R-:W-:Y:S02]  /*3050*/  @P1 LOP3.LUT R5, R5, R22, RZ, 0x3c, !PT ;  /* 0x0000001605051212 */ /* 0x000fe400078e3cff */
[----:B------:R-:W3:Y:S01]  /*3060*/  @P4 LDG.E R22, desc[UR8][R12.64+0xf8] ;  /* 0x0000f8080c164981 */ /* 0x000ee2000c1e1900 */
[----:B------:R-:W-:-:S03]  /*3070*/  @P1 LOP3.LUT R8, R8, R23, RZ, 0x3c, !PT ;  /* 0x0000001708081212 */ /* 0x000fc600078e3cff */
        /* <DEDUP_REMOVED lines=20> */
[----:B------:R-:W3:Y:S01]  /*31c0*/  @P0 LDG.E R35, desc[UR8][R12.64+0x138] ;  /* 0x000138080c230981 */ /* 0x000ee2000c1e1900 */
[----:B------:R-:W-:-:S04]  /*31d0*/  UIADD3 UR4, UPT, UPT, UR4, 0x10, URZ ;  /* 0x0000001004047890 */ /* 0x000fc8000fffe0ff */
[----:B------:R-:W-:Y:S01]  /*31e0*/  UISETP.NE.AND UP0, UPT, UR4, 0x20, UPT ;  /* 0x000000200400788c */ /* 0x000fe2000bf05270 */
[----:B----4-:R-:W-:Y:S02]  /*31f0*/  @P3 LOP3.LUT R5, R5, R16, RZ, 0x3c, !PT ;  /* 0x0000001005053212 */ /* 0x010fe400078e3cff */
[----:B--2---:R-:W-:Y:S02]  /*3200*/  @P3 LOP3.LUT R8, R8, R19, RZ, 0x3c, !PT ;  /* 0x0000001308083212 */ /* 0x004fe400078e3cff */
[----:B---3--:R-:W-:Y:S02]  /*3210*/  @P3 LOP3.LUT R9, R9, R18, RZ, 0x3c, !PT ;  /* 0x0000001209093212 */ /* 0x008fe400078e3cff */
        /* <DEDUP_REMOVED lines=17> */
[----:B------:R-:W-:Y:S01]  /*3330*/  @P0 LOP3.LUT R6, R6, R35, RZ, 0x3c, !PT ;  /* 0x0000002306060212 */ /* 0x000fe200078e3cff */
[----:B------:R-:W-:Y:S06]  /*3340*/  BRA.U UP0, `(.L_x_70) ;  /* 0xfffffff500487547 */ /* 0x000fec000b83ffff */
[----:B------:R-:W-:-:S05]  /*3350*/  VIADD R15, R15, 0x1 ;  /* 0x000000010f0f7836 */ /* 0x000fca0000000000 */
[----:B------:R-:W-:-:S13]  /*3360*/  ISETP.NE.AND P0, PT, R15, 0x5, PT ;  /* 0x000000050f00780c */ /* 0x000fda0003f05270 */
[----:B------:R-:W-:Y:S05]  /*3370*/  @P0 BRA `(.L_x_71) ;  /* 0xfffffff400300947 */ /* 0x000fea000383ffff */
[----:B------:R1:W-:Y:S01]  /*3380*/  STL [R1+0x4], R5 ;  /* 0x0000040501007387 */ /* 0x0003e20000100800 */
[----:B------:R-:W-:-:S03]  /*3390*/  ULOP3.LUT UR4, UR6, 0x3, URZ, 0xc0, !UPT ;  /* 0x0000000306047892 */ /* 0x000fc6000f8ec0ff */
[----:B------:R1:W-:Y:S01]  /*33a0*/  STL.64 [R1+0x8], R8 ;  /* 0x0000080801007387 */ /* 0x0003e20000100a00 */
[----:B------:R-:W-:-:S03]  /*33b0*/  UISETP.NE.U32.AND UP0, UPT, UR4, 0x1, UPT ;  /* 0x000000010400788c */ /* 0x000fc6000bf05070 */
[----:B------:R1:W-:Y:S01]  /*33c0*/  STL.64 [R1+0x10], R6 ;  /* 0x0000100601007387 */ /* 0x0003e20000100a00 */
[----:B------:R-:W-:-:S09]  /*33d0*/  UISETP.NE.AND.EX UP0, UPT, URZ, URZ, UPT, UP0 ;  /* 0x000000ffff00728c */ /* 0x000fd2000bf05300 */
[----:B------:R-:W-:Y:S05]  /*33e0*/  BRA.U !UP0, `(.L_x_69) ;  /* 0x0000001908087547 */ /* 0x000fea000b800000 */
[----:B------:R-:W-:Y:S01]  /*33f0*/  UMOV UR4, URZ ;  /* 0x000000ff00047c82 */ /* 0x000fe20008000000 */
[----:B------:R-:W-:Y:S01]  /*3400*/  UMOV UR5, URZ ;  /* 0x000000ff00057c82 */ /* 0x000fe20008000000 */
[----:B------:R-:W-:Y:S02]  /*3410*/  IMAD.MOV.U32 R15, RZ, RZ, RZ ;  /* 0x000000ffff0f7224 */ /* 0x000fe400078e00ff */
[----:B-1----:R-:W-:Y:S02]  /*3420*/  IMAD.MOV.U32 R5, RZ, RZ, RZ ;  /* 0x000000ffff057224 */ /* 0x002fe400078e00ff */
[----:B------:R-:W-:Y:S02]  /*3430*/  IMAD.U32 R7, RZ, RZ, UR4 ;  /* 0x00000004ff077e24 */ /* 0x000fe4000f8e00ff */
[----:B------:R-:W-:Y:S02]  /*3440*/  IMAD.U32 R6, RZ, RZ, UR5 ;  /* 0x00000005ff067e24 */ /* 0x000fe4000f8e00ff */
[----:B------:R-:W-:-:S02]  /*3450*/  IMAD.U32 R9, RZ, RZ, UR4 ;  /* 0x00000004ff097e24 */ /* 0x000fc4000f8e00ff */
[----:B------:R-:W-:-:S07]  /*3460*/  IMAD.U32 R8, RZ, RZ, UR5 ;  /* 0x00000005ff087e24 */ /* 0x000fce000f8e00ff */
.L_x_73:
[----:B------:R-:W-:-:S06]  /*3470*/  IMAD R4, R15, 0x4, R0 ;  /* 0x000000040f047824 */ /* 0x000fcc00078e0200 */
[----:B------:R-:W5:Y:S01]  /*3480*/  LDL R4, [R4+0x4] ;  /* 0x0000040004047983 */ /* 0x000f620000100800 */
[----:B------:R-:W-:-:S05]  /*3490*/  UMOV UR4, URZ ;  /* 0x000000ff00047c82 */ /* 0x000fca0008000000 */
.L_x_72:
        /* <DEDUP_REMOVED lines=183> */
[----:B------:R-:W-:Y:S05]  /*4010*/  BRA.U UP0, `(.L_x_69) ;  /* 0x0000000900fc7547 */ /* 0x000fea000b800000 */
[----:B------:R-:W-:Y:S01]  /*4020*/  UMOV UR4, URZ ;  /* 0x000000ff00047c82 */ /* 0x000fe20008000000 */
[----:B------:R-:W-:Y:S01]  /*4030*/  UMOV UR5, URZ ;  /* 0x000000ff00057c82 */ /* 0x000fe20008000000 */
[----:B------:R-:W-:Y:S02]  /*4040*/  IMAD.MOV.U32 R15, RZ, RZ, RZ ;  /* 0x000000ffff0f7224 */ /* 0x000fe400078e00ff */
[----:B--2---:R-:W-:Y:S02]  /*4050*/  IMAD.MOV.U32 R5, RZ, RZ, RZ ;  /* 0x000000ffff057224 */ /* 0x004fe400078e00ff */
[----:B------:R-:W-:Y:S02]  /*4060*/  IMAD.U32 R7, RZ, RZ, UR4 ;  /* 0x00000004ff077e24 */ /* 0x000fe4000f8e00ff */
[----:B------:R-:W-:Y:S02]  /*4070*/  IMAD.U32 R6, RZ, RZ, UR5 ;  /* 0x00000005ff067e24 */ /* 0x000fe4000f8e00ff */
[----:B------:R-:W-:-:S02]  /*4080*/  IMAD.U32 R9, RZ, RZ, UR4 ;  /* 0x00000004ff097e24 */ /* 0x000fc4000f8e00ff */
[----:B------:R-:W-:-:S07]  /*4090*/  IMAD.U32 R8, RZ, RZ, UR5 ;  /* 0x00000005ff087e24 */ /* 0x000fce000f8e00ff */
.L_x_75:
[----:B------:R-:W-:-:S06]  /*40a0*/  IMAD R4, R15, 0x4, R0 ;  /* 0x000000040f047824 */ /* 0x000fcc00078e0200 */
[----:B------:R-:W5:Y:S01]  /*40b0*/  LDL R4, [R4+0x4] ;  /* 0x0000040004047983 */ /* 0x000f620000100800 */
[----:B------:R-:W-:-:S05]  /*40c0*/  UMOV UR4, URZ ;  /* 0x000000ff00047c82 */ /* 0x000fca0008000000 */
.L_x_74:
        /* <DEDUP_REMOVED lines=180> */
.L_x_69:
[----:B------:R-:W-:Y:S01]  /*4c10*/  UISETP.GT.U32.AND UP0, UPT, UR6, 0x3, UPT ;  /* 0x000000030600788c */ /* 0x000fe2000bf04070 */
[----:B------:R-:W-:Y:S01]  /*4c20*/  VIADD R2, R2, 0x1 ;  /* 0x0000000102027836 */ /* 0x000fe20000000000 */
[----:B------:R-:W-:Y:S02]  /*4c30*/  USHF.R.U64 UR4, UR6, 0x2, UR7 ;  /* 0x0000000206047899 */ /* 0x000fe40008001207 */
[----:B------:R-:W-:Y:S02]  /*4c40*/  UISETP.GT.U32.AND.EX UP0, UPT, UR7, URZ, UPT, UP0 ;  /* 0x000000ff0700728c */ /* 0x000fe4000bf04100 */
[----:B------:R-:W-:-:S03]  /*4c50*/  USHF.R.U32.HI UR5, URZ, 0x2, UR7 ;  /* 0x00000002ff057899 */ /* 0x000fc60008011607 */
[----:B------:R-:W-:-:S04]  /*4c60*/  UMOV UR6, UR4 ;  /* 0x0000000400067c82 */ /* 0x000fc80008000000 */
[----:B------:R-:W-:Y:S01]  /*4c70*/  UMOV UR7, UR5 ;  /* 0x0000000500077c82 */ /* 0x000fe20008000000 */
[----:B------:R-:W-:Y:S05]  /*4c80*/  BRA.U UP0, `(.L_x_76) ;  /* 0xffffffd900b47547 */ /* 0x000fea000b83ffff */
.L_x_68:
[----:B------:R-:W4:Y:S01]  /*4c90*/  LDCU.128 UR4, c[0x0][0x380] ;  /* 0x00007000ff0477ac */ /* 0x000f220008000c00 */
[C---:B------:R-:W-:Y:S01]  /*4ca0*/  IMAD.SHL.U32 R16, R3.reuse, 0x8, RZ ;  /* 0x0000000803107824 */ /* 0x040fe200078e00ff */
[----:B------:R-:W-:Y:S01]  /*4cb0*/  SHF.R.S32.HI R0, RZ, 0x1f, R3 ;  /* 0x0000001fff007819 */ /* 0x000fe20000011403 */
[----:B------:R-:W0:Y:S01]  /*4cc0*/  LDC.64 R22, c[0x0][0x3c0] ;  /* 0x0000f000ff167b82 */ /* 0x000e220000000a00 */
[----:B------:R-:W1:Y:S02]  /*4cd0*/  LDCU.64 UR10, c[0x0][0x390] ;  /* 0x00007200ff0a77ac */ /* 0x000e640008000a00 */
[----:B------:R-:W-:-:S05]  /*4ce0*/  SHF.L.U64.HI R2, R3, 0x3, R0 ;  /* 0x0000000303027819 */ /* 0x000fca0000010200 */
[----:B------:R-:W2:Y:S01]  /*4cf0*/  LDC R24, c[0x0][0x3c8] ;  /* 0x0000f200ff187b82 */ /* 0x000ea20000000800 */
[C---:B----4-:R-:W-:Y:S02]  /*4d00*/  IADD3 R20, P0, PT, R16.reuse, UR4, RZ ;  /* 0x0000000410147c10 */ /* 0x050fe4000ff1e0ff */
[C---:B------:R-:W-:Y:S02]  /*4d10*/  IADD3 R18, P1, PT, R16.reuse, UR6, RZ ;  /* 0x0000000610127c10 */ /* 0x040fe4000ff3e0ff */
[----:B-1----:R-:W-:Y:S02]  /*4d20*/  IADD3 R16, P2, PT, R16, UR10, RZ ;  /* 0x0000000a10107c10 */ /* 0x002fe4000ff5e0ff */
[C---:B------:R-:W-:Y:S02]  /*4d30*/  IADD3.X R21, PT, PT, R2.reuse, UR5, RZ, P0, !PT ;  /* 0x0000000502157c10 */ /* 0x040fe400087fe4ff */
[C---:B------:R-:W-:Y:S02]  /*4d40*/  IADD3.X R19, PT, PT, R2.reuse, UR7, RZ, P1, !PT ;  /* 0x0000000702137c10 */ /* 0x040fe40008ffe4ff */
[----:B------:R-:W-:Y:S01]  /*4d50*/  IADD3.X R17, PT, PT, R2, UR11, RZ, P2, !PT ;  /* 0x0000000b02117c10 */ /* 0x000fe200097fe4ff */
[----:B------:R1:W5:Y:S04]  /*4d60*/  LDG.E.64 R14, desc[UR8][R20.64] ;  /* 0x00000008140e7981 */ /* 0x000368000c1e1b00 */
[----:B------:R1:W5:Y:S04]  /*4d70*/  LDG.E.64 R12, desc[UR8][R18.64] ;  /* 0x00000008120c7981 */ /* 0x000368000c1e1b00 */
[----:B------:R1:W5:Y:S01]  /*4d80*/  LDG.E.64 R10, desc[UR8][R16.64] ;  /* 0x00000008100a7981 */ /* 0x000362000c1e1b00 */
[----:B------:R-:W-:Y:S01]  /*4d90*/  SHF.R.U32.HI R2, RZ, 0x2, R5 ;  /* 0x00000002ff027819 */ /* 0x000fe20000011605 */
[----:B------:R-:W-:Y:S01]  /*4da0*/  BSSY.RECONVERGENT B0, `(.L_x_77) ;  /* 0x000007f000007945 */ /* 0x000fe20003800200 */
[----:B0-----:R-:W-:-:S02]  /*4db0*/  LOP3.LUT R22, R22, 0xaad26b49, RZ, 0x3c, !PT ;  /* 0xaad26b4916167812 */ /* 0x001fc400078e3cff */
[----:B------:R-:W-:Y:S01]  /*4dc0*/  LOP3.LUT R2, R2, R5, RZ, 0x3c, !PT ;  /* 0x0000000502027212 */ /* 0x000fe200078e3cff */
[----:B--23--:R-:W-:Y:S01]  /*4dd0*/  IMAD.SHL.U32 R5, R7, 0x10, RZ ;  /* 0x0000001007057824 */ /* 0x00cfe200078e00ff */
[----:B------:R-:W-:Y:S01]  /*4de0*/  LOP3.LUT R23, R23, 0xf7dcefdd, RZ, 0x3c, !PT ;  /* 0xf7dcefdd17177812 */ /* 0x000fe200078e3cff */
[----:B------:R-:W-:Y:S01]  /*4df0*/  IMAD R22, R22, 0x4182bed5, RZ ;  /* 0x4182bed516167824 */ /* 0x000fe200078e02ff */
[----:B------:R-:W-:Y:S01]  /*4e00*/  SHF.R.U32.HI R27, RZ, 0x2, R6 ;  /* 0x00000002ff1b7819 */ /* 0x000fe20000011606 */
[C---:B------:R-:W-:Y:S02]  /*4e10*/  IMAD.SHL.U32 R4, R2.reuse, 0x2, RZ ;  /* 0x0000000202047824 */ /* 0x040fe400078e00ff */
[----:B------:R-:W-:Y:S01]  /*4e20*/  IMAD R23, R23, -0x658354e5, RZ ;  /* 0x9a7cab1b17177824 */ /* 0x000fe200078e02ff */
[----:B------:R-:W-:Y:S02]  /*4e30*/  LOP3.LUT R27, R27, R6, RZ, 0x3c, !PT ;  /* 0x000000061b1b7212 */ /* 0x000fe400078e3cff */
[----:B------:R-:W-:-:S02]  /*4e40*/  LOP3.LUT R4, R2, R4, R5, 0x96, !PT ;  /* 0x0000000402047212 */ /* 0x000fc400078e9605 */
[----:B------:R-:W-:Y:S02]  /*4e50*/  SHF.R.U32.HI R5, RZ, 0x2, R8 ;  /* 0x00000002ff057819 */ /* 0x000fe40000011608 */
[----:B------:R-:W-:Y:S02]  /*4e60*/  LOP3.LUT R7, R4, R7, RZ, 0x3c, !PT ;  /* 0x0000000704077212 */ /* 0x000fe400078e3cff */
[----:B------:R-:W-:Y:S02]  /*4e70*/  LOP3.LUT R5, R5, R8, RZ, 0x3c, !PT ;  /* 0x0000000805057212 */ /* 0x000fe400078e3cff */
[----:B------:R-:W-:Y:S01]  /*4e80*/  IADD3 R23, PT, PT, R22, 0x64f0c9, R23 ;  /* 0x0064f0c916177810 */ /* 0x000fe20007ffe017 */
[----:B------:R-:W-:Y:S01]  /*4e90*/  IMAD.SHL.U32 R2, R7, 0x10, RZ ;  /* 0x0000001007027824 */ /* 0x000fe200078e00ff */
[----:B------:R-:W-:Y:S01]  /*4ea0*/  SHF.R.U32.HI R22, RZ, 0x2, R9 ;  /* 0x00000002ff167819 */ /* 0x000fe20000011609 */
[----:B------:R-:W-:-:S03]  /*4eb0*/  IMAD.SHL.U32 R4, R5, 0x2, RZ ;  /* 0x0000000205047824 */ /* 0x000fc600078e00ff */
[----:B------:R-:W-:Y:S02]  /*4ec0*/  LOP3.LUT R22, R22, R9, RZ, 0x3c, !PT ;  /* 0x0000000916167212 */ /* 0x000fe400078e3cff */
[----:B------:R-:W-:Y:S01]  /*4ed0*/  LOP3.LUT R4, R5, R4, R2, 0x96, !PT ;  /* 0x0000000405047212 */ /* 0x000fe200078e9602 */
[----:B------:R-:W-:Y:S02]  /*4ee0*/  IMAD R2, R24, 0x587c5, R23 ;  /* 0x000587c518027824 */ /* 0x000fe400078e0217 */
[----:B------:R-:W-:Y:S01]  /*4ef0*/  IMAD.SHL.U32 R23, R22, 0x2, RZ ;  /* 0x0000000216177824 */ /* 0x000fe200078e00ff */
[----:B------:R-:W-:Y:S02]  /*4f00*/  LOP3.LUT R25, R4, R7, RZ, 0x3c, !PT ;  /* 0x0000000704197212 */ /* 0x000fe400078e3cff */
[C---:B------:R-:W-:Y:S02]  /*4f10*/  IADD3 R7, PT, PT, R2.reuse, 0x587c5, R7 ;  /* 0x000587c502077810 */ /* 0x040fe40007ffe007 */
[----:B------:R-:W-:-:S05]  /*4f20*/  IADD3 R4, PT, PT, R2, 0xb0f8a, R25 ;  /* 0x000b0f8a02047810 */ /* 0x000fca0007ffe019 */
[----:B------:R-:W-:-:S04]  /*4f30*/  IMAD.WIDE.U32 R4, R4, 0x200000, RZ ;  /* 0x0020000004047825 */ /* 0x000fc800078e00ff */
[----:B------:R-:W-:Y:S01]  /*4f40*/  IMAD.MOV.U32 R9, RZ, RZ, R5 ;  /* 0x000000ffff097224 */ /* 0x000fe200078e0005 */
[----:B------:R-:W-:Y:S01]  /*4f50*/  LOP3.LUT R8, R4, R7, RZ, 0x3c, !PT ;  /* 0x0000000704087212 */ /* 0x000fe200078e3cff */
[----:B------:R-:W-:-:S03]  /*4f60*/  IMAD.SHL.U32 R7, R25, 0x10, RZ ;  /* 0x0000001019077824 */ /* 0x000fc600078e00ff */
[----:B------:R-:W0:Y:S02]  /*4f70*/  I2F.F64.U64 R4, R8 ;  /* 0x0000000800047312 */ /* 0x000e240000301800 */
[----:B------:R-:W-:Y:S01]  /*4f80*/  LOP3.LUT R24, R22, R23, R7, 0x96, !PT ;  /* 0x0000001716187212 */ /* 0x000fe200078e9607 */
[----:B------:R-:W-:Y:S02]  /*4f90*/  IMAD.MOV.U32 R22, RZ, RZ, 0x0 ;  /* 0x00000000ff167424 */ /* 0x000fe400078e00ff */
[----:B------:R-:W-:Y:S01]  /*4fa0*/  IMAD.MOV.U32 R23, RZ, RZ, 0x3ca00000 ;  /* 0x3ca00000ff177424 */ /* 0x000fe200078e00ff */
[----:B------:R-:W-:Y:S01]  /*4fb0*/  LOP3.LUT R25, R24, R25, RZ, 0x3c, !PT ;  /* 0x0000001918197212 */ /* 0x000fe200078e3cff */
[----:B------:R-:W-:-:S04]  /*4fc0*/  IMAD.SHL.U32 R7, R27, 0x2, RZ ;  /* 0x000000021b077824 */ /* 0x000fc800078e00ff */
[----:B------:R-:W-:Y:S01]  /*4fd0*/  IMAD.SHL.U32 R6, R25, 0x10, RZ ;  /* 0x0000001019067824 */ /* 0x000fe200078e00ff */
[----:B0-----:R-:W-:-:S04]  /*4fe0*/  DFMA R4, R4, R22, 5.5511151231257827021e-17 ;  /* 0x3c9000000404742b */ /* 0x001fc80000000016 */
[----:B------:R-:W-:-:S04]  /*4ff0*/  LOP3.LUT R6, R27, R7, R6, 0x96, !PT ;  /* 0x000000071b067212 */ /* 0x000fc800078e9606 */
[----:B------:R-:W-:Y:S02]  /*5000*/  LOP3.LUT R7, R6, R25, RZ, 0x3c, !PT ;  /* 0x0000001906077212 */ /* 0x000fe400078e3cff */
[C---:B------:R-:W-:Y:S02]  /*5010*/  IADD3 R25, PT, PT, R2.reuse, 0x10974f, R25 ;  /* 0x0010974f02197810 */ /* 0x040fe40007ffe019 */
[----:B------:R-:W-:Y:S01]  /*5020*/  IADD3 R8, PT, PT, R2, 0x161f14, R7 ;  /* 0x00161f1402087810 */ /* 0x000fe20007ffe007 */
[----:B------:R-:W-:Y:S01]  /*5030*/  IMAD.MOV.U32 R6, RZ, RZ, R4 ;  /* 0x000000ffff067224 */ /* 0x000fe200078e0004 */
[----:B------:R-:W-:Y:S01]  /*5040*/  ISETP.GT.AND P0, PT, R5, 0xfffff, PT ;  /* 0x000fffff0500780c */ /* 0x000fe20003f04270 */
[----:B------:R-:W-:Y:S02]  /*5050*/  IMAD.MOV.U32 R7, RZ, RZ, R5 ;  /* 0x000000ffff077224 */ /* 0x000fe400078e0005 */
[----:B------:R-:W-:-:S03]  /*5060*/  IMAD.WIDE.U32 R8, R8, 0x200000, RZ ;  /* 0x0020000008087825 */ /* 0x000fc600078e00ff */
[----:B------:R-:W-:-:S07]  /*5070*/  LOP3.LUT R8, R8, R25, RZ, 0x3c, !PT ;  /* 0x0000001908087212 */ /* 0x000fce00078e3cff */
[----:B------:R-:W-:Y:S01]  /*5080*/  @!P0 DMUL R6, R6, 1.80143985094819840000e+16 ;  /* 0x4350000006068828 */ /* 0x000fe20000000000 */
[----:B------:R-:W0:Y:S09]  /*5090*/  I2F.F64.U64 R8, R8 ;  /* 0x0000000800087312 */ /* 0x000e320000301800 */
[----:B------:R-:W-:-:S02]  /*50a0*/  @!P0 IMAD.MOV.U32 R5, RZ, RZ, R7 ;  /* 0x000000ffff058224 */ /* 0x000fc400078e0007 */
[----:B------:R-:W-:Y:S02]  /*50b0*/  @!P0 IMAD.MOV.U32 R4, RZ, RZ, R6 ;  /* 0x000000ffff048224 */ /* 0x000fe400078e0006 */
[----:B------:R-:W-:Y:S01]  /*50c0*/  VIADD R2, R5, 0xffffffff ;  /* 0xffffffff05027836 */ /* 0x000fe20000000000 */
[----:B0-----:R-:W-:-:S04]  /*50d0*/  DFMA R22, R8, 2.2204460492503130808e-16, R22 ;  /* 0x3cb000000816782b */ /* 0x001fc80000000016 */
[----:B------:R-:W-:Y:S01]  /*50e0*/  ISETP.GT.U32.AND P1, PT, R2, 0x7feffffe, PT ;  /* 0x7feffffe0200780c */ /* 0x000fe20003f24070 */
[----:B------:R-:W-:Y:S02]  /*50f0*/  IMAD.MOV.U32 R2, RZ, RZ, -0x3ff ;  /* 0xfffffc01ff027424 */ /* 0x000fe400078e00ff */
[----:B------:R-:W-:-:S10]  /*5100*/  @!P0 IMAD.MOV.U32 R2, RZ, RZ, -0x435 ;  /* 0xfffffbcbff028424 */ /* 0x000fd400078e00ff */
[----:B-1----:R-:W-:Y:S05]  /*5110*/  @P1 BRA `(.L_x_78) ;  /* 0x0000000400041947 */ /* 0x002fea0003800000 */
[----:B------:R-:W-:Y:S01]  /*5120*/  LOP3.LUT R6, R5, 0xfffff, RZ, 0xc0, !PT ;  /* 0x000fffff05067812 */ /* 0x000fe200078ec0ff */
[----:B------:R-:W-:Y:S01]  /*5130*/  IMAD.MOV.U32 R8, RZ, RZ, RZ ;  /* 0x000000ffff087224 */ /* 0x000fe200078e00ff */
[----:B------:R-:W-:Y:S01]  /*5140*/  UMOV UR4, 0x3ae80f1e ;  /* 0x3ae80f1e00047882 */ /* 0x000fe20000000000 */
[----:B------:R-:W-:Y:S01]  /*5150*/  IMAD.MOV.U32 R30, RZ, RZ, -0x748574fc ;  /* 0x8b7a8b04ff1e7424 */ /* 0x000fe200078e00ff */
[----:B------:R-:W-:Y:S01]  /*5160*/  LOP3.LUT R7, R6, 0x3ff00000, RZ, 0xfc, !PT ;  /* 0x3ff0000006077812 */ /* 0x000fe200078efcff */
[----:B------:R-:W-:Y:S01]  /*5170*/  IMAD.MOV.U32 R6, RZ, RZ, R4 ;  /* 0x000000ffff067224 */ /* 0x000fe200078e0004 */
[----:B------:R-:W-:Y:S01]  /*5180*/  UMOV UR5, 0x3eb1380b ;  /* 0x3eb1380b00057882 */ /* 0x000fe20000000000 */
[----:B------:R-:W-:Y:S01]  /*5190*/  IMAD.MOV.U32 R31, RZ, RZ, 0x3ed0ee25 ;  /* 0x3ed0ee25ff1f7424 */ /* 0x000fe200078e00ff */
[----:B------:R-:W-:Y:S01]  /*51a0*/  ISETP.GE.U32.AND P0, PT, R7, 0x3ff6a09f, PT ;  /* 0x3ff6a09f0700780c */ /* 0x000fe20003f06070 */
[----:B------:R-:W-:Y:S01]  /*51b0*/  IMAD.MOV.U32 R33, RZ, RZ, 0x43300000 ;  /* 0x43300000ff217424 */ /* 0x000fe200078e00ff */
[----:B------:R-:W-:Y:S01]  /*51c0*/  LEA.HI R2, R5, R2, RZ, 0xc ;  /* 0x0000000205027211 */ /* 0x000fe200078f60ff */
[----:B------:R-:W-:Y:S01]  /*51d0*/  UMOV UR6, 0x80000000 ;  /* 0x8000000000067882 */ /* 0x000fe20000000000 */
[----:B------:R-:W-:-:S09]  /*51e0*/  UMOV UR7, 0x43300000 ;  /* 0x4330000000077882 */ /* 0x000fd20000000000 */
        /* <DEDUP_REMOVED lines=52> */
.L_x_78:
[----:B------:R-:W-:Y:S01]  /*5530*/  IMAD.MOV.U32 R4, RZ, RZ, 0x0 ;  /* 0x00000000ff047424 */ /* 0x000fe200078e00ff */
[----:B------:R-:W-:Y:S01]  /*5540*/  LOP3.LUT P0, RZ, R7, 0x7fffffff, RZ, 0xc0, !PT ;  /* 0x7fffffff07ff7812 */ /* 0x000fe2000780c0ff */
[----:B------:R-:W-:-:S06]  /*5550*/  IMAD.MOV.U32 R5, RZ, RZ, 0x7ff00000 ;  /* 0x7ff00000ff057424 */ /* 0x000fcc00078e00ff */
[----:B------:R-:W-:-:S10]  /*5560*/  DFMA R4, R6, R4, +INF ;  /* 0x7ff000000604742b */ /* 0x000fd40000000004 */
[----:B------:R-:W-:Y:S02]  /*5570*/  FSEL R30, R4, RZ, P0 ;  /* 0x000000ff041e7208 */ /* 0x000fe40000000000 */
[----:B------:R-:W-:-:S07]  /*5580*/  FSEL R31, R5, -QNAN , P0 ;  /* 0xfff00000051f7808 */ /* 0x000fce0000000000 */
.L_x_79:
[----:B------:R-:W-:Y:S05]  /*5590*/  BSYNC.RECONVERGENT B0 ;  /* 0x0000000000007941 */ /* 0x000fea0003800200 */
.L_x_77:
[----:B------:R-:W-:Y:S01]  /*55a0*/  DMUL R30, R30, -2 ;  /* 0xc00000001e1e7828 */ /* 0x000fe20000000000 */
[----:B------:R-:W-:Y:S01]  /*55b0*/  IMAD.MOV.U32 R32, RZ, RZ, 0x0 ;  /* 0x00000000ff207424 */ /* 0x000fe200078e00ff */
[----:B------:R-:W0:Y:S01]  /*55c0*/  LDC.64 R8, c[0x0][0x3a8] ;  /* 0x0000ea00ff087b82 */ /* 0x000e220000000a00 */
[----:B------:R-:W-:Y:S01]  /*55d0*/  IMAD.MOV.U32 R33, RZ, RZ, 0x3fd80000 ;  /* 0x3fd80000ff217424 */ /* 0x000fe200078e00ff */
[----:B------:R-:W1:Y:S01]  /*55e0*/  LDCU.64 UR4, c[0x0][0x3b0] ;  /* 0x00007600ff0477ac */ /* 0x000e620008000a00 */
[----:B------:R-:W-:Y:S01]  /*55f0*/  BSSY.RECONVERGENT B0, `(.L_x_80) ;  /* 0x0000017000007945 */ /* 0x000fe20003800200 */
[----:B------:R-:W2:Y:S04]  /*5600*/  MUFU.RSQ64H R29, R31 ;  /* 0x0000001f001d7308 */ /* 0x000ea80000001c00 */
[----:B------:R-:W-:-:S05]  /*5610*/  VIADD R28, R31, 0xfcb00000 ;  /* 0xfcb000001f1c7836 */ /* 0x000fca0000000000 */
[----:B------:R-:W-:Y:S01]  /*5620*/  ISETP.GE.U32.AND P0, PT, R28, 0x7ca00000, PT ;  /* 0x7ca000001c00780c */ /* 0x000fe20003f06070 */
[----:B--2---:R-:W-:Y:S02]  /*5630*/  DMUL R4, R28, R28 ;  /* 0x0000001c1c047228 */ /* 0x004fe40000000000 */
[----:B0-----:R-:W-:-:S06]  /*5640*/  DADD R8, R8, R8 ;  /* 0x0000000008087229 */ /* 0x001fcc0000000008 */
[----:B------:R-:W-:Y:S02]  /*5650*/  DFMA R4, R30, -R4, 1 ;  /* 0x3ff000001e04742b */ /* 0x000fe40000000804 */
[----:B-1----:R-:W-:-:S06]  /*5660*/  DMUL R8, R8, UR4 ;  /* 0x0000000408087c28 */ /* 0x002fcc0008000000 */
[----:B------:R-:W-:Y:S02]  /*5670*/  DFMA R32, R4, R32, 0.5 ;  /* 0x3fe000000420742b */ /* 0x000fe40000000020 */
[----:B------:R-:W-:-:S08]  /*5680*/  DMUL R4, R28, R4 ;  /* 0x000000041c047228 */ /* 0x000fd00000000000 */
[----:B------:R-:W-:-:S08]  /*5690*/  DFMA R32, R32, R4, R28 ;  /* 0x000000042020722b */ /* 0x000fd0000000001c */
[----:B------:R-:W-:Y:S02]  /*56a0*/  DMUL R24, R30, R32 ;  /* 0x000000201e187228 */ /* 0x000fe40000000000 */
[----:B------:R-:W-:Y:S02]  /*56b0*/  VIADD R27, R33, 0xfff00000 ;  /* 0xfff00000211b7836 */ /* 0x000fe40000000000 */
[----:B------:R-:W-:-:S04]  /*56c0*/  IMAD.MOV.U32 R26, RZ, RZ, R32 ;  /* 0x000000ffff1a7224 */ /* 0x000fc800078e0020 */
[----:B------:R-:W-:-:S08]  /*56d0*/  DFMA R6, R24, -R24, R30 ;  /* 0x800000181806722b */ /* 0x000fd0000000001e */
[----:B------:R-:W-:Y:S01]  /*56e0*/  DFMA R4, R6, R26, R24 ;  /* 0x0000001a0604722b */ /* 0x000fe20000000018 */
[----:B------:R-:W-:Y:S10]  /*56f0*/  @!P0 BRA `(.L_x_81) ;  /* 0x0000000000188947 */ /* 0x000ff40003800000 */
[----:B------:R-:W-:Y:S01]  /*5700*/  IMAD.MOV.U32 R4, RZ, RZ, R30 ;  /* 0x000000ffff047224 */ /* 0x000fe200078e001e */
[----:B------:R-:W-:Y:S01]  /*5710*/  MOV R26, 0x5760 ;  /* 0x00005760001a7802 */ /* 0x000fe20000000f00 */
[----:B------:R-:W-:Y:S02]  /*5720*/  IMAD.MOV.U32 R2, RZ, RZ, R32 ;  /* 0x000000ffff027224 */ /* 0x000fe400078e0020 */
[----:B------:R-:W-:Y:S02]  /*5730*/  IMAD.MOV.U32 R5, RZ, RZ, R31 ;  /* 0x000000ffff057224 */ /* 0x000fe400078e001f */
[----:B------:R-:W-:-:S07]  /*5740*/  IMAD.MOV.U32 R30, RZ, RZ, R28 ;  /* 0x000000ffff1e7224 */ /* 0x000fce00078e001c */
[----:B-----5:R-:W-:Y:S05]  /*5750*/  CALL.REL.NOINC `($__internal_1_$__cuda_sm20_dsqrt_rn_f64_mediumpath_v1) ;  /* 0x0000000800c87944 */ /* 0x020fea0003c00000 */
.L_x_81:
[----:B------:R-:W-:Y:S05]  /*5760*/  BSYNC.RECONVERGENT B0 ;  /* 0x0000000000007941 */ /* 0x000fea0003800200 */
.L_x_80:
[----:B------:R-:W-:Y:S01]  /*5770*/  DMUL R28, RZ, R22 ;  /* 0x00000016ff1c7228 */ /* 0x000fe20000000000 */
[----:B------:R-:W-:Y:S01]  /*5780*/  IMAD.SHL.U32 R2, R23, 0x2, RZ ;  /* 0x0000000217027824 */ /* 0x000fe200078e00ff */
[----:B------:R-:W-:Y:S01]  /*5790*/  UMOV UR4, 0x33145c07 ;  /* 0x33145c0700047882 */ /* 0x000fe20000000000 */
[----:B------:R-:W-:Y:S01]  /*57a0*/  UMOV UR5, 0x3ca1a626 ;  /* 0x3ca1a62600057882 */ /* 0x000fe20000000000 */
[----:B------:R-:W-:Y:S01]  /*57b0*/  IMAD.MOV.U32 R34, RZ, RZ, -0x3e107ad8 ;  /* 0xc1ef8528ff227424 */ /* 0x000fe200078e00ff */
[----:B------:R-:W-:Y:S01]  /*57c0*/  UMOV UR6, 0x69ace392 ;  /* 0x69ace39200067882 */ /* 0x000fe20000000000 */
[----:B------:R-:W-:Y:S01]  /*57d0*/  ISETP.GT.U32.AND P0, PT, R2, -0x79800000, PT ;  /* 0x868000000200780c */ /* 0x000fe20003f04070 */
[----:B------:R-:W-:Y:S01]  /*57e0*/  IMAD.MOV.U32 R35, RZ, RZ, 0x3e21eea7 ;  /* 0x3e21eea7ff237424 */ /* 0x000fe200078e00ff */
[----:B------:R-:W-:Y:S02]  /*57f0*/  UMOV UR7, 0x3ec71de3 ;  /* 0x3ec71de300077882 */ /* 0x000fe40000000000 */
[----:B------:R-:W-:Y:S01]  /*5800*/  FSEL R27, R29, R23, P0 ;  /* 0x000000171d1b7208 */ /* 0x000fe20000000000 */
[----:B------:R-:W-:Y:S01]  /*5810*/  IMAD.MOV.U32 R23, RZ, RZ, 0x3e5ae5f1 ;  /* 0x3e5ae5f1ff177424 */ /* 0x000fe200078e00ff */
[----:B------:R-:W-:Y:S01]  /*5820*/  FSEL R28, R28, R22, P0 ;  /* 0x000000161c1c7208 */ /* 0x000fe20000000000 */
[----:B------:R-:W-:-:S02]  /*5830*/  IMAD.MOV.U32 R22, RZ, RZ, 0x2cb0d246 ;  /* 0x2cb0d246ff167424 */ /* 0x000fc400078e00ff */
[----:B------:R-:W-:Y:S02]  /*5840*/  VIADD R29, R27, 0x100000 ;  /* 0x001000001b1d7836 */ /* 0x000fe40000000000 */
[----:B------:R-:W-:Y:S02]  /*5850*/  IMAD.MOV.U32 R26, RZ, RZ, R28 ;  /* 0x000000ffff1a7224 */ /* 0x000fe400078e001c */
[----:B------:R-:W0:Y:S08]  /*5860*/  FRND.F64 R6, R28 ;  /* 0x0000001c00067313 */ /* 0x000e300000301800 */
[----:B------:R-:W1:Y:S01]  /*5870*/  F2I.S64.F64 R28, R28 ;  /* 0x0000001c001c7311 */ /* 0x000e620000301900 */
[----:B0-----:R-:W-:-:S08]  /*5880*/  DFMA R6, R6, -0.5, R26 ;  /* 0xbfe000000606782b */ /* 0x001fd0000000001a */
[C---:B------:R-:W-:Y:S01]  /*5890*/  DMUL R30, R6.reuse, UR4 ;  /* 0x00000004061e7c28 */ /* 0x040fe20008000000 */
[----:B------:R-:W-:Y:S01]  /*58a0*/  UMOV UR4, 0x54442d18 ;  /* 0x54442d1800047882 */ /* 0x000fe20000000000 */
[----:B------:R-:W-:Y:S01]  /*58b0*/  UMOV UR5, 0x400921fb ;  /* 0x400921fb00057882 */ /* 0x000fe20000000000 */
[C---:B-1----:R-:W-:Y:S02]  /*58c0*/  LOP3.LUT R2, R28.reuse, 0x1, RZ, 0xc0, !PT ;  /* 0x000000011c027812 */ /* 0x042fe400078ec0ff */
[----:B------:R-:W-:Y:S01]  /*58d0*/  LOP3.LUT P1, RZ, R28, 0x2, RZ, 0xc0, !PT ;  /* 0x000000021cff7812 */ /* 0x000fe2000782c0ff */
[----:B------:R-:W-:Y:S01]  /*58e0*/  DMUL R28, RZ, R26 ;  /* 0x0000001aff1c7228 */ /* 0x000fe20000000000 */
[----:B------:R-:W-:Y:S01]  /*58f0*/  ISETP.NE.U32.AND P0, PT, R2, 0x1, PT ;  /* 0x000000010200780c */ /* 0x000fe20003f05070 */
[----:B------:R-:W-:Y:S01]  /*5900*/  DFMA R30, R6, UR4, R30 ;  /* 0x00000004061e7c2b */ /* 0x000fe2000800001e */
[----:B------:R-:W-:Y:S01]  /*5910*/  UMOV UR4, 0xf9785eba ;  /* 0xf9785eba00047882 */ /* 0x000fe20000000000 */
[----:B------:R-:W-:Y:S01]  /*5920*/  UMOV UR5, 0x3de5db65 ;  /* 0x3de5db6500057882 */ /* 0x000fe20000000000 */
[----:B------:R-:W-:-:S05]  /*5930*/  ISETP.NE.U32.AND.EX P0, PT, RZ, RZ, PT, P0 ;  /* 0x000000ffff00720c */ /* 0x000fca0003f05100 */
[CC--:B------:R-:W-:Y:S02]  /*5940*/  DMUL R6, R30.reuse, R30.reuse ;  /* 0x0000001e1e067228 */ /* 0x0c0fe40000000000 */
[----:B------:R-:W-:-:S06]  /*5950*/  DMUL R24, R30, R30 ;  /* 0x0000001e1e187228 */ /* 0x000fcc0000000000 */
[----:B------:R-:W-:Y:S01]  /*5960*/  DFMA R22, R6, UR4, -R22 ;  /* 0x0000000406167c2b */ /* 0x000fe20008000816 */
[----:B------:R-:W-:Y:S01]  /*5970*/  UMOV UR4, 0x20fd8164 ;  /* 0x20fd816400047882 */ /* 0x000fe20000000000 */
[----:B------:R-:W-:-:S06]  /*5980*/  UMOV UR5, 0x3da8ff83 ;  /* 0x3da8ff8300057882 */ /* 0x000fcc0000000000 */
[----:B------:R-:W-:Y:S01]  /*5990*/  DFMA R32, R6, R22, UR6 ;  /* 0x0000000606207e2b */ /* 0x000fe20008000016 */
[----:B------:R-:W-:Y:S01]  /*59a0*/  UMOV UR6, 0x19db62a1 ;  /* 0x19db62a100067882 */ /* 0x000fe20000000000 */
[----:B------:R-:W-:Y:S01]  /*59b0*/  DFMA R22, R24, -UR4, R34 ;  /* 0x8000000418167c2b */ /* 0x000fe20008000022 */
[----:B------:R-:W-:Y:S01]  /*59c0*/  UMOV UR4, 0x8e06e6d9 ;  /* 0x8e06e6d900047882 */ /* 0x000fe20000000000 */
[----:B------:R-:W-:Y:S01]  /*59d0*/  UMOV UR5, 0x3e927e4f ;  /* 0x3e927e4f00057882 */ /* 0x000fe20000000000 */
[----:B------:R-:W-:-:S03]  /*59e0*/  UMOV UR7, 0x3f2a01a0 ;  /* 0x3f2a01a000077882 */ /* 0x000fc60000000000 */
[----:B------:R-:W-:Y:S01]  /*59f0*/  DFMA R32, R6, R32, -UR6 ;  /* 0x8000000606207e2b */ /* 0x000fe20008000020 */
[----:B------:R-:W-:Y:S01]  /*5a00*/  UMOV UR6, 0x11110818 ;  /* 0x1111081800067882 */ /* 0x000fe20000000000 */
[----:B------:R-:W-:Y:S01]  /*5a10*/  DFMA R22, R24, R22, -UR4 ;  /* 0x8000000418167e2b */ /* 0x000fe20008000016 */
[----:B------:R-:W-:Y:S01]  /*5a20*/  UMOV UR4, 0x19ddbce9 ;  /* 0x19ddbce900047882 */ /* 0x000fe20000000000 */
[----:B------:R-:W-:Y:S01]  /*5a30*/  UMOV UR5, 0x3efa01a0 ;  /* 0x3efa01a000057882 */ /* 0x000fe20000000000 */
[----:B------:R-:W-:-:S03]  /*5a40*/  UMOV UR7, 0x3f811111 ;  /* 0x3f81111100077882 */ /* 0x000fc60000000000 */
[----:B------:R-:W-:Y:S01]  /*5a50*/  DFMA R32, R6, R32, UR6 ;  /* 0x0000000606207e2b */ /* 0x000fe20008000020 */
[----:B------:R-:W-:Y:S01]  /*5a60*/  UMOV UR6, 0x55555554 ;  /* 0x5555555400067882 */ /* 0x000fe20000000000 */
[----:B------:R-:W-:Y:S01]  /*5a70*/  DFMA R22, R24, R22, UR4 ;  /* 0x0000000418167e2b */ /* 0x000fe20008000016 */
[----:B------:R-:W-:Y:S01]  /*5a80*/  UMOV UR4, 0x16c15d47 ;  /* 0x16c15d4700047882 */ /* 0x000fe20000000000 */
[----:B------:R-:W-:Y:S01]  /*5a90*/  UMOV UR5, 0x3f56c16c ;  /* 0x3f56c16c00057882 */ /* 0x000fe20000000000 */
[----:B------:R-:W-:-:S03]  /*5aa0*/  UMOV UR7, 0x3fc55555 ;  /* 0x3fc5555500077882 */ /* 0x000fc60000000000 */
[----:B------:R-:W-:Y:S02]  /*5ab0*/  DFMA R32, R6, R32, -UR6 ;  /* 0x8000000606207e2b */ /* 0x000fe40008000020 */
[----:B------:R-:W-:Y:S01]  /*5ac0*/  DFMA R34, R24, R22, -UR4 ;  /* 0x8000000418227e2b */ /* 0x000fe20008000016 */
[----:B------:R-:W-:Y:S01]  /*5ad0*/  UMOV UR4, 0x55555551 ;  /* 0x5555555100047882 */ /* 0x000fe20000000000 */
[----:B------:R-:W0:Y:S01]  /*5ae0*/  MUFU.RSQ64H R23, R9 ;  /* 0x0000000900177308 */ /* 0x000e220000001c00 */
[----:B------:R-:W-:Y:S01]  /*5af0*/  UMOV UR5, 0x3fa55555 ;  /* 0x3fa5555500057882 */ /* 0x000fe20000000000 */
[----:B------:R-:W-:Y:S02]  /*5b00*/  VIADD R22, R9, 0xfcb00000 ;  /* 0xfcb0000009167836 */ /* 0x000fe40000000000 */
[----:B------:R-:W-:Y:S02]  /*5b10*/  DFMA R6, R6, R32, RZ ;  /* 0x000000200606722b */ /* 0x000fe400000000ff */
[----:B------:R-:W-:-:S06]  /*5b20*/  DFMA R34, R24, R34, UR4 ;  /* 0x0000000418227e2b */ /* 0x000fcc0008000022 */
[----:B------:R-:W-:Y:S02]  /*5b30*/  DFMA R6, R30, R6, R30 ;  /* 0x000000061e06722b */ /* 0x000fe4000000001e */
[----:B------:R-:W-:Y:S02]  /*5b40*/  DFMA R32, R24, R34, -0.5 ;  /* 0xbfe000001820742b */ /* 0x000fe40000000022 */
[----:B0-----:R-:W-:-:S06]  /*5b50*/  DMUL R30, R22, R22 ;  /* 0x00000016161e7228 */ /* 0x001fcc0000000000 */
[----:B------:R-:W-:Y:S02]  /*5b60*/  DFMA R32, R24, R32, 1 ;  /* 0x3ff000001820742b */ /* 0x000fe40000000020 */
[----:B------:R-:W-:Y:S01]  /*5b70*/  DFMA R24, -R30, R8, 1 ;  /* 0x3ff000001e18742b */ /* 0x000fe20000000108 */
[----:B------:R-:W-:Y:S02]  /*5b80*/  IMAD.MOV.U32 R30, RZ, RZ, 0x0 ;  /* 0x00000000ff1e7424 */ /* 0x000fe400078e00ff */
[----:B------:R-:W-:-:S05]  /*5b90*/  IMAD.MOV.U32 R31, RZ, RZ, 0x3fd80000 ;  /* 0x3fd80000ff1f7424 */ /* 0x000fca00078e00ff */
[----:B------:R-:W-:Y:S01]  /*5ba0*/  FSEL R33, R33, R7, !P0 ;  /* 0x0000000721217208 */ /* 0x000fe20004000000 */
[----:B------:R-:W-:Y:S02]  /*5bb0*/  DMUL R34, R22, R24 ;  /* 0x0000001816227228 */ /* 0x000fe40000000000 */
[----:B------:R-:W-:Y:S01]  /*5bc0*/  DFMA R30, R24, R30, 0.5 ;  /* 0x3fe00000181e742b */ /* 0x000fe2000000001e */
[----:B------:R-:W-:Y:S01]  /*5bd0*/  @P1 LOP3.LUT R33, R33, 0x80000000, RZ, 0x3c, !PT ;  /* 0x8000000021211812 */ /* 0x000fe200078e3cff */
[----:B------:R-:W0:Y:S06]  /*5be0*/  FRND.F64.TRUNC R24, R26 ;  /* 0x0000001a00187313 */ /* 0x000e2c000030d800 */
[----:B------:R-:W-:Y:S01]  /*5bf0*/  DFMA R30, R30, R34, R22 ;  /* 0x000000221e1e722b */ /* 0x000fe20000000016 */
[----:B------:R-:W-:-:S02]  /*5c00*/  FSEL R35, R32, R6, !P0 ;  /* 0x0000000620237208 */ /* 0x000fc40004000000 */
[----:B------:R-:W-:Y:S01]  /*5c10*/  ISETP.GE.U32.AND P0, PT, R22, 0x7ca00000, PT ;  /* 0x7ca000001600780c */ /* 0x000fe20003f06070 */
[----:B0-----:R-:W-:-:S04]  /*5c20*/  DSETP.NEU.AND P2, PT, R26, R24, PT ;  /* 0x000000181a00722a */ /* 0x001fc80003f4d000 */
[----:B------:R-:W-:Y:S02]  /*5c30*/  DMUL R24, R30, R8 ;  /* 0x000000081e187228 */ /* 0x000fe40000000000 */
[----:B------:R-:W-:Y:S02]  /*5c40*/  VIADD R27, R31, 0xfff00000 ;  /* 0xfff000001f1b7836 */ /* 0x000fe40000000000 */
[----:B------:R-:W-:Y:S01]  /*5c50*/  IMAD.MOV.U32 R26, RZ, RZ, R30 ;  /* 0x000000ffff1a7224 */ /* 0x000fe200078e001e */
[----:B------:R-:W-:Y:S02]  /*5c60*/  FSEL R28, R28, R35, !P2 ;  /* 0x000000231c1c7208 */ /* 0x000fe40005000000 */
[----:B------:R-:W-:Y:S01]  /*5c70*/  FSEL R29, R29, R33, !P2 ;  /* 0x000000211d1d7208 */ /* 0x000fe20005000000 */
[----:B------:R-:W-:-:S05]  /*5c80*/  DFMA R6, R24, -R24, R8 ;  /* 0x800000181806722b */ /* 0x000fca0000000008 */
[----:B------:R-:W-:-:S03]  /*5c90*/  DMUL R28, R4, R28 ;  /* 0x0000001c041c7228 */ /* 0x000fc60000000000 */
        /* <DEDUP_REMOVED lines=8> */
[----:B------:R-:W-:Y:S02]  /*5d20*/  IMAD.MOV.U32 R32, RZ, RZ, R4 ;  /* 0x000000ffff207224 */ /* 0x000fe400078e0004 */
[----:B------:R-:W-:-:S07]  /*5d30*/  IMAD.MOV.U32 R33, RZ, RZ, R5 ;  /* 0x000000ffff217224 */ /* 0x000fce00078e0005 */
.L_x_82:
[----:B------:R-:W0:Y:S02]  /*5d40*/  LDCU.64 UR4, c[0x0][0x398] ;  /* 0x00007300ff0477ac */ /* 0x000e240008000a00 */
[----:B0-----:R-:W-:-:S04]  /*5d50*/  LEA R4, P0, R3, UR4, 0x3 ;  /* 0x0000000403047c11 */ /* 0x001fc8000f8018ff */
[----:B------:R-:W-:Y:S01]  /*5d60*/  LEA.HI.X R5, R3, UR5, R0, 0x3, P0 ;  /* 0x0000000503057c11 */ /* 0x000fe200080f1c00 */
[----:B------:R-:W0:Y:S04]  /*5d70*/  LDCU.128 UR4, c[0x0][0x3a0] ;  /* 0x00007400ff0477ac */ /* 0x000e280008000c00 */
[----:B------:R-:W0:Y:S01]  /*5d80*/  LDG.E.64 R2, desc[UR8][R4.64] ;  /* 0x0000000804027981 */ /* 0x000e22000c1e1b00 */
[----:B------:R-:W-:Y:S01]  /*5d90*/  BSSY.RECONVERGENT B0, `(.L_x_83) ;  /* 0x0000027000007945 */ /* 0x000fe20003800200 */
[----:B0----5:R-:W-:Y:S01]  /*5da0*/  DFMA R2, -R12, UR6, R2 ;  /* 0x000000060c027c2b */ /* 0x021fe20008000102 */
[----:B------:R-:W-:Y:S01]  /*5db0*/  UMOV UR6, 0x54442d18 ;  /* 0x54442d1800067882 */ /* 0x000fe20000000000 */
[----:B------:R-:W-:-:S06]  /*5dc0*/  UMOV UR7, 0x400921fb ;  /* 0x400921fb00077882 */ /* 0x000fcc0000000000 */
[----:B------:R-:W-:-:S08]  /*5dd0*/  DFMA R2, R28, R32, R2 ;  /* 0x000000201c02722b */ /* 0x000fd00000000002 */
[----:B------:R-:W-:-:S08]  /*5de0*/  DFMA R12, R2, UR4, R12 ;  /* 0x00000004020c7c2b */ /* 0x000fd0000800000c */
[C---:B------:R-:W-:Y:S02]  /*5df0*/  DFMA R10, R12.reuse, UR4, R10 ;  /* 0x000000040c0a7c2b */ /* 0x040fe4000800000a */
[----:B------:R-:W-:-:S06]  /*5e00*/  DFMA R14, R12, UR4, R14 ;  /* 0x000000040c0e7c2b */ /* 0x000fcc000800000e */
[----:B------:R-:W-:-:S14]  /*5e10*/  DSETP.GT.AND P0, PT, R10, UR6, PT ;  /* 0x000000060a007e2a */ /* 0x000fdc000bf04000 */
[----:B------:R-:W-:Y:S05]  /*5e20*/  @!P0 BRA `(.L_x_84) ;  /* 0x0000000000748947 */ /* 0x000fea0003800000 */
[----:B------:R-:W-:Y:S01]  /*5e30*/  UMOV UR4, 0x7f3321d2 ;  /* 0x7f3321d200047882 */ /* 0x000fe20000000000 */
[----:B------:R-:W-:Y:S01]  /*5e40*/  UMOV UR5, 0x4032d97c ;  /* 0x4032d97c00057882 */ /* 0x000fe20000000000 */
[----:B------:R-:W-:Y:S01]  /*5e50*/  BSSY.RECONVERGENT B1, `(.L_x_85) ;  /* 0x0000012000017945 */ /* 0x000fe20003800200 */
[----:B------:R-:W-:Y:S01]  /*5e60*/  DADD R2, R10, -UR4 ;  /* 0x800000040a027e29 */ /* 0x000fe20008000000 */
[----:B------:R-:W-:-:S07]  /*5e70*/  PLOP3.LUT P0, PT, PT, PT, PT, 0x80, 0x8 ;  /* 0x000000000008781c */ /* 0x000fce0003f0f070 */
[----:B------:R-:W-:-:S14]  /*5e80*/  DSETP.GT.AND P1, PT, R2, UR6, PT ;  /* 0x0000000602007e2a */ /* 0x000fdc000bf24000 */
[----:B------:R-:W-:Y:S05]  /*5e90*/  @!P1 BRA `(.L_x_86) ;  /* 0x0000000000349947 */ /* 0x000fea0003800000 */
[----:B------:R-:W-:Y:S01]  /*5ea0*/  BSSY.RECONVERGENT B2, `(.L_x_87) ;  /* 0x000000b000027945 */ /* 0x000fe20003800200 */
[----:B------:R-:W-:Y:S02]  /*5eb0*/  IMAD.MOV.U32 R2, RZ, RZ, 0x54442d18 ;  /* 0x54442d18ff027424 */ /* 0x000fe400078e00ff */
[----:B------:R-:W-:Y:S02]  /*5ec0*/  IMAD.MOV.U32 R3, RZ, RZ, 0x401921fb ;  /* 0x401921fbff037424 */ /* 0x000fe400078e00ff */
[----:B------:R-:W-:Y:S02]  /*5ed0*/  IMAD.MOV.U32 R4, RZ, RZ, -0x1644588b ;  /* 0xe9bba775ff047424 */ /* 0x000fe400078e00ff */
[----:B------:R-:W-:-:S07]  /*5ee0*/  IMAD.MOV.U32 R5, RZ, RZ, 0x4035fdbb ;  /* 0x4035fdbbff057424 */ /* 0x000fce00078e00ff */
.L_x_88:
[----:B------:R-:W-:-:S08]  /*5ef0*/  DADD R10, R10, -R2 ;  /* 0x000000000a0a7229 */ /* 0x000fd00000000802 */
[----:B------:R-:W-:-:S08]  /*5f00*/  DADD R10, R10, -R2 ;  /* 0x000000000a0a7229 */ /* 0x000fd00000000802 */
[----:B------:R-:W-:-:S08]  /*5f10*/  DADD R10, R10, -R2 ;  /* 0x000000000a0a7229 */ /* 0x000fd00000000802 */
[----:B------:R-:W-:-:S08]  /*5f20*/  DADD R10, R10, -R2 ;  /* 0x000000000a0a7229 */ /* 0x000fd00000000802 */
[----:B------:R-:W-:-:S14]  /*5f30*/  DSETP.GT.AND P0, PT, R10, R4, PT ;  /* 0x000000040a00722a */ /* 0x000fdc0003f04000 */
[----:B------:R-:W-:Y:S05]  /*5f40*/  @P0 BRA `(.L_x_88) ;  /* 0xfffffffc00e80947 */ /* 0x000fea000383ffff */
[----:B------:R-:W-:Y:S05]  /*5f50*/  BSYNC.RECONVERGENT B2 ;  /* 0x0000000000027941 */ /* 0x000fea0003800200 */
.L_x_87:
[----:B------:R-:W-:-:S13]  /*5f60*/  PLOP3.LUT P0, PT, PT, PT, PT, 0x8, 0x80 ;  /* 0x000000000080781c */ /* 0x000fda0003f0e170 */
.L_x_86:
[----:B------:R-:W-:Y:S05]  /*5f70*/  BSYNC.RECONVERGENT B1 ;  /* 0x0000000000017941 */ /* 0x000fea0003800200 */
.L_x_85:
[----:B------:R-:W-:Y:S01]  /*5f80*/  UMOV UR4, 0x54442d18 ;  /* 0x54442d1800047882 */ /* 0x000fe20000000000 */
[----:B------:R-:W-:Y:S02]  /*5f90*/  UMOV UR5, 0x401921fb ;  /* 0x401921fb00057882 */ /* 0x000fe40000000000 */
[----:B------:R-:W-:-:S08]  /*5fa0*/  DADD R2, R10, -UR4 ;  /* 0x800000040a027e29 */ /* 0x000fd00008000000 */
[----:B------:R-:W-:-:S14]  /*5fb0*/  DSETP.GT.AND P1, PT, R2, UR6, PT ;  /* 0x0000000602007e2a */ /* 0x000fdc000bf24000 */
[----:B------:R-:W-:Y:S01]  /*5fc0*/  @P1 PLOP3.LUT P0, PT, PT, PT, PT, 0x8, 0x80 ;  /* 0x000000000080181c */ /* 0x000fe20003f0e170 */
[----:B------:R-:W-:-:S12]  /*5fd0*/  @P1 DADD R10, R2, -UR4 ;  /* 0x80000004020a1e29 */ /* 0x000fd80008000000 */
[----:B------:R-:W-:-:S14]  /*5fe0*/  DSETP.GT.OR P0, PT, R10, UR6, P0 ;  /* 0x000000060a007e2a */ /* 0x000fdc0008704400 */
[----:B------:R-:W-:-:S11]  /*5ff0*/  @P0 DADD R10, R10, -UR4 ;  /* 0x800000040a0a0e29 */ /* 0x000fd60008000000 */
.L_x_84:
[----:B------:R-:W-:Y:S05]  /*6000*/  BSYNC.RECONVERGENT B0 ;  /* 0x0000000000007941 */ /* 0x000fea0003800200 */
.L_x_83:
[----:B------:R-:W-:Y:S01]  /*6010*/  UMOV UR4, 0x54442d18 ;  /* 0x54442d1800047882 */ /* 0x000fe20000000000 */
[----:B------:R-:W-:Y:S01]  /*6020*/  UMOV UR5, 0x400921fb ;  /* 0x400921fb00057882 */ /* 0x000fe20000000000 */
[----:B------:R-:W-:Y:S01]  /*6030*/  BSSY.RECONVERGENT B0, `(.L_x_89) ;  /* 0x0000020000007945 */ /* 0x000fe20003800200 */
[----:B------:R-:W-:-:S14]  /*6040*/  DSETP.GEU.AND P0, PT, R10, -UR4, PT ;  /* 0x800000040a007e2a */ /* 0x000fdc000bf0e000 */
[----:B------:R-:W-:Y:S05]  /*6050*/  @P0 BRA `(.L_x_90) ;  /* 0x0000000000740947 */ /* 0x000fea0003800000 */
[----:B------:R-:W-:Y:S01]  /*6060*/  UMOV UR6, 0x7f3321d2 ;  /* 0x7f3321d200067882 */ /* 0x000fe20000000000 */
[----:B------:R-:W-:Y:S01]  /*6070*/  UMOV UR7, 0x4032d97c ;  /* 0x4032d97c00077882 */ /* 0x000fe20000000000 */
[----:B------:R-:W-:Y:S01]  /*6080*/  BSSY.RECONVERGENT B1, `(.L_x_91) ;  /* 0x0000012000017945 */ /* 0x000fe20003800200 */
[----:B------:R-:W-:Y:S01]  /*6090*/  DADD R2, R10, UR6 ;  /* 0x000000060a027e29 */ /* 0x000fe20008000000 */
[----:B------:R-:W-:-:S07]  /*60a0*/  PLOP3.LUT P0, PT, PT, PT, PT, 0x80, 0x8 ;  /* 0x000000000008781c */ /* 0x000fce0003f0f070 */
[----:B------:R-:W-:-:S14]  /*60b0*/  DSETP.GEU.AND P1, PT, R2, -UR4, PT ;  /* 0x8000000402007e2a */ /* 0x000fdc000bf2e000 */
[----:B------:R-:W-:Y:S05]  /*60c0*/  @P1 BRA `(.L_x_92) ;  /* 0x0000000000341947 */ /* 0x000fea0003800000 */
[----:B------:R-:W-:Y:S01]  /*60d0*/  BSSY.RECONVERGENT B2, `(.L_x_93) ;  /* 0x000000b000027945 */ /* 0x000fe20003800200 */
[----:B------:R-:W-:Y:S02]  /*60e0*/  IMAD.MOV.U32 R2, RZ, RZ, 0x54442d18 ;  /* 0x54442d18ff027424 */ /* 0x000fe400078e00ff */
[----:B------:R-:W-:Y:S02]  /*60f0*/  IMAD.MOV.U32 R3, RZ, RZ, 0x401921fb ;  /* 0x401921fbff037424 */ /* 0x000fe400078e00ff */
[----:B------:R-:W-:Y:S02]  /*6100*/  IMAD.MOV.U32 R4, RZ, RZ, -0x1644588b ;  /* 0xe9bba775ff047424 */ /* 0x000fe400078e00ff */
[----:B------:R-:W-:-:S07]  /*6110*/  IMAD.MOV.U32 R5, RZ, RZ, 0x4035fdbb ;  /* 0x4035fdbbff057424 */ /* 0x000fce00078e00ff */
.L_x_94:
[----:B------:R-:W-:-:S08]  /*6120*/  DADD R10, R10, R2 ;  /* 0x000000000a0a7229 */ /* 0x000fd00000000002 */
[----:B------:R-:W-:-:S08]  /*6130*/  DADD R10, R10, R2 ;  /* 0x000000000a0a7229 */ /* 0x000fd00000000002 */
[----:B------:R-:W-:-:S08]  /*6140*/  DADD R10, R10, R2 ;  /* 0x000000000a0a7229 */ /* 0x000fd00000000002 */
[----:B------:R-:W-:-:S08]  /*6150*/  DADD R10, R10, R2 ;  /* 0x000000000a0a7229 */ /* 0x000fd00000000002 */
[----:B------:R-:W-:-:S14]  /*6160*/  DSETP.GEU.AND P0, PT, R10, -R4, PT ;  /* 0x800000040a00722a */ /* 0x000fdc0003f0e000 */
[----:B------:R-:W-:Y:S05]  /*6170*/  @!P0 BRA `(.L_x_94) ;  /* 0xfffffffc00e88947 */ /* 0x000fea000383ffff */
[----:B------:R-:W-:Y:S05]  /*6180*/  BSYNC.RECONVERGENT B2 ;  /* 0x0000000000027941 */ /* 0x000fea0003800200 */
.L_x_93:
[----:B------:R-:W-:-:S13]  /*6190*/  PLOP3.LUT P0, PT, PT, PT, PT, 0x8, 0x80 ;  /* 0x000000000080781c */ /* 0x000fda0003f0e170 */
.L_x_92:
[----:B------:R-:W-:Y:S05]  /*61a0*/  BSYNC.RECONVERGENT B1 ;  /* 0x0000000000017941 */ /* 0x000fea0003800200 */
.L_x_91:
[----:B------:R-:W-:Y:S01]  /*61b0*/  UMOV UR6, 0x54442d18 ;  /* 0x54442d1800067882 */ /* 0x000fe20000000000 */
[----:B------:R-:W-:Y:S02]  /*61c0*/  UMOV UR7, 0x401921fb ;  /* 0x401921fb00077882 */ /* 0x000fe40000000000 */
[----:B------:R-:W-:-:S08]  /*61d0*/  DADD R2, R10, UR6 ;  /* 0x000000060a027e29 */ /* 0x000fd00008000000 */
[----:B------:R-:W-:-:S14]  /*61e0*/  DSETP.GEU.AND P1, PT, R2, -UR4, PT ;  /* 0x8000000402007e2a */ /* 0x000fdc000bf2e000 */
[----:B------:R-:W-:Y:S01]  /*61f0*/  @!P1 PLOP3.LUT P0, PT, PT, PT, PT, 0x8, 0x80 ;  /* 0x000000000080981c */ /* 0x000fe20003f0e170 */
[----:B------:R-:W-:-:S12]  /*6200*/  @!P1 DADD R10, R2, UR6 ;  /* 0x00000006020a9e29 */ /* 0x000fd80008000000 */
[----:B------:R-:W-:-:S14]  /*6210*/  DSETP.LT.OR P0, PT, R10, -UR4, P0 ;  /* 0x800000040a007e2a */ /* 0x000fdc0008701400 */
[----:B------:R-:W-:-:S11]  /*6220*/  @P0 DADD R10, R10, UR6 ;  /* 0x000000060a0a0e29 */ /* 0x000fd60008000000 */
.L_x_90:
[----:B------:R-:W-:Y:S05]  /*6230*/  BSYNC.RECONVERGENT B0 ;  /* 0x0000000000007941 */ /* 0x000fea0003800200 */
.L_x_89:
[----:B------:R-:W-:Y:S04]  /*6240*/  STG.E.64 desc[UR8][R20.64], R14 ;  /* 0x0000000e14007986 */ /* 0x000fe8000c101b08 */
[----:B------:R-:W-:Y:S04]  /*6250*/  STG.E.64 desc[UR8][R18.64], R12 ;  /* 0x0000000c12007986 */ /* 0x000fe8000c101b08 */
[----:B------:R-:W-:Y:S01]  /*6260*/  STG.E.64 desc[UR8][R16.64], R10 ;  /* 0x0000000a10007986 */ /* 0x000fe2000c101b08 */
[----:B------:R-:W-:Y:S05]  /*6270*/  EXIT ;  /* 0x000000000000794d */ /* 0x000fea0003800000 */
        .weak           $__internal_1_$__cuda_sm20_dsqrt_rn_f64_mediumpath_v1
        .type           $__internal_1_$__cuda_sm20_dsqrt_rn_f64_mediumpath_v1,@function
        .size           $__internal_1_$__cuda_sm20_dsqrt_rn_f64_mediumpath_v1,(.L_x_140 - $__internal_1_$__cuda_sm20_dsqrt_rn_f64_mediumpath_v1)
$__internal_1_$__cuda_sm20_dsqrt_rn_f64_mediumpath_v1:
[----:B------:R-:W-:Y:S01]  /*6280*/  ISETP.GE.U32.AND P0, PT, R30, -0x3400000, PT ;  /* 0xfcc000001e00780c */ /* 0x000fe20003f06070 */
[----:B------:R-:W-:Y:S01]  /*6290*/  BSSY.RECONVERGENT B1, `(.L_x_95) ;  /* 0x0000025000017945 */ /* 0x000fe20003800200 */
[----:B------:R-:W-:Y:S02]  /*62a0*/  IMAD.MOV.U32 R30, RZ, RZ, R2 ;  /* 0x000000ffff1e7224 */ /* 0x000fe400078e0002 */
[----:B------:R-:W-:-:S09]  /*62b0*/  IMAD.MOV.U32 R31, RZ, RZ, R27 ;  /* 0x000000ffff1f7224 */ /* 0x000fd200078e001b */
        /* <DEDUP_REMOVED lines=9> */
.L_x_96:
[----:B------:R-:W-:-:S14]  /*6350*/  DSETP.NE.AND P0, PT, R4, RZ, PT ;  /* 0x000000ff0400722a */ /* 0x000fdc0003f05000 */
[----:B------:R-:W-:Y:S05]  /*6360*/  @!P0 BRA `(.L_x_98) ;  /* 0x0000000000588947 */ /* 0x000fea0003800000 */
[----:B------:R-:W-:-:S13]  /*6370*/  ISETP.GE.AND P0, PT, R5, RZ, PT ;  /* 0x000000ff0500720c */ /* 0x000fda0003f06270 */
[----:B------:R-:W-:Y:S02]  /*6380*/  @!P0 IMAD.MOV.U32 R6, RZ, RZ, 0x0 ;  /* 0x00000000ff068424 */ /* 0x000fe400078e00ff */
[----:B------:R-:W-:Y:S01]  /*6390*/  @!P0 IMAD.MOV.U32 R7, RZ, RZ, -0x80000 ;  /* 0xfff80000ff078424 */ /* 0x000fe200078e00ff */
        /* <DEDUP_REMOVED lines=14> */
[----:B------:R-:W-:-:S06]  /*6480*/  VIADD R25, R25, 0xfff00000 ;  /* 0xfff0000019197836 */ /* 0x000fcc0000000000 */
[----:B------:R-:W-:-:S08]  /*6490*/  DFMA R30, R6, -R6, R4 ;  /* 0x80000006061e722b */ /* 0x000fd00000000004 */
[----:B------:R-:W-:-:S10]  /*64a0*/  DFMA R6, R24, R30, R6 ;  /* 0x0000001e1806722b */ /* 0x000fd40000000006 */
[----:B------:R-:W-:Y:S01]  /*64b0*/  VIADD R7, R7, 0xfcb00000 ;  /* 0xfcb0000007077836 */ /* 0x000fe20000000000 */
[----:B------:R-:W-:Y:S06]  /*64c0*/  BRA `(.L_x_97) ;  /* 0x0000000000047947 */ /* 0x000fec0003800000 */
.L_x_98:
[----:B------:R-:W-:-:S11]  /*64d0*/  DADD R6, R4, R4 ;  /* 0x0000000004067229 */ /* 0x000fd60000000004 */
.L_x_97:
[----:B------:R-:W-:Y:S05]  /*64e0*/  BSYNC.RECONVERGENT B1 ;  /* 0x0000000000017941 */ /* 0x000fea0003800200 */
.L_x_95:
[----:B------:R-:W-:Y:S02]  /*64f0*/  IMAD.MOV.U32 R27, RZ, RZ, 0x0 ;  /* 0x00000000ff1b7424 */ /* 0x000fe400078e00ff */
[----:B------:R-:W-:Y:S02]  /*6500*/  IMAD.MOV.U32 R4, RZ, RZ, R6 ;  /* 0x000000ffff047224 */ /* 0x000fe400078e0006 */
[----:B------:R-:W-:Y:S01]  /*6510*/  IMAD.MOV.U32 R5, RZ, RZ, R7 ;  /* 0x000000ffff057224 */ /* 0x000fe200078e0007 */
[----:B------:R-:W-:Y:S06]  /*6520*/  RET.REL.NODEC R26 `(evolve_oscillators_kernel) ;  /* 0xffffff981ab47950 */ /* 0x000fec0003c3ffff */
.L_x_99:
        /* <DEDUP_REMOVED lines=13> */
.L_x_140:


//--------------------- .text.compute_coupling_forces_kernel --------------------------
	.section	.text.compute_coupling_forces_kernel,"ax",@progbits
	.align	128
        .global         compute_coupling_forces_kernel
        .type           compute_coupling_forces_kernel,@function
        .size           compute_coupling_forces_kernel,(.L_x_146 - compute_coupling_forces_kernel)
        .other          compute_coupling_forces_kernel,@"STO_CUDA_ENTRY STV_DEFAULT"
compute_coupling_forces_kernel:
.text.compute_coupling_forces_kernel:
[----:B------:R-:W-:Y:S01]  /*0000*/  LDC R1, c[0x0][0x37c] ;  /* 0x0000df00ff017b82 */ /* 0x000fe20000000800 */
[----:B------:R-:W0:Y:S07]  /*0010*/  S2R R3, SR_TID.X ;  /* 0x0000000000037919 */ /* 0x000e2e0000002100 */
[----:B------:R-:W0:Y:S01]  /*0020*/  S2UR UR4, SR_CTAID.X ;  /* 0x00000000000479c3 */ /* 0x000e220000002500 */
[----:B------:R-:W1:Y:S07]  /*0030*/  LDCU UR6, c[0x0][0x398] ;  /* 0x00007300ff0677ac */ /* 0x000e6e0008000800 */
[----:B------:R-:W0:Y:S02]  /*0040*/  LDC R0, c[0x0][0x360] ;  /* 0x0000d800ff007b82 */ /* 0x000e240000000800 */
[----:B0-----:R-:W-:-:S05]  /*0050*/  IMAD R0, R0, UR4, R3 ;  /* 0x0000000400007c24 */ /* 0x001fca000f8e0203 */
[----:B-1----:R-:W-:-:S13]  /*0060*/  ISETP.GE.AND P0, PT, R0, UR6, PT ;  /* 0x0000000600007c0c */ /* 0x002fda000bf06270 */
[----:B------:R-:W-:Y:S05]  /*0070*/  @P0 EXIT ;  /* 0x000000000000094d */ /* 0x000fea0003800000 */
[----:B------:R-:W-:Y:S01]  /*0080*/  ISETP.GE.AND P0, PT, R0, 0x1, PT ;  /* 0x000000010000780c */ /* 0x000fe20003f06270 */
[----:B------:R-:W0:Y:S01]  /*0090*/  LDCU.64 UR4, c[0x0][0x358] ;  /* 0x00006b00ff0477ac */ /* 0x000e220008000a00 */
[----:B------:R-:W-:Y:S01]  /*00a0*/  BSSY.RECONVERGENT B0, `(.L_x_100) ;  /* 0x000008b000007945 */ /* 0x000fe20003800200 */
[----:B------:R-:W-:Y:S01]  /*00b0*/  IMAD.MOV.U32 R3, RZ, RZ, RZ ;  /* 0x000000ffff037224 */ /* 0x000fe200078e00ff */
[----:B------:R-:W-:Y:S01]  /*00c0*/  CS2R R24, SRZ ;  /* 0x0000000000187805 */ /* 0x000fe2000001ff00 */
[----:B------:R-:W1:Y:S08]  /*00d0*/  LDCU.64 UR8, c[0x0][0x3a0] ;  /* 0x00007400ff0877ac */ /* 0x000e700008000a00 */
[----:B------:R-:W-:Y:S05]  /*00e0*/  @!P0 BRA `(.L_x_101) ;  /* 0x0000000800188947 */ /* 0x000fea0003800000 */
[----:B------:R-:W2:Y:S02]  /*00f0*/  LDC.64 R8, c[0x0][0x380] ;  /* 0x0000e000ff087b82 */ /* 0x000ea40000000a00 */
[----:B--2---:R-:W-:-:S06]  /*0100*/  IMAD.WIDE.U32 R10, R0, 0x8, R8 ;  /* 0x00000008000a7825 */ /* 0x004fcc00078e0008 */
[----:B0-----:R-:W5:Y:S01]  /*0110*/  LDG.E.64 R10, desc[UR4][R10.64] ;  /* 0x000000040a0a7981 */ /* 0x001f62000c1e1b00 */
[----:B------:R-:W-:Y:S01]  /*0120*/  VIMNMX R4, PT, PT, R0, UR6, PT ;  /* 0x0000000600047c48 */ /* 0x000fe2000bfe0100 */
[----:B------:R-:W-:Y:S01]  /*0130*/  BSSY.RECONVERGENT B1, `(.L_x_102) ;  /* 0x0000042000017945 */ /* 0x000fe20003800200 */
[----:B------:R-:W-:Y:S01]  /*0140*/  IMAD.MOV.U32 R5, RZ, RZ, RZ ;  /* 0x000000ffff057224 */ /* 0x000fe200078e00ff */
[----:B------:R-:W-:Y:S02]  /*0150*/  CS2R R24, SRZ ;  /* 0x0000000000187805 */ /* 0x000fe4000001ff00 */
[C---:B------:R-:W-:Y:S02]  /*0160*/  ISETP.GE.AND P1, PT, R4.reuse, 0x8, PT ;  /* 0x000000080400780c */ /* 0x040fe40003f26270 */
[----:B------:R-:W-:Y:S01]  /*0170*/  VIMNMX R3, PT, PT, R4, 0x1, !PT ;  /* 0x0000000104037848 */ /* 0x000fe20007fe0100 */
[----:B------:R-:W-:-:S03]  /*0180*/  IMAD R4, R0, UR6, RZ ;  /* 0x0000000600047c24 */ /* 0x000fc6000f8e02ff */
[----:B------:R-:W-:-:S04]  /*0190*/  LOP3.LUT R2, R3, 0x7, RZ, 0xc0, !PT ;  /* 0x0000000703027812 */ /* 0x000fc800078ec0ff */
[----:B------:R-:W-:-:S03]  /*01a0*/  ISETP.NE.AND P0, PT, R2, RZ, PT ;  /* 0x000000ff0200720c */ /* 0x000fc60003f05270 */
[----:B------:R-:W-:Y:S10]  /*01b0*/  @!P1 BRA `(.L_x_103) ;  /* 0x0000000000e49947 */ /* 0x000ff40003800000 */
[----:B------:R-:W0:Y:S01]  /*01c0*/  LDC.64 R6, c[0x0][0x380] ;  /* 0x0000e000ff067b82 */ /* 0x000e220000000a00 */
[----:B------:R-:W-:Y:S01]  /*01d0*/  LOP3.LUT R5, R3, 0x7ffffff8, RZ, 0xc0, !PT ;  /* 0x7ffffff803057812 */ /* 0x000fe200078ec0ff */
[----:B------:R-:W-:Y:S01]  /*01e0*/  IMAD.MOV.U32 R27, RZ, RZ, R4 ;  /* 0x000000ffff1b7224 */ /* 0x000fe200078e0004 */
[----:B------:R-:W-:-:S03]  /*01f0*/  CS2R R24, SRZ ;  /* 0x0000000000187805 */ /* 0x000fc6000001ff00 */
[----:B------:R-:W-:Y:S02]  /*0200*/  IMAD.MOV R26, RZ, RZ, -R5 ;  /* 0x000000ffff1a7224 */ /* 0x000fe400078e0a05 */
[----:B------:R-:W2:Y:S01]  /*0210*/  LDC.64 R14, c[0x0][0x388] ;  /* 0x0000e200ff0e7b82 */ /* 0x000ea20000000a00 */
[----:B0-----:R-:W-:-:S05]  /*0220*/  IADD3 R6, P2, PT, R6, 0x20, RZ ;  /* 0x0000002006067810 */ /* 0x001fca0007f5e0ff */
[----:B------:R-:W-:Y:S01]  /*0230*/  IMAD.X R7, RZ, RZ, R7, P2 ;  /* 0x000000ffff077224 */ /* 0x000fe200010e0607 */
[----:B--2---:R-:W-:-:S04]  /*0240*/  IADD3 R14, P1, PT, R14, 0x20, RZ ;  /* 0x000000200e0e7810 */ /* 0x004fc80007f3e0ff */
[----:B------:R-:W-:-:S09]  /*0250*/  IADD3.X R15, PT, PT, RZ, R15, RZ, P1, !PT ;  /* 0x0000000fff0f7210 */ /* 0x000fd20000ffe4ff */
.L_x_104:
[----:B------:R-:W-:Y:S01]  /*0260*/  IMAD.WIDE R12, R27, 0x8, R14 ;  /* 0x000000081b0c7825 */ /* 0x000fe200078e020e */
[----:B------:R-:W2:Y:S04]  /*0270*/  LDG.E.64 R22, desc[UR4][R6.64+-0x20] ;  /* 0xffffe00406167981 */ /* 0x000ea8000c1e1b00 */
[----:B------:R-:W1:Y:S04]  /*0280*/  LDG.E.64 R20, desc[UR4][R12.64+-0x20] ;  /* 0xffffe0040c147981 */ /* 0x000e68000c1e1b00 */
[----:B------:R-:W3:Y:S04]  /*0290*/  LDG.E.64 R16, desc[UR4][R12.64+-0x18] ;  /* 0xffffe8040c107981 */ /* 0x000ee8000c1e1b00 */
[----:B------:R-:W4:Y:S01]  /*02a0*/  LDG.E.64 R18, desc[UR4][R6.64+-0x18] ;  /* 0xffffe80406127981 */ /* 0x000f22000c1e1b00 */
[----:B--2--5:R-:W-:-:S02]  /*02b0*/  DADD R22, R10, -R22 ;  /* 0x000000000a167229 */ /* 0x024fc40000000816 */
[----:B-1----:R-:W-:Y:S02]  /*02c0*/  DMUL R20, R20, UR8 ;  /* 0x0000000814147c28 */ /* 0x002fe40008000000 */
[----:B---3--:R-:W-:-:S06]  /*02d0*/  DMUL R16, R16, UR8 ;  /* 0x0000000810107c28 */ /* 0x008fcc0008000000 */
[----:B------:R-:W-:Y:S02]  /*02e0*/  DFMA R24, R22, -R20, R24 ;  /* 0x800000141618722b */ /* 0x000fe40000000018 */
[----:B----4-:R-:W-:Y:S01]  /*02f0*/  DADD R18, R10, -R18 ;  /* 0x000000000a127229 */ /* 0x010fe20000000812 */
[----:B------:R-:W2:Y:S04]  /*0300*/  LDG.E.64 R22, desc[UR4][R6.64+-0x10] ;  /* 0xfffff00406167981 */ /* 0x000ea8000c1e1b00 */
[----:B------:R-:W3:Y:S03]  /*0310*/  LDG.E.64 R20, desc[UR4][R12.64+-0x10] ;  /* 0xfffff0040c147981 */ /* 0x000ee6000c1e1b00 */
[----:B------:R-:W-:Y:S01]  /*0320*/  DFMA R24, R18, -R16, R24 ;  /* 0x800000101218722b */ /* 0x000fe20000000018 */
[----:B------:R-:W4:Y:S04]  /*0330*/  LDG.E.64 R16, desc[UR4][R12.64+-0x8] ;  /* 0xfffff8040c107981 */ /* 0x000f28000c1e1b00 */
[----:B------:R-:W4:Y:S01]  /*0340*/  LDG.E.64 R18, desc[UR4][R6.64+-0x8] ;  /* 0xfffff80406127981 */ /* 0x000f22000c1e1b00 */
[----:B--2---:R-:W-:-:S02]  /*0350*/  DADD R22, R10, -R22 ;  /* 0x000000000a167229 */ /* 0x004fc40000000816 */
[----:B---3--:R-:W-:Y:S02]  /*0360*/  DMUL R20, R20, UR8 ;  /* 0x0000000814147c28 */ /* 0x008fe40008000000 */
[----:B----4-:R-:W-:-:S06]  /*0370*/  DMUL R16, R16, UR8 ;  /* 0x0000000810107c28 */ /* 0x010fcc0008000000 */
[----:B------:R-:W-:Y:S02]  /*0380*/  DFMA R22, R22, -R20, R24 ;  /* 0x800000141616722b */ /* 0x000fe40000000018 */
[----:B------:R-:W-:Y:S01]  /*0390*/  DADD R18, R10, -R18 ;  /* 0x000000000a127229 */ /* 0x000fe20000000812 */
        /* <DEDUP_REMOVED lines=14> */
[----:B------:R0:W3:Y:S01]  /*0480*/  LDG.E.64 R18, desc[UR4][R6.64+0x18] ;  /* 0x0000180406127981 */ /* 0x0000e2000c1e1b00 */
[----:B------:R-:W-:-:S04]  /*0490*/  IADD3 R26, PT, PT, R26, 0x8, RZ ;  /* 0x000000081a1a7810 */ /* 0x000fc80007ffe0ff */
[----:B------:R-:W-:Y:S02]  /*04a0*/  ISETP.NE.AND P1, PT, R26, RZ, PT ;  /* 0x000000ff1a00720c */ /* 0x000fe40003f25270 */
[----:B0-----:R-:W-:Y:S01]  /*04b0*/  IADD3 R6, P2, PT, R6, 0x40, RZ ;  /* 0x0000004006067810 */ /* 0x001fe20007f5e0ff */
[----:B------:R-:W-:-:S04]  /*04c0*/  VIADD R27, R27, 0x8 ;  /* 0x000000081b1b7836 */ /* 0x000fc80000000000 */
[----:B------:R-:W-:Y:S01]  /*04d0*/  IMAD.X R7, RZ, RZ, R7, P2 ;  /* 0x000000ffff077224 */ /* 0x000fe200010e0607 */
[----:B--2---:R-:W-:Y:S02]  /*04e0*/  DMUL R20, R20, UR8 ;  /* 0x0000000814147c28 */ /* 0x004fe40008000000 */
[----:B----4-:R-:W-:Y:S02]  /*04f0*/  DADD R16, R10, -R16 ;  /* 0x000000000a107229 */ /* 0x010fe40000000810 */
[----:B---3--:R-:W-:Y:S02]  /*0500*/  DMUL R24, R24, UR8 ;  /* 0x0000000818187c28 */ /* 0x008fe40008000000 */
[----:B------:R-:W-:-:S04]  /*0510*/  DADD R18, R10, -R18 ;  /* 0x000000000a127229 */ /* 0x000fc80000000812 */
[----:B------:R-:W-:-:S08]  /*0520*/  DFMA R16, R16, -R20, R22 ;  /* 0x800000141010722b */ /* 0x000fd00000000016 */
[----:B------:R-:W-:Y:S01]  /*0530*/  DFMA R24, R18, -R24, R16 ;  /* 0x800000181218722b */ /* 0x000fe20000000010 */
[----:B------:R-:W-:Y:S10]  /*0540*/  @P1 BRA `(.L_x_104) ;  /* 0xfffffffc00441947 */ /* 0x000ff4000383ffff */
.L_x_103:
[----:B-1----:R-:W-:Y:S05]  /*0550*/  BSYNC.RECONVERGENT B1 ;  /* 0x0000000000017941 */ /* 0x002fea0003800200 */
.L_x_102:
[----:B------:R-:W-:Y:S05]  /*0560*/  @!P0 BRA `(.L_x_101) ;  /* 0x0000000000f88947 */ /* 0x000fea0003800000 */
[----:B------:R-:W-:Y:S01]  /*0570*/  ISETP.GE.U32.AND P0, PT, R2, 0x4, PT ;  /* 0x000000040200780c */ /* 0x000fe20003f06070 */
[----:B------:R-:W-:Y:S01]  /*0580*/  BSSY.RECONVERGENT B1, `(.L_x_105) ;  /* 0x000001e000017945 */ /* 0x000fe20003800200 */
[----:B------:R-:W-:-:S04]  /*0590*/  LOP3.LUT R26, R3, 0x3, RZ, 0xc0, !PT ;  /* 0x00000003031a7812 */ /* 0x000fc800078ec0ff */
[----:B------:R-:W-:-:S07]  /*05a0*/  ISETP.NE.AND P1, PT, R26, RZ, PT ;  /* 0x000000ff1a00720c */ /* 0x000fce0003f25270 */
[----:B------:R-:W-:Y:S06]  /*05b0*/  @!P0 BRA `(.L_x_106) ;  /* 0x0000000000688947 */ /* 0x000fec0003800000 */
[----:B------:R-:W0:Y:S01]  /*05c0*/  LDC.64 R14, c[0x0][0x388] ;  /* 0x0000e200ff0e7b82 */ /* 0x000e220000000a00 */
[----:B------:R-:W-:Y:S01]  /*05d0*/  IADD3 R7, PT, PT, R4, R5, RZ ;  /* 0x0000000504077210 */ /* 0x000fe20007ffe0ff */
[----:B------:R-:W-:Y:S01]  /*05e0*/  IMAD.WIDE.U32 R16, R5, 0x8, R8 ;  /* 0x0000000805107825 */ /* 0x000fe200078e0008 */
[----:B------:R-:W1:Y:S04]  /*05f0*/  LDCU.64 UR10, c[0x0][0x3a0] ;  /* 0x00007400ff0a77ac */ /* 0x000e680008000a00 */
[----:B------:R-:W2:Y:S04]  /*0600*/  LDG.E.64 R20, desc[UR4][R16.64] ;  /* 0x0000000410147981 */ /* 0x000ea8000c1e1b00 */
[----:B------:R-:W3:Y:S01]  /*0610*/  LDG.E.64 R22, desc[UR4][R16.64+0x18] ;  /* 0x0000180410167981 */ /* 0x000ee2000c1e1b00 */
[----:B0-----:R-:W-:-:S03]  /*0620*/  IMAD.WIDE R14, R7, 0x8, R14 ;  /* 0x00000008070e7825 */ /* 0x001fc600078e020e */
[----:B------:R-:W4:Y:S04]  /*0630*/  LDG.E.64 R6, desc[UR4][R16.64+0x8] ;  /* 0x0000080410067981 */ /* 0x000f28000c1e1b00 */
[----:B------:R-:W1:Y:S04]  /*0640*/  LDG.E.64 R18, desc[UR4][R14.64] ;  /* 0x000000040e127981 */ /* 0x000e68000c1e1b00 */
[----:B------:R-:W3:Y:S04]  /*0650*/  LDG.E.64 R12, desc[UR4][R14.64+0x8] ;  /* 0x000008040e0c7981 */ /* 0x000ee8000c1e1b00 */
[----:B------:R-:W3:Y:S01]  /*0660*/  LDG.E.64 R28, desc[UR4][R14.64+0x18] ;  /* 0x000018040e1c7981 */ /* 0x000ee2000c1e1b00 */
[----:B--2--5:R-:W-:-:S02]  /*0670*/  DADD R20, R10, -R20 ;  /* 0x000000000a147229 */ /* 0x024fc40000000814 */
[----:B-1----:R-:W-:-:S08]  /*0680*/  DMUL R18, R18, UR10 ;  /* 0x0000000a12127c28 */ /* 0x002fd00008000000 */
[----:B------:R-:W-:Y:S02]  /*0690*/  DFMA R24, R20, -R18, R24 ;  /* 0x800000121418722b */ /* 0x000fe40000000018 */
[----:B------:R-:W2:Y:S04]  /*06a0*/  LDG.E.64 R18, desc[UR4][R16.64+0x10] ;  /* 0x0000100410127981 */ /* 0x000ea8000c1e1b00 */
[----:B------:R-:W2:Y:S01]  /*06b0*/  LDG.E.64 R20, desc[UR4][R14.64+0x10] ;  /* 0x000010040e147981 */ /* 0x000ea2000c1e1b00 */
[----:B----4-:R-:W-:Y:S02]  /*06c0*/  DADD R6, R10, -R6 ;  /* 0x000000000a067229 */ /* 0x010fe40000000806 */
[----:B---3--:R-:W-:-:S08]  /*06d0*/  DMUL R12, R12, UR10 ;  /* 0x0000000a0c0c7c28 */ /* 0x008fd00008000000 */
[----:B------:R-:W-:Y:S02]  /*06e0*/  DFMA R6, R6, -R12, R24 ;  /* 0x8000000c0606722b */ /* 0x000fe40000000018 */
[----:B------:R-:W-:Y:S02]  /*06f0*/  DADD R22, R10, -R22 ;  /* 0x000000000a167229 */ /* 0x000fe40000000816 */
[----:B------:R-:W-:Y:S01]  /*0700*/  DMUL R28, R28, UR10 ;  /* 0x0000000a1c1c7c28 */ /* 0x000fe20008000000 */
[----:B------:R-:W-:Y:S01]  /*0710*/  VIADD R5, R5, 0x4 ;  /* 0x0000000405057836 */ /* 0x000fe20000000000 */
[----:B--2---:R-:W-:Y:S02]  /*0720*/  DADD R18, R10, -R18 ;  /* 0x000000000a127229 */ /* 0x004fe40000000812 */
[----:B------:R-:W-:-:S08]  /*0730*/  DMUL R20, R20, UR10 ;  /* 0x0000000a14147c28 */ /* 0x000fd00008000000 */
[----:B------:R-:W-:-:S08]  /*0740*/  DFMA R6, R18, -R20, R6 ;  /* 0x800000141206722b */ /* 0x000fd00000000006 */
[----:B------:R-:W-:-:S11]  /*0750*/  DFMA R24, R22, -R28, R6 ;  /* 0x8000001c1618722b */ /* 0x000fd60000000006 */
.L_x_106:
[----:B------:R-:W-:Y:S05]  /*0760*/  BSYNC.RECONVERGENT B1 ;  /* 0x0000000000017941 */ /* 0x000fea0003800200 */
.L_x_105:
[----:B------:R-:W-:Y:S05]  /*0770*/  @!P1 BRA `(.L_x_101) ;  /* 0x0000000000749947 */ /* 0x000fea0003800000 */
[----:B------:R-:W-:Y:S02]  /*0780*/  ISETP.NE.AND P0, PT, R26, 0x1, PT ;  /* 0x000000011a00780c */ /* 0x000fe40003f05270 */
[----:B------:R-:W-:-:S04]  /*0790*/  LOP3.LUT R2, R3, 0x1, RZ, 0xc0, !PT ;  /* 0x0000000103027812 */ /* 0x000fc800078ec0ff */
[----:B------:R-:W-:-:S07]  /*07a0*/  ISETP.NE.U32.AND P1, PT, R2, 0x1, PT ;  /* 0x000000010200780c */ /* 0x000fce0003f25070 */
[----:B------:R-:W0:Y:S01]  /*07b0*/  @P0 LDC.64 R6, c[0x0][0x388] ;  /* 0x0000e200ff060b82 */ /* 0x000e220000000a00 */
[----:B------:R-:W-:Y:S02]  /*07c0*/  @P0 IMAD.IADD R27, R4, 0x1, R5 ;  /* 0x00000001041b0824 */ /* 0x000fe400078e0205 */
[----:B------:R-:W-:-:S05]  /*07d0*/  @P0 IMAD.WIDE.U32 R20, R5, 0x8, R8 ;  /* 0x0000000805140825 */ /* 0x000fca00078e0008 */
[----:B------:R-:W1:Y:S01]  /*07e0*/  @!P1 LDC.64 R18, c[0x0][0x388] ;  /* 0x0000e200ff129b82 */ /* 0x000e620000000a00 */
[----:B------:R-:W-:Y:S01]  /*07f0*/  @P0 IADD3 R5, PT, PT, R5, 0x2, RZ ;  /* 0x0000000205050810 */ /* 0x000fe20007ffe0ff */
[----:B------:R-:W2:Y:S01]  /*0800*/  @P0 LDG.E.64 R14, desc[UR4][R20.64+0x8] ;  /* 0x00000804140e0981 */ /* 0x000ea2000c1e1b00 */
[----:B0-----:R-:W-:-:S03]  /*0810*/  @P0 IMAD.WIDE R26, R27, 0x8, R6 ;  /* 0x000000081b1a0825 */ /* 0x001fc600078e0206 */
[----:B------:R-:W3:Y:S04]  /*0820*/  @P0 LDG.E.64 R6, desc[UR4][R20.64] ;  /* 0x0000000414060981 */ /* 0x000ee8000c1e1b00 */
[----:B------:R-:W4:Y:S01]  /*0830*/  @P0 LDG.E.64 R12, desc[UR4][R26.64] ;  /* 0x000000041a0c0981 */ /* 0x000f22000c1e1b00 */
[----:B------:R-:W-:Y:S02]  /*0840*/  @!P1 IMAD.IADD R29, R4, 0x1, R5 ;  /* 0x00000001041d9824 */ /* 0x000fe400078e0205 */
[----:B------:R-:W-:Y:S01]  /*0850*/  @!P1 IMAD.WIDE.U32 R22, R5, 0x8, R8 ;  /* 0x0000000805169825 */ /* 0x000fe200078e0008 */
[----:B------:R-:W4:Y:S01]  /*0860*/  @P0 LDG.E.64 R16, desc[UR4][R26.64+0x8] ;  /* 0x000008041a100981 */ /* 0x000f22000c1e1b00 */
[----:B------:R-:W0:Y:S02]  /*0870*/  @!P1 LDC.64 R4, c[0x0][0x3a0] ;  /* 0x0000e800ff049b82 */ /* 0x000e240000000a00 */
[----:B-1----:R-:W-:-:S02]  /*0880*/  @!P1 IMAD.WIDE R8, R29, 0x8, R18 ;  /* 0x000000081d089825 */ /* 0x002fc400078e0212 */
[----:B------:R-:W4:Y:S04]  /*0890*/  @!P1 LDG.E.64 R18, desc[UR4][R22.64] ;  /* 0x0000000416129981 */ /* 0x000f28000c1e1b00 */
[----:B------:R-:W0:Y:S01]  /*08a0*/  @!P1 LDG.E.64 R8, desc[UR4][R8.64] ;  /* 0x0000000408089981 */ /* 0x000e22000c1e1b00 */
[----:B------:R-:W4:Y:S01]  /*08b0*/  @P0 LDC.64 R28, c[0x0][0x3a0] ;  /* 0x0000e800ff1c0b82 */ /* 0x000f220000000a00 */
[C---:B--2--5:R-:W-:Y:S02]  /*08c0*/  @P0 DADD R14, R10.reuse, -R14 ;  /* 0x000000000a0e0229 */ /* 0x064fe4000000080e */
[----:B---3--:R-:W-:Y:S02]  /*08d0*/  @P0 DADD R6, R10, -R6 ;  /* 0x000000000a060229 */ /* 0x008fe40000000806 */
[----:B----4-:R-:W-:-:S02]  /*08e0*/  @P0 DMUL R12, R12, R28 ;  /* 0x0000001c0c0c0228 */ /* 0x010fc40000000000 */
[----:B------:R-:W-:-:S06]  /*08f0*/  @P0 DMUL R16, R16, R28 ;  /* 0x0000001c10100228 */ /* 0x000fcc0000000000 */
[----:B------:R-:W-:Y:S02]  /*0900*/  @P0 DFMA R6, R6, -R12, R24 ;  /* 0x8000000c0606022b */ /* 0x000fe40000000018 */
[----:B------:R-:W-:Y:S02]  /*0910*/  @!P1 DADD R18, R10, -R18 ;  /* 0x000000000a129229 */ /* 0x000fe40000000812 */
[----:B0-----:R-:W-:-:S04]  /*0920*/  @!P1 DMUL R4, R8, R4 ;  /* 0x0000000408049228 */ /* 0x001fc80000000000 */
[----:B------:R-:W-:-:S08]  /*0930*/  @P0 DFMA R24, R14, -R16, R6 ;  /* 0x800000100e18022b */ /* 0x000fd00000000006 */
[----:B------:R-:W-:-:S11]  /*0940*/  @!P1 DFMA R24, R18, -R4, R24 ;  /* 0x800000041218922b */ /* 0x000fd60000000018 */
.L_x_101:
[----:B01----:R-:W-:Y:S05]  /*0950*/  BSYNC.RECONVERGENT B0 ;  /* 0x0000000000007941 */ /* 0x003fea0003800200 */
.L_x_100:
[----:B------:R-:W-:Y:S01]  /*0960*/  ISETP.GE.AND P0, PT, R3, UR6, PT ;  /* 0x0000000603007c0c */ /* 0x000fe2000bf06270 */
[----:B------:R-:W0:Y:S01]  /*0970*/  LDCU.64 UR10, c[0x0][0x3a0] ;  /* 0x00007400ff0a77ac */ /* 0x000e220008000a00 */
[----:B------:R-:W-:Y:S11]  /*0980*/  BSSY.RECONVERGENT B0, `(.L_x_107) ;  /* 0x0000097000007945 */ /* 0x000ff60003800200 */
[----:B------:R-:W-:Y:S05]  /*0990*/  @P0 BRA `(.L_x_108) ;  /* 0x0000000800540947 */ /* 0x000fea0003800000 */
[----:B------:R-:W1:Y:S01]  /*09a0*/  LDC.64 R8, c[0x0][0x380] ;  /* 0x0000e000ff087b82 */ /* 0x000e620000000a00 */
[C---:B------:R-:W-:Y:S01]  /*09b0*/  ISETP.NE.AND P0, PT, R0.reuse, R3, PT ;  /* 0x000000030000720c */ /* 0x040fe20003f05270 */
[----:B------:R-:W-:Y:S01]  /*09c0*/  BSSY.RECONVERGENT B1, `(.L_x_109) ;  /* 0x000000e000017945 */ /* 0x000fe20003800200 */
[----:B-1---5:R-:W-:-:S11]  /*09d0*/  IMAD.WIDE R10, R0, 0x8, R8 ;  /* 0x00000008000a7825 */ /* 0x022fd600078e0208 */
[----:B------:R-:W-:Y:S05]  /*09e0*/  @!P0 BRA `(.L_x_110) ;  /* 0x00000000002c8947 */ /* 0x000fea0003800000 */
[----:B------:R-:W1:Y:S01]  /*09f0*/  LDC.64 R4, c[0x0][0x388] ;  /* 0x0000e200ff047b82 */ /* 0x000e620000000a00 */
[----:B------:R-:W-:Y:S01]  /*0a00*/  IMAD R7, R0, UR6, R3 ;  /* 0x0000000600077c24 */ /* 0x000fe2000f8e0203 */
[----:B------:R-:W2:Y:S01]  /*0a10*/  LDCU.64 UR8, c[0x0][0x3a0] ;  /* 0x00007400ff0877ac */ /* 0x000ea20008000a00 */
[----:B------:R-:W-:-:S06]  /*0a20*/  IMAD.WIDE.U32 R12, R3, 0x8, R8 ;  /* 0x00000008030c7825 */ /* 0x000fcc00078e0008 */
[----:B------:R-:W3:Y:S01]  /*0a30*/  LDG.E.64 R12, desc[UR4][R12.64] ;  /* 0x000000040c0c7981 */ /* 0x000ee2000c1e1b00 */
[----:B-1----:R-:W-:-:S03]  /*0a40*/  IMAD.WIDE R4, R7, 0x8, R4 ;  /* 0x0000000807047825 */ /* 0x002fc600078e0204 */
[----:B------:R-:W3:Y:S04]  /*0a50*/  LDG.E.64 R6, desc[UR4][R10.64] ;  /* 0x000000040a067981 */ /* 0x000ee8000c1e1b00 */
[----:B------:R-:W2:Y:S01]  /*0a60*/  LDG.E.64 R4, desc[UR4][R4.64] ;  /* 0x0000000404047981 */ /* 0x000ea2000c1e1b00 */
[----:B---3--:R-:W-:Y:S02]  /*0a70*/  DADD R6, R6, -R12 ;  /* 0x0000000006067229 */ /* 0x008fe4000000080c */
[----:B--2---:R-:W-:-:S08]  /*0a80*/  DMUL R14, R4, UR8 ;  /* 0x00000008040e7c28 */ /* 0x004fd00008000000 */
[----:B------:R-:W-:-:S11]  /*0a90*/  DFMA R24, R6, -R14, R24 ;  /* 0x8000000e0618722b */ /* 0x000fd60000000018 */
.L_x_110:
[----:B0-----:R-:W-:Y:S05]  /*0aa0*/  BSYNC.RECONVERGENT B1 ;  /* 0x0000000000017941 */ /* 0x001fea0003800200 */
.L_x_109:
[----:B------:R-:W-:-:S05]  /*0ab0*/  VIADD R3, R3, 0x1 ;  /* 0x0000000103037836 */ /* 0x000fca0000000000 */
[----:B------:R-:W-:-:S13]  /*0ac0*/  ISETP.GE.AND P0, PT, R3, UR6, PT ;  /* 0x0000000603007c0c */ /* 0x000fda000bf06270 */
[----:B------:R-:W-:Y:S05]  /*0ad0*/  @P0 BRA `(.L_x_108) ;  /* 0x0000000800040947 */ /* 0x000fea0003800000 */
[----:B------:R-:W5:Y:S01]  /*0ae0*/  LDG.E.64 R10, desc[UR4][R10.64] ;  /* 0x000000040a0a7981 */ /* 0x000f62000c1e1b00 */
[C---:B------:R-:W-:Y:S01]  /*0af0*/  IADD3 R2, PT, PT, R3.reuse, -UR6, RZ ;  /* 0x8000000603027c10 */ /* 0x040fe2000fffe0ff */
[----:B------:R-:W-:Y:S01]  /*0b00*/  BSSY.RECONVERGENT B1, `(.L_x_111) ;  /* 0x000003f000017945 */ /* 0x000fe20003800200 */
[----:B------:R-:W-:Y:S02]  /*0b10*/  IADD3 R4, PT, PT, -R3, UR6, RZ ;  /* 0x0000000603047c10 */ /* 0x000fe4000fffe1ff */
[----:B------:R-:W-:Y:S02]  /*0b20*/  ISETP.GT.U32.AND P1, PT, R2, -0x8, PT ;  /* 0xfffffff80200780c */ /* 0x000fe40003f24070 */
[----:B------:R-:W-:-:S04]  /*0b30*/  LOP3.LUT R5, R4, 0x7, RZ, 0xc0, !PT ;  /* 0x0000000704057812 */ /* 0x000fc800078ec0ff */
[----:B------:R-:W-:-:S07]  /*0b40*/  ISETP.NE.AND P0, PT, R5, RZ, PT ;  /* 0x000000ff0500720c */ /* 0x000fce0003f05270 */
[----:B------:R-:W-:Y:S06]  /*0b50*/  @P1 BRA `(.L_x_112) ;  /* 0x0000000000e41947 */ /* 0x000fec0003800000 */
[----:B------:R-:W0:Y:S01]  /*0b60*/  LDC.64 R12, c[0x0][0x388] ;  /* 0x0000e200ff0c7b82 */ /* 0x000e220000000a00 */
[----:B------:R-:W-:Y:S01]  /*0b70*/  IMAD.WIDE.U32 R6, R3, 0x8, R8 ;  /* 0x0000000803067825 */ /* 0x000fe200078e0008 */
[----:B------:R-:W-:-:S03]  /*0b80*/  LOP3.LUT R26, R4, 0xfffffff8, RZ, 0xc0, !PT ;  /* 0xfffffff8041a7812 */ /* 0x000fc600078ec0ff */
[----:B------:R-:W-:Y:S01]  /*0b90*/  IMAD R2, R0, UR6, R3 ;  /* 0x0000000600027c24 */ /* 0x000fe2000f8e0203 */
[----:B------:R-:W-:Y:S02]  /*0ba0*/  IADD3 R6, P1, PT, R6, 0x20, RZ ;  /* 0x0000002006067810 */ /* 0x000fe40007f3e0ff */
[----:B------:R-:W-:-:S03]  /*0bb0*/  IADD3 R26, PT, PT, -R26, RZ, RZ ;  /* 0x000000ff1a1a7210 */ /* 0x000fc60007ffe1ff */
[----:B------:R-:W-:Y:S01]  /*0bc0*/  IMAD.X R7, RZ, RZ, R7, P1 ;  /* 0x000000ffff077224 */ /* 0x000fe200008e0607 */
[----:B0-----:R-:W-:-:S05]  /*0bd0*/  IADD3 R12, P2, PT, R12, 0x20, RZ ;  /* 0x000000200c0c7810 */ /* 0x001fca0007f5e0ff */
[----:B------:R-:W-:-:S08]  /*0be0*/  IMAD.X R13, RZ, RZ, R13, P2 ;  /* 0x000000ffff0d7224 */ /* 0x000fd000010e060d */
.L_x_113:
[----:B------:R-:W-:Y:S01]  /*0bf0*/  IMAD.WIDE R14, R2, 0x8, R12 ;  /* 0x00000008020e7825 */ /* 0x000fe200078e020c */
[----:B------:R-:W2:Y:S04]  /*0c00*/  LDG.E.64 R20, desc[UR4][R6.64+-0x20] ;  /* 0xffffe00406147981 */ /* 0x000ea8000c1e1b00 */
[----:B------:R-:W3:Y:S04]  /*0c10*/  LDG.E.64 R16, desc[UR4][R14.64+-0x20] ;  /* 0xffffe0040e107981 */ /* 0x000ee8000c1e1b00 */
[----:B------:R-:W4:Y:S04]  /*0c20*/  LDG.E.64 R18, desc[UR4][R6.64+-0x18] ;  /* 0xffffe80406127981 */ /* 0x000f28000c1e1b00 */
[----:B------:R-:W4:Y:S01]  /*0c30*/  LDG.E.64 R22, desc[UR4][R14.64+-0x18] ;  /* 0xffffe8040e167981 */ /* 0x000f22000c1e1b00 */
[----:B--2--5:R-:W-:-:S02]  /*0c40*/  DADD R20, R10, -R20 ;  /* 0x000000000a147229 */ /* 0x024fc40000000814 */
[----:B---3--:R-:W-:Y:S02]  /*0c50*/  DMUL R16, R16, UR10 ;  /* 0x0000000a10107c28 */ /* 0x008fe40008000000 */
[----:B----4-:R-:W-:-:S06]  /*0c60*/  DADD R18, R10, -R18 ;  /* 0x000000000a127229 */ /* 0x010fcc0000000812 */
[----:B------:R-:W-:Y:S02]  /*0c70*/  DFMA R24, R20, -R16, R24 ;  /* 0x800000101418722b */ /* 0x000fe40000000018 */
[----:B------:R-:W2:Y:S01]  /*0c80*/  LDG.E.64 R16, desc[UR4][R6.64+-0x10] ;  /* 0xfffff00406107981 */ /* 0x000ea2000c1e1b00 */
[----:B------:R-:W-:-:S03]  /*0c90*/  DMUL R22, R22, UR10 ;  /* 0x0000000a16167c28 */ /* 0x000fc60008000000 */
[----:B------:R-:W3:Y:S05]  /*0ca0*/  LDG.E.64 R20, desc[UR4][R14.64+-0x10] ;  /* 0xfffff0040e147981 */ /* 0x000eea000c1e1b00 */
[----:B------:R-:W-:Y:S01]  /*0cb0*/  DFMA R22, R18, -R22, R24 ;  /* 0x800000161216722b */ /* 0x000fe20000000018 */
[----:B------:R-:W4:Y:S04]  /*0cc0*/  LDG.E.64 R18, desc[UR4][R6.64+-0x8] ;  /* 0xfffff80406127981 */ /* 0x000f28000c1e1b00 */
[----:B------:R-:W4:Y:S01]  /*0cd0*/  LDG.E.64 R24, desc[UR4][R14.64+-0x8] ;  /* 0xfffff8040e187981 */ /* 0x000f22000c1e1b00 */
[----:B--2---:R-:W-:-:S02]  /*0ce0*/  DADD R16, R10, -R16 ;  /* 0x000000000a107229 */ /* 0x004fc40000000810 */
[----:B---3--:R-:W-:Y:S02]  /*0cf0*/  DMUL R20, R20, UR10 ;  /* 0x0000000a14147c28 */ /* 0x008fe40008000000 */
[----:B----4-:R-:W-:-:S06]  /*0d00*/  DADD R18, R10, -R18 ;  /* 0x000000000a127229 */ /* 0x010fcc0000000812 */
[----:B------:R-:W-:Y:S02]  /*0d10*/  DFMA R20, R16, -R20, R22 ;  /* 0x800000141014722b */ /* 0x000fe40000000016 */
[----:B------:R-:W-:Y:S01]  /*0d20*/  DMUL R24, R24, UR10 ;  /* 0x0000000a18187c28 */ /* 0x000fe20008000000 */
        /* <DEDUP_REMOVED lines=13> */
[----:B------:R0:W4:Y:S04]  /*0e00*/  LDG.E.64 R16, desc[UR4][R6.64+0x18] ;  /* 0x0000180406107981 */ /* 0x000128000c1e1b00 */
[----:B------:R-:W4:Y:S01]  /*0e10*/  LDG.E.64 R20, desc[UR4][R14.64+0x18] ;  /* 0x000018040e147981 */ /* 0x000f22000c1e1b00 */
[----:B------:R-:W-:-:S05]  /*0e20*/  VIADD R26, R26, 0x8 ;  /* 0x000000081a1a7836 */ /* 0x000fca0000000000 */
[----:B------:R-:W-:Y:S02]  /*0e30*/  ISETP.NE.AND P1, PT, R26, RZ, PT ;  /* 0x000000ff1a00720c */ /* 0x000fe40003f25270 */
[----:B0-----:R-:W-:Y:S01]  /*0e40*/  IADD3 R6, P2, PT, R6, 0x40, RZ ;  /* 0x0000004006067810 */ /* 0x001fe20007f5e0ff */
[----:B------:R-:W-:Y:S01]  /*0e50*/  VIADD R2, R2, 0x8 ;  /* 0x0000000802027836 */ /* 0x000fe20000000000 */
[----:B------:R-:W-:-:S03]  /*0e60*/  IADD3 R3, PT, PT, R3, 0x8, RZ ;  /* 0x0000000803037810 */ /* 0x000fc60007ffe0ff */
[----:B------:R-:W-:Y:S01]  /*0e70*/  IMAD.X R7, RZ, RZ, R7, P2 ;  /* 0x000000ffff077224 */ /* 0x000fe200010e0607 */
[----:B--2---:R-:W-:Y:S02]  /*0e80*/  DADD R22, R10, -R22 ;  /* 0x000000000a167229 */ /* 0x004fe40000000816 */
[----:B---3--:R-:W-:Y:S02]  /*0e90*/  DMUL R24, R24, UR10 ;  /* 0x0000000a18187c28 */ /* 0x008fe40008000000 */
[----:B----4-:R-:W-:-:S06]  /*0ea0*/  DADD R16, R10, -R16 ;  /* 0x000000000a107229 */ /* 0x010fcc0000000810 */
[----:B------:R-:W-:Y:S02]  /*0eb0*/  DFMA R24, R22, -R24, R18 ;  /* 0x800000181618722b */ /* 0x000fe40000000012 */
[----:B------:R-:W-:-:S08]  /*0ec0*/  DMUL R20, R20, UR10 ;  /* 0x0000000a14147c28 */ /* 0x000fd00008000000 */
[----:B------:R-:W-:Y:S01]  /*0ed0*/  DFMA R24, R16, -R20, R24 ;  /* 0x800000141018722b */ /* 0x000fe20000000018 */
[----:B------:R-:W-:Y:S10]  /*0ee0*/  @P1 BRA `(.L_x_113) ;  /* 0xfffffffc00401947 */ /* 0x000ff4000383ffff */
.L_x_112:
[----:B------:R-:W-:Y:S05]  /*0ef0*/  BSYNC.RECONVERGENT B1 ;  /* 0x0000000000017941 */ /* 0x000fea0003800200 */
.L_x_111:
[----:B------:R-:W-:Y:S05]  /*0f00*/  @!P0 BRA `(.L_x_108) ;  /* 0x0000000000f88947 */ /* 0x000fea0003800000 */
[----:B------:R-:W-:Y:S01]  /*0f10*/  ISETP.GE.U32.AND P0, PT, R5, 0x4, PT ;  /* 0x000000040500780c */ /* 0x000fe20003f06070 */
[----:B------:R-:W-:Y:S01]  /*0f20*/  BSSY.RECONVERGENT B1, `(.L_x_114) ;  /* 0x000001e000017945 */ /* 0x000fe20003800200 */
[----:B------:R-:W-:-:S04]  /*0f30*/  LOP3.LUT R2, R4, 0x3, RZ, 0xc0, !PT ;  /* 0x0000000304027812 */ /* 0x000fc800078ec0ff */
[----:B------:R-:W-:-:S07]  /*0f40*/  ISETP.NE.AND P1, PT, R2, RZ, PT ;  /* 0x000000ff0200720c */ /* 0x000fce0003f25270 */
[----:B------:R-:W-:Y:S06]  /*0f50*/  @!P0 BRA `(.L_x_115) ;  /* 0x0000000000688947 */ /* 0x000fec0003800000 */
[----:B------:R-:W0:Y:S01]  /*0f60*/  LDC.64 R22, c[0x0][0x388] ;  /* 0x0000e200ff167b82 */ /* 0x000e220000000a00 */
[----:B------:R-:W-:Y:S01]  /*0f70*/  IMAD R5, R0, UR6, R3 ;  /* 0x0000000600057c24 */ /* 0x000fe2000f8e0203 */
[----:B------:R-:W1:Y:S01]  /*0f80*/  LDCU.64 UR8, c[0x0][0x3a0] ;  /* 0x00007400ff0877ac */ /* 0x000e620008000a00 */
[----:B------:R-:W-:-:S05]  /*0f90*/  IMAD.WIDE.U32 R26, R3, 0x8, R8 ;  /* 0x00000008031a7825 */ /* 0x000fca00078e0008 */
[----:B------:R-:W2:Y:S04]  /*0fa0*/  LDG.E.64 R6, desc[UR4][R26.64] ;  /* 0x000000041a067981 */ /* 0x000ea8000c1e1b00 */
[----:B------:R-:W3:Y:S04]  /*0fb0*/  LDG.E.64 R18, desc[UR4][R26.64+0x8] ;  /* 0x000008041a127981 */ /* 0x000ee8000c1e1b00 */
[----:B------:R-:W4:Y:S04]  /*0fc0*/  LDG.E.64 R12, desc[UR4][R26.64+0x10] ;  /* 0x000010041a0c7981 */ /* 0x000f28000c1e1b00 */
[----:B------:R-:W4:Y:S01]  /*0fd0*/  LDG.E.64 R28, desc[UR4][R26.64+0x18] ;  /* 0x000018041a1c7981 */ /* 0x000f22000c1e1b00 */
[----:B0-----:R-:W-:-:S05]  /*0fe0*/  IMAD.WIDE R22, R5, 0x8, R22 ;  /* 0x0000000805167825 */ /* 0x001fca00078e0216 */
[----:B------:R-:W1:Y:S04]  /*0ff0*/  LDG.E.64 R20, desc[UR4][R22.64] ;  /* 0x0000000416147981 */ /* 0x000e68000c1e1b00 */
[----:B------:R-:W4:Y:S04]  /*1000*/  LDG.E.64 R16, desc[UR4][R22.64+0x8] ;  /* 0x0000080416107981 */ /* 0x000f28000c1e1b00 */
[----:B------:R-:W4:Y:S04]  /*1010*/  LDG.E.64 R14, desc[UR4][R22.64+0x10] ;  /* 0x00001004160e7981 */ /* 0x000f28000c1e1b00 */
[----:B------:R-:W4:Y:S01]  /*1020*/  LDG.E.64 R22, desc[UR4][R22.64+0x18] ;  /* 0x0000180416167981 */ /* 0x000f22000c1e1b00 */
[----:B------:R-:W-:Y:S01]  /*1030*/  VIADD R3, R3, 0x4 ;  /* 0x0000000403037836 */ /* 0x000fe20000000000 */
[----:B--2--5:R-:W-:-:S02]  /*1040*/  DADD R6, R10, -R6 ;  /* 0x000000000a067229 */ /* 0x024fc40000000806 */
[----:B---3--:R-:W-:Y:S02]  /*1050*/  DADD R18, R10, -R18 ;  /* 0x000000000a127229 */ /* 0x008fe40000000812 */
[----:B-1----:R-:W-:Y:S02]  /*1060*/  DMUL R20, R20, UR8 ;  /* 0x0000000814147c28 */ /* 0x002fe40008000000 */
[----:B----4-:R-:W-:-:S06]  /*1070*/  DMUL R16, R16, UR8 ;  /* 0x0000000810107c28 */ /* 0x010fcc0008000000 */
[----:B------:R-:W-:Y:S02]  /*1080*/  DFMA R6, R6, -R20, R24 ;  /* 0x800000140606722b */ /* 0x000fe40000000018 */
[----:B------:R-:W-:Y:S02]  /*1090*/  DADD R12, R10, -R12 ;  /* 0x000000000a0c7229 */ /* 0x000fe4000000080c */
[----:B------:R-:W-:-:S04]  /*10a0*/  DMUL R14, R14, UR8 ;  /* 0x000000080e0e7c28 */ /* 0x000fc80008000000 */
[----:B------:R-:W-:Y:S02]  /*10b0*/  DFMA R6, R18, -R16, R6 ;  /* 0x800000101206722b */ /* 0x000fe40000000006 */
[----:B------:R-:W-:Y:S02]  /*10c0*/  DADD R28, R10, -R28 ;  /* 0x000000000a1c7229 */ /* 0x000fe4000000081c */
[----:B------:R-:W-:-:S04]  /*10d0*/  DMUL R22, R22, UR8 ;  /* 0x0000000816167c28 */ /* 0x000fc80008000000 */
[----:B------:R-:W-:-:S08]  /*10e0*/  DFMA R6, R12, -R14, R6 ;  /* 0x8000000e0c06722b */ /* 0x000fd00000000006 */
[----:B------:R-:W-:-:S11]  /*10f0*/  DFMA R24, R28, -R22, R6 ;  /* 0x800000161c18722b */ /* 0x000fd60000000006 */
.L_x_115:
[----:B------:R-:W-:Y:S05]  /*1100*/  BSYNC.RECONVERGENT B1 ;  /* 0x0000000000017941 */ /* 0x000fea0003800200 */
.L_x_114:
[----:B------:R-:W-:Y:S05]  /*1110*/  @!P1 BRA `(.L_x_108) ;  /* 0x0000000000749947 */ /* 0x000fea0003800000 */
[----:B------:R-:W-:Y:S02]  /*1120*/  ISETP.NE.AND P0, PT, R2, 0x1, PT ;  /* 0x000000010200780c */ /* 0x000fe40003f05270 */
[----:B------:R-:W-:-:S04]  /*1130*/  LOP3.LUT R4, R4, 0x1, RZ, 0xc0, !PT ;  /* 0x0000000104047812 */ /* 0x000fc800078ec0ff */
[----:B------:R-:W-:-:S07]  /*1140*/  ISETP.NE.U32.AND P1, PT, R4, 0x1, PT ;  /* 0x000000010400780c */ /* 0x000fce0003f25070 */
[----:B------:R-:W0:Y:S01]  /*1150*/  @P0 LDC.64 R6, c[0x0][0x388] ;  /* 0x0000e200ff060b82 */ /* 0x000e220000000a00 */
[----:B------:R-:W-:Y:S02]  /*1160*/  @P0 IMAD R21, R0, UR6, R3 ;  /* 0x0000000600150c24 */ /* 0x000fe4000f8e0203 */
[----:B------:R-:W-:-:S05]  /*1170*/  @P0 IMAD.WIDE.U32 R22, R3, 0x8, R8 ;  /* 0x0000000803160825 */ /* 0x000fca00078e0008 */
[----:B------:R-:W1:Y:S01]  /*1180*/  @!P1 LDC.64 R16, c[0x0][0x388] ;  /* 0x0000e200ff109b82 */ /* 0x000e620000000a00 */
[----:B------:R-:W2:Y:S01]  /*1190*/  @P0 LDG.E.64 R4, desc[UR4][R22.64] ;  /* 0x0000000416040981 */ /* 0x000ea2000c1e1b00 */
[----:B------:R-:W-:-:S03]  /*11a0*/  @P0 IADD3 R3, PT, PT, R3, 0x2, RZ ;  /* 0x0000000203030810 */ /* 0x000fc60007ffe0ff */
[----:B------:R-:W3:Y:S01]  /*11b0*/  @P0 LDG.E.64 R12, desc[UR4][R22.64+0x8] ;  /* 0x00000804160c0981 */ /* 0x000ee2000c1e1b00 */
[----:B0-----:R-:W-:-:S05]  /*11c0*/  @P0 IMAD.WIDE R20, R21, 0x8, R6 ;  /* 0x0000000815140825 */ /* 0x001fca00078e0206 */
[----:B------:R-:W4:Y:S01]  /*11d0*/  @P0 LDG.E.64 R6, desc[UR4][R20.64] ;  /* 0x0000000414060981 */ /* 0x000f22000c1e1b00 */
[----:B------:R-:W-:Y:S02]  /*11e0*/  @!P1 IMAD R27, R0, UR6, R3 ;  /* 0x00000006001b9c24 */ /* 0x000fe4000f8e0203 */
[----:B------:R-:W-:Y:S01]  /*11f0*/  @!P1 IMAD.WIDE.U32 R18, R3, 0x8, R8 ;  /* 0x0000000803129825 */ /* 0x000fe200078e0008 */
[----:B------:R-:W4:Y:S01]  /*1200*/  @P0 LDG.E.64 R14, desc[UR4][R20.64+0x8] ;  /* 0x00000804140e0981 */ /* 0x000f22000c1e1b00 */
[----:B------:R-:W0:Y:S02]  /*1210*/  @!P1 LDC.64 R2, c[0x0][0x3a0] ;  /* 0x0000e800ff029b82 */ /* 0x000e240000000a00 */
[----:B-1----:R-:W-:Y:S02]  /*1220*/  @!P1 IMAD.WIDE R8, R27, 0x8, R16 ;  /* 0x000000081b089825 */ /* 0x002fe400078e0210 */
[----:B------:R-:W4:Y:S04]  /*1230*/  @!P1 LDG.E.64 R16, desc[UR4][R18.64] ;  /* 0x0000000412109981 */ /* 0x000f28000c1e1b00 */
[----:B------:R-:W0:Y:S01]  /*1240*/  @!P1 LDG.E.64 R8, desc[UR4][R8.64] ;  /* 0x0000000408089981 */ /* 0x000e22000c1e1b00 */
[----:B------:R-:W4:Y:S01]  /*1250*/  @P0 LDC.64 R26, c[0x0][0x3a0] ;  /* 0x0000e800ff1a0b82 */ /* 0x000f220000000a00 */
[----:B--2--5:R-:W-:-:S02]  /*1260*/  @P0 DADD R4, R10, -R4 ;  /* 0x000000000a040229 */ /* 0x024fc40000000804 */
[----:B---3--:R-:W-:Y:S02]  /*1270*/  @P0 DADD R12, R10, -R12 ;  /* 0x000000000a0c0229 */ /* 0x008fe4000000080c */
[-C--:B----4-:R-:W-:Y:S02]  /*1280*/  @P0 DMUL R6, R6, R26.reuse ;  /* 0x0000001a06060228 */ /* 0x090fe40000000000 */
[----:B------:R-:W-:-:S06]  /*1290*/  @P0 DMUL R14, R14, R26 ;  /* 0x0000001a0e0e0228 */ /* 0x000fcc0000000000 */
[----:B------:R-:W-:Y:S02]  /*12a0*/  @P0 DFMA R4, R4, -R6, R24 ;  /* 0x800000060404022b */ /* 0x000fe40000000018 */
[----:B------:R-:W-:Y:S02]  /*12b0*/  @!P1 DADD R16, R10, -R16 ;  /* 0x000000000a109229 */ /* 0x000fe40000000810 */
[----:B0-----:R-:W-:-:S04]  /*12c0*/  @!P1 DMUL R2, R8, R2 ;  /* 0x0000000208029228 */ /* 0x001fc80000000000 */
[----:B------:R-:W-:-:S08]  /*12d0*/  @P0 DFMA R24, R12, -R14, R4 ;  /* 0x8000000e0c18022b */ /* 0x000fd00000000004 */
[----:B------:R-:W-:-:S11]  /*12e0*/  @!P1 DFMA R24, R16, -R2, R24 ;  /* 0x800000021018922b */ /* 0x000fd60000000018 */
.L_x_108:
[----:B0-----:R-:W-:Y:S05]  /*12f0*/  BSYNC.RECONVERGENT B0 ;  /* 0x0000000000007941 */ /* 0x001fea0003800200 */
.L_x_107:
[----:B------:R-:W0:Y:S02]  /*1300*/  LDC.64 R2, c[0x0][0x390] ;  /* 0x0000e400ff027b82 */ /* 0x000e240000000a00 */
[----:B0-----:R-:W-:-:S05]  /*1310*/  IMAD.WIDE R2, R0, 0x8, R2 ;  /* 0x0000000800027825 */ /* 0x001fca00078e0202 */
[----:B------:R-:W-:Y:S01]  /*1320*/  STG.E.64 desc[UR4][R2.64], R24 ;  /* 0x0000001802007986 */ /* 0x000fe2000c101b04 */
[----:B------:R-:W-:Y:S05]  /*1330*/  EXIT ;  /* 0x000000000000794d */ /* 0x000fea0003800000 */
.L_x_116:
        /* <DEDUP_REMOVED lines=12> */
.L_x_146:


//--------------------- .text.initialize_oscillators_kernel --------------------------
	.section	.text.initialize_oscillators_kernel,"ax",@progbits
	.align	128
        .global         initialize_oscillators_kernel
        .type           initialize_oscillators_kernel,@function
        .size           initialize_oscillators_kernel,(.L_x_141 - initialize_oscillators_kernel)
        .other          initialize_oscillators_kernel,@"STO_CUDA_ENTRY STV_DEFAULT"
initialize_oscillators_kernel:
.text.initialize_oscillators_kernel:
        /* <DEDUP_REMOVED lines=16> */
[----:B------:R-:W-:Y:S02]  /*0100*/  IMAD R3, R2, -0x658354e5, RZ ;  /* 0x9a7cab1b02037824 */ /* 0x000fe400078e02ff */
[C---:B------:R-:W-:Y:S01]  /*0110*/  VIADD R9, R0.reuse, 0x75bcd15 ;  /* 0x075bcd1500097836 */ /* 0x040fe20000000000 */
[C---:B------:R-:W-:Y:S01]  /*0120*/  LOP3.LUT R6, R0.reuse, 0x159a55e5, RZ, 0x3c, !PT ;  /* 0x159a55e500067812 */ /* 0x040fe200078e3cff */
[C---:B------:R-:W-:Y:S01]  /*0130*/  VIADD R7, R3.reuse, 0x1f123bb5 ;  /* 0x1f123bb503077836 */ /* 0x040fe20000000000 */
[C---:B------:R-:W-:Y:S02]  /*0140*/  IADD3 R8, PT, PT, R0.reuse, 0x64f0c9, R3 ;  /* 0x0064f0c900087810 */ /* 0x040fe40007ffe003 */
[----:B------:R-:W-:Y:S01]  /*0150*/  LOP3.LUT R2, R3, 0x5491333, RZ, 0x3c, !PT ;  /* 0x0549133303027812 */ /* 0x000fe200078e3cff */
[----:B------:R-:W-:Y:S01]  /*0160*/  VIADD R3, R0, 0x583f19 ;  /* 0x00583f1900037836 */ /* 0x000fe20000000000 */
[----:B------:R0:W-:Y:S01]  /*0170*/  STL.64 [R1+0x8], R6 ;  /* 0x0000080601007387 */ /* 0x0001e20000100a00 */
[----:B------:R-:W-:-:S03]  /*0180*/  SHF.R.S32.HI R0, RZ, 0x1f, R4 ;  /* 0x0000001fff007819 */ /* 0x000fc60000011404 */
[----:B------:R0:W-:Y:S04]  /*0190*/  STL.64 [R1], R8 ;  /* 0x0000000801007387 */ /* 0x0001e80000100a00 */
[----:B------:R0:W-:Y:S01]  /*01a0*/  STL.64 [R1+0x10], R2 ;  /* 0x0000100201007387 */ /* 0x0001e20000100a00 */
[----:B-1----:R-:W-:Y:S05]  /*01b0*/  @!P0 BRA `(.L_x_118) ;  /* 0x0000002400488947 */ /* 0x002fea0003800000 */
[----:B------:R-:W-:Y:S02]  /*01c0*/  IMAD.MOV.U32 R14, RZ, RZ, R0 ;  /* 0x000000ffff0e7224 */ /* 0x000fe400078e0000 */
[----:B0-----:R-:W-:Y:S02]  /*01d0*/  IMAD.MOV.U32 R8, RZ, RZ, RZ ;  /* 0x000000ffff087224 */ /* 0x001fe400078e00ff */
[----:B------:R-:W-:-:S07]  /*01e0*/  IMAD.MOV.U32 R5, RZ, RZ, R4 ;  /* 0x000000ffff057224 */ /* 0x000fce00078e0004 */
.L_x_127:
        /* <DEDUP_REMOVED lines=11> */
.L_x_122:
[----:B------:R-:W-:-:S06]  /*02a0*/  IMAD R15, R0, 0x4, R1 ;  /* 0x00000004000f7824 */ /* 0x000fcc00078e0201 */
[----:B------:R-:W5:Y:S01]  /*02b0*/  LDL R15, [R15+0x4] ;  /* 0x000004000f0f7983 */ /* 0x000f620000100800 */
[----:B------:R-:W-:-:S05]  /*02c0*/  UMOV UR4, URZ ;  /* 0x000000ff00047c82 */ /* 0x000fca0008000000 */
.L_x_121:
        /* <DEDUP_REMOVED lines=25> */
[----:B------:R-:W-:-:S03]  /*0460*/  @P3 LOP3.LUT R3, R3, R24, RZ, 0x3c, !PT ;  /* 0x0000001803033212 */ /* 0x000fc600078e3cff */
[----:B------:R-:W4:Y:S01]  /*0470*/  @P5 LDG.E R24, desc[UR6][R12.64+0x74] ;  /* 0x000074060c185981 */ /* 0x000f22000c1e1900 */
[----:B------:R-:W-:-:S03]  /*0480*/  @P4 LOP3.LUT R3, R3, R26, RZ, 0x3c, !PT ;  /* 0x0000001a03034212 */ /* 0x000fc600078e3cff */
[----:B------:R-:W4:Y:S01]  /*0490*/  @P3 LDG.E R26, desc[UR6][R12.64+0x44] ;  /* 0x000044060c1a3981 */ /* 0x000f22000c1e1900 */
[----:B------:R-:W-:-:S03]  /*04a0*/  @!P0 LOP3.LUT R6, R6, R17, RZ, 0x3c, !PT ;  /* 0x0000001106068212 */ /* 0x000fc600078e3cff */
[----:B------:R-:W4:Y:S01]  /*04b0*/  @P1 LDG.E R17, desc[UR6][R12.64+0x20] ;  /* 0x000020060c111981 */ /* 0x000f22000c1e1900 */
[----:B------:R-:W-:-:S03]  /*04c0*/  @!P0 LOP3.LUT R2, R2, R19, RZ, 0x3c, !PT ;  /* 0x0000001302028212 */ /* 0x000fc600078e3cff */
[----:B------:R-:W4:Y:S01]  /*04d0*/  @P2 LDG.E R19, desc[UR6][R12.64+0x2c] ;  /* 0x00002c060c132981 */ /* 0x000f22000c1e1900 */
[----:B------:R-:W-:-:S03]  /*04e0*/  @P1 LOP3.LUT R6, R6, R21, RZ, 0x3c, !PT ;  /* 0x0000001506061212 */ /* 0x000fc600078e3cff */
[----:B------:R-:W4:Y:S01]  /*04f0*/  @P2 LDG.E R21, desc[UR6][R12.64+0x34] ;  /* 0x000034060c152981 */ /* 0x000f22000c1e1900 */
[----:B--2---:R-:W-:-:S03]  /*0500*/  @!P0 LOP3.LUT R9, R9, R16, RZ, 0x3c, !PT ;  /* 0x0000001009098212 */ /* 0x004fc600078e3cff */
[----:B------:R-:W2:Y:S01]  /*0510*/  @P1 LDG.E R16, desc[UR6][R12.64+0x1c] ;  /* 0x00001c060c101981 */ /* 0x000ea2000c1e1900 */
[----:B---3--:R-:W-:-:S03]  /*0520*/  @!P0 LOP3.LUT R7, R7, R18, RZ, 0x3c, !PT ;  /* 0x0000001207078212 */ /* 0x008fc600078e3cff */
[----:B------:R-:W3:Y:S01]  /*0530*/  @P2 LDG.E R18, desc[UR6][R12.64+0x28] ;  /* 0x000028060c122981 */ /* 0x000ee2000c1e1900 */
[----:B----4-:R-:W-:-:S03]  /*0540*/  @P1 LOP3.LUT R9, R9, R20, RZ, 0x3c, !PT ;  /* 0x0000001409091212 */ /* 0x010fc600078e3cff */
        /* <DEDUP_REMOVED lines=8> */
[----:B------:R-:W-:Y:S01]  /*05d0*/  @P3 LOP3.LUT R6, R6, R23, RZ, 0x3c, !PT ;  /* 0x0000001706063212 */ /* 0x000fe200078e3cff */
[----:B------:R-:W4:Y:S04]  /*05e0*/  @P4 LDG.E R21, desc[UR6][R12.64+0x5c] ;  /* 0x00005c060c154981 */ /* 0x000f28000c1e1900 */
[----:B------:R-:W4:Y:S01]  /*05f0*/  @P5 LDG.E R23, desc[UR6][R12.64+0x68] ;  /* 0x000068060c175981 */ /* 0x000f22000c1e1900 */
[----:B--2---:R-:W-:-:S03]  /*0600*/  @P1 LOP3.LUT R7, R7, R16, RZ, 0x3c, !PT ;  /* 0x0000001007071212 */ /* 0x004fc600078e3cff */
[----:B------:R-:W2:Y:S01]  /*0610*/  @P4 LDG.E R16, desc[UR6][R12.64+0x50] ;  /* 0x000050060c104981 */ /* 0x000ea2000c1e1900 */
[----:B---3--:R-:W-:-:S03]  /*0620*/  @P2 LOP3.LUT R9, R9, R18, RZ, 0x3c, !PT ;  /* 0x0000001209092212 */ /* 0x008fc600078e3cff */
[----:B------:R-:W3:Y:S01]  /*0630*/  @P4 LDG.E R18, desc[UR6][R12.64+0x58] ;  /* 0x000058060c124981 */ /* 0x000ee2000c1e1900 */
[----:B----4-:R-:W-:-:S03]  /*0640*/  @P2 LOP3.LUT R7, R7, R20, RZ, 0x3c, !PT ;  /* 0x0000001407072212 */ /* 0x010fc600078e3cff */
[----:B------:R-:W4:Y:S01]  /*0650*/  @P5 LDG.E R20, desc[UR6][R12.64+0x64] ;  /* 0x000064060c145981 */ /* 0x000f22000c1e1900 */
[----:B------:R-:W-:-:S03]  /*0660*/  @P3 LOP3.LUT R9, R9, R24, RZ, 0x3c, !PT ;  /* 0x0000001809093212 */ /* 0x000fc600078e3cff */
[----:B------:R-:W4:Y:S01]  /*0670*/  @P5 LDG.E R24, desc[UR6][R12.64+0x6c] ;  /* 0x00006c060c185981 */ /* 0x000f22000c1e1900 */
[----:B------:R-:W-:Y:S02]  /*0680*/  LOP3.LUT P0, RZ, R22, 0x80, RZ, 0xc0, !PT ;  /* 0x0000008016ff7812 */ /* 0x000fe4000780c0ff */
[----:B------:R-:W-:Y:S02]  /*0690*/  @P3 LOP3.LUT R7, R7, R26, RZ, 0x3c, !PT ;  /* 0x0000001a07073212 */ /* 0x000fe400078e3cff */
[----:B------:R-:W-:Y:S02]  /*06a0*/  @P3 LOP3.LUT R2, R2, R17, RZ, 0x3c, !PT ;  /* 0x0000001102023212 */ /* 0x000fe400078e3cff */
        /* <DEDUP_REMOVED lines=16> */
[----:B------:R-:W-:Y:S02]  /*07b0*/  @P5 LOP3.LUT R2, R2, R25, RZ, 0x3c, !PT ;  /* 0x0000001902025212 */ /* 0x000fe400078e3cff */
[----:B------:R-:W-:Y:S02]  /*07c0*/  @P6 LOP3.LUT R3, R3, R28, RZ, 0x3c, !PT ;  /* 0x0000001c03036212 */ /* 0x000fe400078e3cff */
[----:B------:R-:W-:Y:S02]  /*07d0*/  @P6 LOP3.LUT R6, R6, R17, RZ, 0x3c, !PT ;  /* 0x0000001106066212 */ /* 0x000fe400078e3cff */
[----:B------:R-:W-:Y:S02]  /*07e0*/  @P6 LOP3.LUT R2, R2, R19, RZ, 0x3c, !PT ;  /* 0x0000001302026212 */ /* 0x000fe400078e3cff */
[----:B------:R-:W-:Y:S02]  /*07f0*/  @P0 LOP3.LUT R3, R3, R26, RZ, 0x3c, !PT ;  /* 0x0000001a03030212 */ /* 0x000fe400078e3cff */
[----:B------:R-:W-:-:S02]  /*0800*/  @P0 LOP3.LUT R6, R6, R21, RZ, 0x3c, !PT ;  /* 0x0000001506060212 */ /* 0x000fc400078e3cff */
[----:B------:R-:W-:Y:S02]  /*0810*/  @P0 LOP3.LUT R2, R2, R23, RZ, 0x3c, !PT ;  /* 0x0000001702020212 */ /* 0x000fe400078e3cff */
[----:B--2---:R-:W-:Y:S02]  /*0820*/  @P6 LOP3.LUT R9, R9, R16, RZ, 0x3c, !PT ;  /* 0x0000001009096212 */ /* 0x004fe400078e3cff */
[----:B---3--:R-:W-:Y:S02]  /*0830*/  @P6 LOP3.LUT R7, R7, R18, RZ, 0x3c, !PT ;  /* 0x0000001207076212 */ /* 0x008fe400078e3cff */
[----:B----4-:R-:W-:Y:S02]  /*0840*/  @P0 LOP3.LUT R9, R9, R20, RZ, 0x3c, !PT ;  /* 0x0000001409090212 */ /* 0x010fe400078e3cff */
        /* <DEDUP_REMOVED lines=72> */
[----:B------:R-:W-:-:S04]  /*0cd0*/  UIADD3 UR4, UPT, UPT, UR4, 0x10, URZ ;  /* 0x0000001004047890 */ /* 0x000fc8000fffe0ff */
[----:B------:R-:W-:Y:S01]  /*0ce0*/  UISETP.NE.AND UP0, UPT, UR4, 0x20, UPT ;  /* 0x000000200400788c */ /* 0x000fe2000bf05270 */
[----:B--2---:R-:W-:Y:S02]  /*0cf0*/  @P5 LOP3.LUT R3, R3, R18, RZ, 0x3c, !PT ;  /* 0x0000001203035212 */ /* 0x004fe400078e3cff */
[----:B---3--:R-:W-:Y:S02]  /*0d00*/  @P6 LOP3.LUT R6, R6, R19, RZ, 0x3c, !PT ;  /* 0x0000001306066212 */ /* 0x008fe400078e3cff */
[----:B----4-:R-:W-:Y:S02]  /*0d10*/  @P6 LOP3.LUT R9, R9, R20, RZ, 0x3c, !PT ;  /* 0x0000001409096212 */ /* 0x010fe400078e3cff */
[----:B------:R-:W-:Y:S02]  /*0d20*/  @P6 LOP3.LUT R2, R2, R21, RZ, 0x3c, !PT ;  /* 0x0000001502026212 */ /* 0x000fe400078e3cff */
[----:B------:R-:W-:Y:S02]  /*0d30*/  @P6 LOP3.LUT R7, R7, R22, RZ, 0x3c, !PT ;  /* 0x0000001607076212 */ /* 0x000fe400078e3cff */
[----:B------:R-:W-:-:S02]  /*0d40*/  @P6 LOP3.LUT R3, R3, R16, RZ, 0x3c, !PT ;  /* 0x0000001003036212 */ /* 0x000fc400078e3cff */
[----:B------:R-:W-:Y:S02]  /*0d50*/  @P0 LOP3.LUT R9, R9, R24, RZ, 0x3c, !PT ;  /* 0x0000001809090212 */ /* 0x000fe400078e3cff */
[----:B------:R-:W-:Y:S02]  /*0d60*/  @P0 LOP3.LUT R3, R3, R28, RZ, 0x3c, !PT ;  /* 0x0000001c03030212 */ /* 0x000fe400078e3cff */
[----:B------:R-:W-:Y:S02]  /*0d70*/  @P0 LOP3.LUT R7, R7, R26, RZ, 0x3c, !PT ;  /* 0x0000001a07070212 */ /* 0x000fe400078e3cff */
        /* <DEDUP_REMOVED lines=21> */
.L_x_124:
[----:B------:R-:W-:-:S06]  /*0ed0*/  IMAD R15, R0, 0x4, R1 ;  /* 0x00000004000f7824 */ /* 0x000fcc00078e0201 */
[----:B------:R-:W5:Y:S01]  /*0ee0*/  LDL R15, [R15+0x4] ;  /* 0x000004000f0f7983 */ /* 0x000f620000100800 */
[----:B------:R-:W-:-:S05]  /*0ef0*/  UMOV UR4, URZ ;  /* 0x000000ff00047c82 */ /* 0x000fca0008000000 */
.L_x_123:
        /* <DEDUP_REMOVED lines=192> */
.L_x_126:
[----:B------:R-:W-:-:S06]  /*1b00*/  IMAD R15, R0, 0x4, R1 ;  /* 0x00000004000f7824 */ /* 0x000fcc00078e0201 */
[----:B------:R-:W5:Y:S01]  /*1b10*/  LDL R15, [R15+0x4] ;  /* 0x000004000f0f7983 */ /* 0x000f620000100800 */
[----:B------:R-:W-:-:S05]  /*1b20*/  UMOV UR4, URZ ;  /* 0x000000ff00047c82 */ /* 0x000fca0008000000 */
.L_x_125:
        /* <DEDUP_REMOVED lines=180> */
.L_x_120:
[----:B------:R-:W-:Y:S05]  /*2670*/  BSYNC.RECONVERGENT B1 ;  /* 0x0000000000017941 */ /* 0x000fea0003800200 */
.L_x_119:
[C---:B------:R-:W-:Y:S01]  /*2680*/  ISETP.GT.U32.AND P0, PT, R5.reuse, 0x3, PT ;  /* 0x000000030500780c */ /* 0x040fe20003f04070 */
[----:B------:R-:W-:Y:S01]  /*2690*/  VIADD R8, R8, 0x1 ;  /* 0x0000000108087836 */ /* 0x000fe20000000000 */
[--C-:B------:R-:W-:Y:S02]  /*26a0*/  SHF.R.U64 R5, R5, 0x2, R14.reuse ;  /* 0x0000000205057819 */ /* 0x100fe4000000120e */
[----:B------:R-:W-:Y:S02]  /*26b0*/  ISETP.GT.U32.AND.EX P0, PT, R14, RZ, PT, P0 ;  /* 0x000000ff0e00720c */ /* 0x000fe40003f04100 */
[----:B------:R-:W-:-:S11]  /*26c0*/  SHF.R.U32.HI R14, RZ, 0x2, R14 ;  /* 0x00000002ff0e7819 */ /* 0x000fd6000001160e */
[----:B------:R-:W-:Y:S05]  /*26d0*/  @P0 BRA `(.L_x_127) ;  /* 0xffffffd800c40947 */ /* 0x000fea000383ffff */
.L_x_118:
[----:B------:R-:W-:Y:S05]  /*26e0*/  BSYNC.RECONVERGENT B0 ;  /* 0x0000000000007941 */ /* 0x000fea0003800200 */
.L_x_117:
[----:B------:R-:W1:Y:S01]  /*26f0*/  LDC.64 R10, c[0x0][0x3a0] ;  /* 0x0000e800ff0a7b82 */ /* 0x000e620000000a00 */
[----:B------:R-:W-:Y:S01]  /*2700*/  SHF.R.U32.HI R0, RZ, 0x2, R9 ;  /* 0x00000002ff007819 */ /* 0x000fe20000011609 */
[----:B------:R-:W-:Y:S01]  /*2710*/  IMAD.SHL.U32 R5, R3, 0x10, RZ ;  /* 0x0000001003057824 */ /* 0x000fe200078e00ff */
[----:B------:R-:W-:Y:S01]  /*2720*/  BSSY.RECONVERGENT B0, `(.L_x_128) ;  /* 0x000007c000007945 */ /* 0x000fe20003800200 */
[----:B------:R-:W-:Y:S01]  /*2730*/  IMAD.MOV.U32 R14, RZ, RZ, 0x0 ;  /* 0x00000000ff0e7424 */ /* 0x000fe200078e00ff */
[----:B------:R-:W-:Y:S01]  /*2740*/  LOP3.LUT R0, R0, R9, RZ, 0x3c, !PT ;  /* 0x0000000900007212 */ /* 0x000fe200078e3cff */
[----:B------:R-:W-:Y:S01]  /*2750*/  IMAD.MOV.U32 R15, RZ, RZ, 0x3ca00000 ;  /* 0x3ca00000ff0f7424 */ /* 0x000fe200078e00ff */
[----:B0-----:R-:W-:-:S03]  /*2760*/  SHF.R.U32.HI R9, RZ, 0x2, R6 ;  /* 0x00000002ff097819 */ /* 0x001fc60000011606 */
[----:B------:R-:W-:Y:S01]  /*2770*/  IMAD.SHL.U32 R8, R0, 0x2, RZ ;  /* 0x0000000200087824 */ /* 0x000fe200078e00ff */
[----:B------:R-:W-:-:S04]  /*2780*/  LOP3.LUT R9, R9, R6, RZ, 0x3c, !PT ;  /* 0x0000000609097212 */ /* 0x000fc800078e3cff */
[----:B------:R-:W-:Y:S01]  /*2790*/  LOP3.LUT R8, R0, R8, R5, 0x96, !PT ;  /* 0x0000000800087212 */ /* 0x000fe200078e9605 */
[----:B------:R-:W-:-:S03]  /*27a0*/  IMAD.SHL.U32 R6, R9, 0x2, RZ ;  /* 0x0000000209067824 */ /* 0x000fc600078e00ff */
[----:B------:R-:W-:Y:S02]  /*27b0*/  LOP3.LUT R5, R8, R3, RZ, 0x3c, !PT ;  /* 0x0000000308057212 */ /* 0x000fe400078e3cff */
[----:B-1----:R-:W-:-:S03]  /*27c0*/  LOP3.LUT R10, R10, 0xaad26b49, RZ, 0x3c, !PT ;  /* 0xaad26b490a0a7812 */ /* 0x002fc600078e3cff */
[----:B------:R-:W-:Y:S01]  /*27d0*/  IMAD.SHL.U32 R0, R5, 0x10, RZ ;  /* 0x0000001005007824 */ /* 0x000fe200078e00ff */
[----:B------:R-:W-:Y:S01]  /*27e0*/  LOP3.LUT R11, R11, 0xf7dcefdd, RZ, 0x3c, !PT ;  /* 0xf7dcefdd0b0b7812 */ /* 0x000fe200078e3cff */
[----:B------:R-:W-:-:S03]  /*27f0*/  IMAD R10, R10, 0x4182bed5, RZ ;  /* 0x4182bed50a0a7824 */ /* 0x000fc600078e02ff */
[----:B------:R-:W-:Y:S01]  /*2800*/  LOP3.LUT R6, R9, R6, R0, 0x96, !PT ;  /* 0x0000000609067212 */ /* 0x000fe200078e9600 */
[----:B------:R-:W-:-:S03]  /*2810*/  IMAD R11, R11, -0x658354e5, RZ ;  /* 0x9a7cab1b0b0b7824 */ /* 0x000fc600078e02ff */
[----:B------:R-:W-:Y:S02]  /*2820*/  LOP3.LUT R17, R6, R5, RZ, 0x3c, !PT ;  /* 0x0000000506117212 */ /* 0x000fe400078e3cff */
[----:B------:R-:W-:Y:S02]  /*2830*/  IADD3 R0, PT, PT, R10, 0x64f0c9, R11 ;  /* 0x0064f0c90a007810 */ /* 0x000fe40007ffe00b */
[----:B------:R-:W-:Y:S02]  /*2840*/  SHF.R.U32.HI R6, RZ, 0x2, R7 ;  /* 0x00000002ff067819 */ /* 0x000fe40000011607 */
[C---:B------:R-:W-:Y:S02]  /*2850*/  IADD3 R8, PT, PT, R0.reuse, 0xb0f8a, R17 ;  /* 0x000b0f8a00087810 */ /* 0x040fe40007ffe011 */
[----:B------:R-:W-:Y:S02]  /*2860*/  IADD3 R11, PT, PT, R0, 0x587c5, R5 ;  /* 0x000587c5000b7810 */ /* 0x000fe40007ffe005 */
[----:B------:R-:W-:Y:S01]  /*2870*/  LOP3.LUT R6, R6, R7, RZ, 0x3c, !PT ;  /* 0x0000000706067212 */ /* 0x000fe200078e3cff */
[----:B------:R-:W-:-:S04]  /*2880*/  IMAD.WIDE.U32 R8, R8, 0x200000, RZ ;  /* 0x0020000008087825 */ /* 0x000fc800078e00ff */
[----:B------:R-:W-:Y:S01]  /*2890*/  IMAD.SHL.U32 R10, R6, 0x2, RZ ;  /* 0x00000002060a7824 */ /* 0x000fe200078e00ff */
[----:B------:R-:W-:Y:S01]  /*28a0*/  LOP3.LUT R8, R8, R11, RZ, 0x3c, !PT ;  /* 0x0000000b08087212 */ /* 0x000fe200078e3cff */
[----:B------:R-:W-:Y:S01]  /*28b0*/  IMAD.SHL.U32 R7, R17, 0x10, RZ ;  /* 0x0000001011077824 */ /* 0x000fe200078e00ff */
[----:B------:R-:W-:Y:S02]  /*28c0*/  SHF.R.U32.HI R11, RZ, 0x2, R2 ;  /* 0x00000002ff0b7819 */ /* 0x000fe40000011602 */
[----:B------:R-:W0:Y:S02]  /*28d0*/  I2F.F64.U64 R12, R8 ;  /* 0x00000008000c7312 */ /* 0x000e240000301800 */
[----:B------:R-:W-:Y:S02]  /*28e0*/  LOP3.LUT R10, R6, R10, R7, 0x96, !PT ;  /* 0x0000000a060a7212 */ /* 0x000fe400078e9607 */
[----:B------:R-:W-:Y:S02]  /*28f0*/  LOP3.LUT R11, R11, R2, RZ, 0x3c, !PT ;  /* 0x000000020b0b7212 */ /* 0x000fe400078e3cff */
[----:B------:R-:W-:-:S03]  /*2900*/  LOP3.LUT R17, R10, R17, RZ, 0x3c, !PT ;  /* 0x000000110a117212 */ /* 0x000fc600078e3cff */
[----:B------:R-:W-:Y:S02]  /*2910*/  IMAD.SHL.U32 R6, R11, 0x2, RZ ;  /* 0x000000020b067824 */ /* 0x000fe400078e00ff */
        /* <DEDUP_REMOVED lines=9> */
[----:B------:R-:W-:-:S04]  /*29b0*/  IMAD.WIDE.U32 R8, R8, 0x200000, RZ ;  /* 0x0020000008087825 */ /* 0x000fc800078e00ff */
[----:B------:R-:W-:Y:S01]  /*29c0*/  IMAD.MOV.U32 R20, RZ, RZ, R12 ;  /* 0x000000ffff147224 */ /* 0x000fe200078e000c */
[----:B------:R-:W-:-:S05]  /*29d0*/  LOP3.LUT R8, R8, R17, RZ, 0x3c, !PT ;  /* 0x0000001108087212 */ /* 0x000fca00078e3cff */
        /* <DEDUP_REMOVED lines=9> */
[----:B------:R-:W-:Y:S05]  /*2a70*/  @P1 BRA `(.L_x_129) ;  /* 0x0000000400001947 */ /* 0x000fea0003800000 */
[C---:B------:R-:W-:Y:S01]  /*2a80*/  LOP3.LUT R6, R13.reuse, 0xfffff, RZ, 0xc0, !PT ;  /* 0x000fffff0d067812 */ /* 0x040fe200078ec0ff */
[----:B------:R-:W-:Y:S01]  /*2a90*/  IMAD.MOV.U32 R18, RZ, RZ, -0x748574fc ;  /* 0x8b7a8b04ff127424 */ /* 0x000fe200078e00ff */
[----:B------:R-:W-:Y:S01]  /*2aa0*/  UMOV UR4, 0x3ae80f1e ;  /* 0x3ae80f1e00047882 */ /* 0x000fe20000000000 */
[----:B------:R-:W-:Y:S01]  /*2ab0*/  IMAD.MOV.U32 R19, RZ, RZ, 0x3ed0ee25 ;  /* 0x3ed0ee25ff137424 */ /* 0x000fe200078e00ff */
[----:B------:R-:W-:Y:S01]  /*2ac0*/  LOP3.LUT R21, R6, 0x3ff00000, RZ, 0xfc, !PT ;  /* 0x3ff0000006157812 */ /* 0x000fe200078efcff */
[----:B------:R-:W-:Y:S01]  /*2ad0*/  IMAD.MOV.U32 R6, RZ, RZ, RZ ;  /* 0x000000ffff067224 */ /* 0x000fe200078e00ff */
[----:B------:R-:W-:Y:S01]  /*2ae0*/  UMOV UR5, 0x3eb1380b ;  /* 0x3eb1380b00057882 */ /* 0x000fe20000000000 */
[----:B------:R-:W-:Y:S01]  /*2af0*/  LEA.HI R13, R13, R2, RZ, 0xc ;  /* 0x000000020d0d7211 */ /* 0x000fe200078f60ff */
[----:B------:R-:W-:Y:S01]  /*2b00*/  UMOV UR8, 0x80000000 ;  /* 0x8000000000087882 */ /* 0x000fe20000000000 */
[----:B------:R-:W-:Y:S01]  /*2b10*/  ISETP.GE.U32.AND P0, PT, R21, 0x3ff6a09f, PT ;  /* 0x3ff6a09f1500780c */ /* 0x000fe20003f06070 */
[----:B------:R-:W-:-:S12]  /*2b20*/  UMOV UR9, 0x43300000 ;  /* 0x4330000000097882 */ /* 0x000fd80000000000 */
[----:B------:R-:W-:Y:S02]  /*2b30*/  @P0 VIADD R7, R21, 0xfff00000 ;  /* 0xfff0000015070836 */ /* 0x000fe40000000000 */
[----:B------:R-:W-:Y:S02]  /*2b40*/  @P0 VIADD R13, R13, 0x1 ;  /* 0x000000010d0d0836 */ /* 0x000fe40000000000 */
[----:B------:R-:W-:-:S03]  /*2b50*/  @P0 IMAD.MOV.U32 R21, RZ, RZ, R7 ;  /* 0x000000ffff150224 */ /* 0x000fc600078e0007 */
[----:B------:R-:W-:Y:S01]  /*2b60*/  LOP3.LUT R12, R13, 0x80000000, RZ, 0x3c, !PT ;  /* 0x800000000d0c7812 */ /* 0x000fe200078e3cff */
[----:B------:R-:W-:Y:S02]  /*2b70*/  IMAD.MOV.U32 R13, RZ, RZ, 0x43300000 ;  /* 0x43300000ff0d7424 */ /* 0x000fe400078e00ff */
[C---:B------:R-:W-:Y:S02]  /*2b80*/  DADD R16, R20.reuse, 1 ;  /* 0x3ff0000014107429 */ /* 0x040fe40000000000 */
[----:B------:R-:W-:Y:S02]  /*2b90*/  DADD R20, R20, -1 ;  /* 0xbff0000014147429 */ /* 0x000fe40000000000 */
[----:B------:R-:W-:Y:S01]  /*2ba0*/  DADD R12, R12, -UR8 ;  /* 0x800000080c0c7e29 */ /* 0x000fe20008000000 */
[----:B------:R-:W-:Y:S01]  /*2bb0*/  UMOV UR8, 0xfefa39ef ;  /* 0xfefa39ef00087882 */ /* 0x000fe20000000000 */
[----:B------:R-:W0:Y:S01]  /*2bc0*/  MUFU.RCP64H R7, R17 ;  /* 0x0000001100077308 */ /* 0x000e220000001800 */
[----:B------:R-:W-:Y:S01]  /*2bd0*/  UMOV UR9, 0x3fe62e42 ;  /* 0x3fe62e4200097882 */ /* 0x000fe20000000000 */
[----:B0-----:R-:W-:-:S08]  /*2be0*/  DFMA R8, -R16, R6, 1 ;  /* 0x3ff000001008742b */ /* 0x001fd00000000106 */
[----:B------:R-:W-:-:S08]  /*2bf0*/  DFMA R8, R8, R8, R8 ;  /* 0x000000080808722b */ /* 0x000fd00000000008 */
[----:B------:R-:W-:-:S08]  /*2c00*/  DFMA R6, R6, R8, R6 ;  /* 0x000000080606722b */ /* 0x000fd00000000006 */
[----:B------:R-:W-:-:S08]  /*2c10*/  DMUL R8, R20, R6 ;  /* 0x0000000614087228 */ /* 0x000fd00000000000 */
[----:B------:R-:W-:-:S08]  /*2c20*/  DFMA R8, R20, R6, R8 ;  /* 0x000000061408722b */ /* 0x000fd00000000008 */
[----:B------:R-:W-:-:S08]  /*2c30*/  DMUL R10, R8, R8 ;  /* 0x00000008080a7228 */ /* 0x000fd00000000000 */
[----:B------:R-:W-:Y:S01]  /*2c40*/  DFMA R16, R10, UR4, R18 ;  /* 0x000000040a107c2b */ /* 0x000fe20008000012 */
[----:B------:R-:W-:Y:S01]  /*2c50*/  UMOV UR4, 0x9f02676f ;  /* 0x9f02676f00047882 */ /* 0x000fe20000000000 */
[----:B------:R-:W-:Y:S01]  /*2c60*/  UMOV UR5, 0x3ef3b266 ;  /* 0x3ef3b26600057882 */ /* 0x000fe20000000000 */
[----:B------:R-:W-:-:S05]  /*2c70*/  DADD R18, R20, -R8 ;  /* 0x0000000014127229 */ /* 0x000fca0000000808 */
[----:B------:R-:W-:Y:S01]  /*2c80*/  DFMA R16, R10, R16, UR4 ;  /* 0x000000040a107e2b */ /* 0x000fe20008000010 */
[----:B------:R-:W-:Y:S01]  /*2c90*/  UMOV UR4, 0xa9ab0956 ;  /* 0xa9ab095600047882 */ /* 0x000fe20000000000 */
[----:B------:R-:W-:Y:S01]  /*2ca0*/  UMOV UR5, 0x3f1745cb ;  /* 0x3f1745cb00057882 */ /* 0x000fe20000000000 */
[----:B------:R-:W-:-:S05]  /*2cb0*/  DADD R18, R18, R18 ;  /* 0x0000000012127229 */ /* 0x000fca0000000012 */
[----:B------:R-:W-:Y:S01]  /*2cc0*/  DFMA R16, R10, R16, UR4 ;  /* 0x000000040a107e2b */ /* 0x000fe20008000010 */
[----:B------:R-:W-:Y:S01]  /*2cd0*/  UMOV UR4, 0x2d1b5154 ;  /* 0x2d1b515400047882 */ /* 0x000fe20000000000 */
[----:B------:R-:W-:Y:S01]  /*2ce0*/  UMOV UR5, 0x3f3c71c7 ;  /* 0x3f3c71c700057882 */ /* 0x000fe20000000000 */
[----:B------:R-:W-:Y:S02]  /*2cf0*/  DFMA R20, R20, -R8, R18 ;  /* 0x800000081414722b */ /* 0x000fe40000000012 */
        /* <DEDUP_REMOVED lines=24> */
.L_x_129:
[----:B------:R-:W-:Y:S01]  /*2e80*/  IMAD.MOV.U32 R8, RZ, RZ, 0x0 ;  /* 0x00000000ff087424 */ /* 0x000fe200078e00ff */
[----:B------:R-:W-:Y:S01]  /*2e90*/  LOP3.LUT P0, RZ, R7, 0x7fffffff, RZ, 0xc0, !PT ;  /* 0x7fffffff07ff7812 */ /* 0x000fe2000780c0ff */
[----:B------:R-:W-:-:S06]  /*2ea0*/  IMAD.MOV.U32 R9, RZ, RZ, 0x7ff00000 ;  /* 0x7ff00000ff097424 */ /* 0x000fcc00078e00ff */
[----:B------:R-:W-:-:S10]  /*2eb0*/  DFMA R8, R6, R8, +INF ;  /* 0x7ff000000608742b */ /* 0x000fd40000000008 */
[----:B------:R-:W-:Y:S02]  /*2ec0*/  FSEL R8, R8, RZ, P0 ;  /* 0x000000ff08087208 */ /* 0x000fe40000000000 */
[----:B------:R-:W-:-:S07]  /*2ed0*/  FSEL R9, R9, -QNAN , P0 ;  /* 0xfff0000009097808 */ /* 0x000fce0000000000 */
.L_x_130:
[----:B------:R-:W-:Y:S05]  /*2ee0*/  BSYNC.RECONVERGENT B0 ;  /* 0x0000000000007941 */ /* 0x000fea0003800200 */
.L_x_128:
        /* <DEDUP_REMOVED lines=8> */
[----:B------:R-:W-:Y:S01]  /*2f70*/  UMOV UR9, 0x3de5db65 ;  /* 0x3de5db6500097882 */ /* 0x000fe20000000000 */
[----:B------:R-:W-:Y:S01]  /*2f80*/  IMAD.MOV.U32 R22, RZ, RZ, 0x2cb0d246 ;  /* 0x2cb0d246ff167424 */ /* 0x000fe200078e00ff */
[----:B------:R-:W-:Y:S01]  /*2f90*/  FSEL R7, R7, R15, P0 ;  /* 0x0000000f07077208 */ /* 0x000fe20000000000 */
[----:B------:R-:W-:Y:S01]  /*2fa0*/  IMAD.MOV.U32 R23, RZ, RZ, 0x3e5ae5f1 ;  /* 0x3e5ae5f1ff177424 */ /* 0x000fe200078e00ff */
[----:B------:R-:W-:Y:S01]  /*2fb0*/  FSEL R14, R6, R14, P0 ;  /* 0x0000000e060e7208 */ /* 0x000fe20000000000 */
[----:B------:R-:W-:Y:S01]  /*2fc0*/  DMUL R8, R8, -2 ;  /* 0xc000000008087828 */ /* 0x000fe20000000000 */
[----:B------:R-:W-:Y:S01]  /*2fd0*/  IMAD.MOV.U32 R24, RZ, RZ, 0x0 ;  /* 0x00000000ff187424 */ /* 0x000fe200078e00ff */
[----:B------:R-:W-:Y:S01]  /*2fe0*/  BSSY.RECONVERGENT B0, `(.L_x_131) ;  /* 0x0000049000007945 */ /* 0x000fe20003800200 */
[----:B------:R-:W-:-:S02]  /*2ff0*/  VIADD R15, R7, 0x100000 ;  /* 0x00100000070f7836 */ /* 0x000fc40000000000 */
[----:B------:R-:W-:Y:S02]  /*3000*/  IMAD.MOV.U32 R6, RZ, RZ, R14 ;  /* 0x000000ffff067224 */ /* 0x000fe400078e000e */
[----:B------:R-:W0:Y:S01]  /*3010*/  FRND.F64 R10, R14 ;  /* 0x0000000e000a7313 */ /* 0x000e220000301800 */
[----:B------:R-:W-:-:S07]  /*3020*/  IMAD.MOV.U32 R25, RZ, RZ, 0x3fd80000 ;  /* 0x3fd80000ff197424 */ /* 0x000fce00078e00ff */
[----:B------:R-:W1:Y:S01]  /*3030*/  F2I.S64.F64 R14, R14 ;  /* 0x0000000e000e7311 */ /* 0x000e620000301900 */
[----:B0-----:R-:W-:-:S08]  /*3040*/  DFMA R10, R10, -0.5, R6 ;  /* 0xbfe000000a0a782b */ /* 0x001fd00000000006 */
[C---:B------:R-:W-:Y:S01]  /*3050*/  DMUL R16, R10.reuse, UR4 ;  /* 0x000000040a107c28 */ /* 0x040fe20008000000 */
[----:B------:R-:W-:Y:S01]  /*3060*/  UMOV UR4, 0x54442d18 ;  /* 0x54442d1800047882 */ /* 0x000fe20000000000 */
[----:B------:R-:W-:Y:S01]  /*3070*/  UMOV UR5, 0x400921fb ;  /* 0x400921fb00057882 */ /* 0x000fe20000000000 */
[C---:B-1----:R-:W-:Y:S02]  /*3080*/  LOP3.LUT R2, R14.reuse, 0x1, RZ, 0xc0, !PT ;  /* 0x000000010e027812 */ /* 0x042fe400078ec0ff */
[----:B------:R-:W-:Y:S02]  /*3090*/  LOP3.LUT P1, RZ, R14, 0x2, RZ, 0xc0, !PT ;  /* 0x000000020eff7812 */ /* 0x000fe4000782c0ff */
[----:B------:R-:W-:Y:S01]  /*30a0*/  ISETP.NE.U32.AND P0, PT, R2, 0x1, PT ;  /* 0x000000010200780c */ /* 0x000fe20003f05070 */
[----:B------:R-:W-:Y:S01]  /*30b0*/  DFMA R16, R10, UR4, R16 ;  /* 0x000000040a107c2b */ /* 0x000fe20008000010 */
[----:B------:R-:W-:Y:S01]  /*30c0*/  UMOV UR4, 0x20fd8164 ;  /* 0x20fd816400047882 */ /* 0x000fe20000000000 */
[----:B------:R-:W-:Y:S01]  /*30d0*/  UMOV UR5, 0x3da8ff83 ;  /* 0x3da8ff8300057882 */ /* 0x000fe20000000000 */
[----:B------:R-:W0:Y:S01]  /*30e0*/  MUFU.RSQ64H R11, R9 ;  /* 0x00000009000b7308 */ /* 0x000e220000001c00 */
[----:B------:R-:W-:Y:S01]  /*30f0*/  VIADD R10, R9, 0xfcb00000 ;  /* 0xfcb00000090a7836 */ /* 0x000fe20000000000 */
[----:B------:R-:W-:-:S03]  /*3100*/  ISETP.NE.U32.AND.EX P0, PT, RZ, RZ, PT, P0 ;  /* 0x000000ffff00720c */ /* 0x000fc60003f05100 */
[----:B------:R-:W-:-:S08]  /*3110*/  DMUL R18, R16, R16 ;  /* 0x0000001010127228 */ /* 0x000fd00000000000 */
[C---:B------:R-:W-:Y:S01]  /*3120*/  DFMA R12, R18.reuse, -UR4, R12 ;  /* 0x80000004120c7c2b */ /* 0x040fe2000800000c */
[----:B------:R-:W-:Y:S01]  /*3130*/  UMOV UR4, 0x8e06e6d9 ;  /* 0x8e06e6d900047882 */ /* 0x000fe20000000000 */
[----:B------:R-:W-:Y:S01]  /*3140*/  DFMA R22, R18, UR8, -R22 ;  /* 0x0000000812167c2b */ /* 0x000fe20008000816 */
[----:B------:R-:W-:Y:S01]  /*3150*/  UMOV UR5, 0x3e927e4f ;  /* 0x3e927e4f00057882 */ /* 0x000fe20000000000 */
[----:B------:R-:W-:Y:S01]  /*3160*/  UMOV UR8, 0x19db62a1 ;  /* 0x19db62a100087882 */ /* 0x000fe20000000000 */
[----:B------:R-:W-:Y:S01]  /*3170*/  UMOV UR9, 0x3f2a01a0 ;  /* 0x3f2a01a000097882 */ /* 0x000fe20000000000 */
[----:B0-----:R-:W-:Y:S02]  /*3180*/  DMUL R20, R10, R10 ;  /* 0x0000000a0a147228 */ /* 0x001fe40000000000 */
[----:B------:R-:W-:Y:S01]  /*3190*/  DFMA R12, R18, R12, -UR4 ;  /* 0x80000004120c7e2b */ /* 0x000fe2000800000c */
[----:B------:R-:W-:Y:S01]  /*31a0*/  UMOV UR4, 0x69ace392 ;  /* 0x69ace39200047882 */ /* 0x000fe20000000000 */
[----:B------:R-:W-:-:S02]  /*31b0*/  UMOV UR5, 0x3ec71de3 ;  /* 0x3ec71de300057882 */ /* 0x000fc40000000000 */
[----:B------:R-:W-:Y:S01]  /*31c0*/  DFMA R22, R18, R22, UR4 ;  /* 0x0000000412167e2b */ /* 0x000fe20008000016 */
[----:B------:R-:W-:Y:S01]  /*31d0*/  UMOV UR4, 0x19ddbce9 ;  /* 0x19ddbce900047882 */ /* 0x000fe20000000000 */
[----:B------:R-:W-:Y:S01]  /*31e0*/  UMOV UR5, 0x3efa01a0 ;  /* 0x3efa01a000057882 */ /* 0x000fe20000000000 */
[----:B------:R-:W-:Y:S02]  /*31f0*/  DFMA R20, R8, -R20, 1 ;  /* 0x3ff000000814742b */ /* 0x000fe40000000814 */
[C---:B------:R-:W-:Y:S01]  /*3200*/  DFMA R12, R18.reuse, R12, UR4 ;  /* 0x00000004120c7e2b */ /* 0x040fe2000800000c */
[----:B------:R-:W-:Y:S01]  /*3210*/  UMOV UR4, 0x16c15d47 ;  /* 0x16c15d4700047882 */ /* 0x000fe20000000000 */
[----:B------:R-:W-:Y:S01]  /*3220*/  UMOV UR5, 0x3f56c16c ;  /* 0x3f56c16c00057882 */ /* 0x000fe20000000000 */
[----:B------:R-:W-:Y:S01]  /*3230*/  DFMA R22, R18, R22, -UR8 ;  /* 0x8000000812167e2b */ /* 0x000fe20008000016 */
[----:B------:R-:W-:Y:S01]  /*3240*/  UMOV UR8, 0x11110818 ;  /* 0x1111081800087882 */ /* 0x000fe20000000000 */
[----:B------:R-:W-:Y:S01]  /*3250*/  UMOV UR9, 0x3f811111 ;  /* 0x3f81111100097882 */ /* 0x000fe20000000000 */
[----:B------:R-:W-:-:S02]  /*3260*/  DFMA R24, R20, R24, 0.5 ;  /* 0x3fe000001418742b */ /* 0x000fc40000000018 */
[C---:B------:R-:W-:Y:S01]  /*3270*/  DFMA R12, R18.reuse, R12, -UR4 ;  /* 0x80000004120c7e2b */ /* 0x040fe2000800000c */
[----:B------:R-:W-:Y:S01]  /*3280*/  UMOV UR4, 0x55555551 ;  /* 0x5555555100047882 */ /* 0x000fe20000000000 */
[----:B------:R-:W-:Y:S01]  /*3290*/  UMOV UR5, 0x3fa55555 ;  /* 0x3fa5555500057882 */ /* 0x000fe20000000000 */
[----:B------:R-:W-:Y:S01]  /*32a0*/  DFMA R22, R18, R22, UR8 ;  /* 0x0000000812167e2b */ /* 0x000fe20008000016 */
[----:B------:R-:W-:Y:S01]  /*32b0*/  UMOV UR8, 0x55555554 ;  /* 0x5555555400087882 */ /* 0x000fe20000000000 */
[----:B------:R-:W-:Y:S01]  /*32c0*/  UMOV UR9, 0x3fc55555 ;  /* 0x3fc5555500097882 */ /* 0x000fe20000000000 */
[----:B------:R-:W-:Y:S02]  /*32d0*/  DMUL R20, R10, R20 ;  /* 0x000000140a147228 */ /* 0x000fe40000000000 */
[----:B------:R-:W-:-:S03]  /*32e0*/  DFMA R12, R18, R12, UR4 ;  /* 0x00000004120c7e2b */ /* 0x000fc6000800000c */
[----:B------:R-:W-:-:S03]  /*32f0*/  DFMA R22, R18, R22, -UR8 ;  /* 0x8000000812167e2b */ /* 0x000fc60008000016 */
[----:B------:R-:W-:Y:S02]  /*3300*/  DFMA R20, R24, R20, R10 ;  /* 0x000000141814722b */ /* 0x000fe4000000000a */
[----:B------:R-:W-:-:S03]  /*3310*/  DFMA R12, R18, R12, -0.5 ;  /* 0xbfe00000120c742b */ /* 0x000fc6000000000c */
[----:B------:R-:W-:-:S05]  /*3320*/  DFMA R28, R18, R22, RZ ;  /* 0x00000016121c722b */ /* 0x000fca00000000ff */
[----:B------:R-:W-:Y:S02]  /*3330*/  DFMA R22, R18, R12, 1 ;  /* 0x3ff000001216742b */ /* 0x000fe4000000000c */
[----:B------:R-:W-:Y:S02]  /*3340*/  DMUL R18, R8, R20 ;  /* 0x0000001408127228 */ /* 0x000fe40000000000 */
[----:B------:R-:W-:Y:S01]  /*3350*/  DFMA R28, R16, R28, R16 ;  /* 0x0000001c101c722b */ /* 0x000fe20000000010 */
[----:B------:R-:W-:Y:S02]  /*3360*/  VIADD R17, R21, 0xfff00000 ;  /* 0xfff0000015117836 */ /* 0x000fe40000000000 */
[----:B------:R-:W-:-:S03]  /*3370*/  IMAD.MOV.U32 R16, RZ, RZ, R20 ;  /* 0x000000ffff107224 */ /* 0x000fc600078e0014 */
[----:B------:R-:W-:-:S04]  /*3380*/  DFMA R12, R18, -R18, R8 ;  /* 0x80000012120c722b */ /* 0x000fc80000000008 */
[----:B------:R-:W-:Y:S02]  /*3390*/  LOP3.LUT R15, R29, 0x80000000, RZ, 0x3c, !PT ;  /* 0x800000001d0f7812 */ /* 0x000fe400078e3cff */
[----:B------:R-:W-:Y:S02]  /*33a0*/  FSEL R24, R22, R28, !P0 ;  /* 0x0000001c16187208 */ /* 0x000fe40004000000 */
[----:B------:R-:W-:Y:S02]  /*33b0*/  FSEL R25, R23, R29, !P0 ;  /* 0x0000001d17197208 */ /* 0x000fe40004000000 */
[----:B------:R-:W-:Y:S02]  /*33c0*/  FSEL R14, R28, R22, !P0 ;  /* 0x000000161c0e7208 */ /* 0x000fe40004000000 */
[----:B------:R-:W-:Y:S01]  /*33d0*/  FSEL R15, R15, R23, !P0 ;  /* 0x000000170f0f7208 */ /* 0x000fe20004000000 */
[----:B------:R-:W-:Y:S01]  /*33e0*/  DFMA R22, R12, R16, R18 ;  /* 0x000000100c16722b */ /* 0x000fe20000000012 */
[----:B------:R-:W-:-:S02]  /*33f0*/  ISETP.GE.U32.AND P0, PT, R10, 0x7ca00000, PT ;  /* 0x7ca000000a00780c */ /* 0x000fc40003f06070 */
[----:B------:R-:W-:Y:S02]  /*3400*/  @P1 LOP3.LUT R29, R25, 0x80000000, RZ, 0x3c, !PT ;  /* 0x80000000191d1812 */ /* 0x000fe400078e3cff */
[----:B------:R-:W-:-:S03]  /*3410*/  @P1 LOP3.LUT R2, R15, 0x80000000, RZ, 0x3c, !PT ;  /* 0x800000000f021812 */ /* 0x000fc600078e3cff */
[----:B------:R-:W-:Y:S02]  /*3420*/  @P1 IMAD.MOV.U32 R25, RZ, RZ, R29 ;  /* 0x000000ffff191224 */ /* 0x000fe400078e001d */
[----:B------:R-:W-:-:S04]  /*3430*/  @P1 IMAD.MOV.U32 R15, RZ, RZ, R2 ;  /* 0x000000ffff0f1224 */ /* 0x000fc800078e0002 */
[----:B------:R-:W-:Y:S05]  /*3440*/  @!P0 BRA `(.L_x_132) ;  /* 0x0000000000088947 */ /* 0x000fea0003800000 */
[----:B------:R-:W-:-:S07]  /*3450*/  MOV R2, 0x3470 ;  /* 0x0000347000027802 */ /* 0x000fce0000000f00 */
[----:B------:R-:W-:Y:S05]  /*3460*/  CALL.REL.NOINC `($__internal_2_$__cuda_sm20_dsqrt_rn_f64_mediumpath_v1) ;  /* 0x0000000000d47944 */ /* 0x000fea0003c00000 */
.L_x_132:
[----:B------:R-:W-:Y:S05]  /*3470*/  BSYNC.RECONVERGENT B0 ;  /* 0x0000000000007941 */ /* 0x000fea0003800200 */
.L_x_131:
[----:B------:R-:W-:Y:S01]  /*3480*/  SHF.R.U32.HI R2, RZ, 0x2, R3 ;  /* 0x00000002ff027819 */ /* 0x000fe20000011603 */
[----:B------:R-:W0:Y:S01]  /*3490*/  LDCU.128 UR8, c[0x0][0x380] ;  /* 0x00007000ff0877ac */ /* 0x000e220008000c00 */
[----:B------:R-:W-:Y:S01]  /*34a0*/  SHF.R.U32.HI R10, RZ, 0x2, R5 ;  /* 0x00000002ff0a7819 */ /* 0x000fe20000011605 */
[----:B------:R-:W-:Y:S01]  /*34b0*/  DADD R14, RZ, R14 ;  /* 0x00000000ff0e7229 */ /* 0x000fe2000000000e */
[----:B------:R-:W-:Y:S01]  /*34c0*/  LOP3.LUT R2, R2, R3, RZ, 0x3c, !PT ;  /* 0x0000000302027212 */ /* 0x000fe200078e3cff */
[----:B------:R-:W-:Y:S01]  /*34d0*/  IMAD.SHL.U32 R3, R27, 0x10, RZ ;  /* 0x000000101b037824 */ /* 0x000fe200078e00ff */
[----:B------:R-:W-:Y:S01]  /*34e0*/  LOP3.LUT R10, R10, R5, RZ, 0x3c, !PT ;  /* 0x000000050a0a7212 */ /* 0x000fe200078e3cff */
[----:B------:R-:W1:Y:S01]  /*34f0*/  LDCU.64 UR12, c[0x0][0x390] ;  /* 0x00007200ff0c77ac */ /* 0x000e620008000a00 */
[----:B------:R-:W-:Y:S01]  /*3500*/  SHF.R.S32.HI R5, RZ, 0x1f, R4 ;  /* 0x0000001fff057819 */ /* 0x000fe20000011404 */
[C---:B------:R-:W-:Y:S02]  /*3510*/  IMAD.SHL.U32 R8, R2.reuse, 0x2, RZ ;  /* 0x0000000202087824 */ /* 0x040fe400078e00ff */
[----:B------:R-:W-:Y:S01]  /*3520*/  DMUL R14, R14, R22 ;  /* 0x000000160e0e7228 */ /* 0x000fe20000000000 */
[----:B------:R-:W-:Y:S01]  /*3530*/  UMOV UR4, 0x9999999a ;  /* 0x9999999a00047882 */ /* 0x000fe20000000000 */
[----:B------:R-:W-:Y:S01]  /*3540*/  UMOV UR5, 0x3fb99999 ;  /* 0x3fb9999900057882 */ /* 0x000fe20000000000 */
[----:B------:R-:W-:Y:S01]  /*3550*/  LOP3.LUT R8, R2, R8, R3, 0x96, !PT ;  /* 0x0000000802087212 */ /* 0x000fe200078e9603 */
[----:B------:R-:W-:-:S03]  /*3560*/  IMAD.SHL.U32 R2, R10, 0x2, RZ ;  /* 0x000000020a027824 */ /* 0x000fc600078e00ff */
[----:B------:R-:W-:Y:S01]  /*3570*/  LOP3.LUT R27, R8, R27, RZ, 0x3c, !PT ;  /* 0x0000001b081b7212 */ /* 0x000fe200078e3cff */
[----:B------:R-:W-:Y:S02]  /*3580*/  DMUL R8, RZ, R6 ;  /* 0x00000006ff087228 */ /* 0x000fe40000000000 */
[----:B------:R-:W-:Y:S01]  /*3590*/  DMUL R14, R14, UR4 ;  /* 0x000000040e0e7c28 */ /* 0x000fe20008000000 */
[----:B------:R-:W-:Y:S01]  /*35a0*/  IADD3 R13, PT, PT, R0, 0x1ba6d9, R27 ;  /* 0x001ba6d9000d7810 */ /* 0x000fe20007ffe01b */
[----:B------:R-:W-:-:S05]  /*35b0*/  IMAD.SHL.U32 R3, R27, 0x10, RZ ;  /* 0x000000101b037824 */ /* 0x000fca00078e00ff */
[----:B------:R-:W-:-:S04]  /*35c0*/  LOP3.LUT R2, R10, R2, R3, 0x96, !PT ;  /* 0x000000020a027212 */ /* 0x000fc800078e9603 */
[----:B------:R-:W-:-:S04]  /*35d0*/  LOP3.LUT R3, R2, R27, RZ, 0x3c, !PT ;  /* 0x0000001b02037212 */ /* 0x000fc800078e3cff */
[----:B------:R-:W-:Y:S02]  /*35e0*/  IADD3 R10, PT, PT, R0, 0x212e9e, R3 ;  /* 0x00212e9e000a7810 */ /* 0x000fe40007ffe003 */
[----:B------:R-:W2:Y:S01]  /*35f0*/  FRND.F64.TRUNC R2, R6 ;  /* 0x0000000600027313 */ /* 0x000ea2000030d800 */
[----:B------:R-:W-:Y:S02]  /*3600*/  SHF.L.U64.HI R0, R4, 0x3, R5 ;  /* 0x0000000304007819 */ /* 0x000fe40000010205 */
[----:B------:R-:W-:-:S03]  /*3610*/  IMAD.WIDE.U32 R10, R10, 0x200000, RZ ;  /* 0x002000000a0a7825 */ /* 0x000fc600078e00ff */
[----:B------:R-:W-:Y:S01]  /*3620*/  LOP3.LUT R12, R10, R13, RZ, 0x3c, !PT ;  /* 0x0000000d0a0c7212 */ /* 0x000fe200078e3cff */
[----:B------:R-:W-:-:S04]  /*3630*/  IMAD.MOV.U32 R13, RZ, RZ, R11 ;  /* 0x000000ffff0d7224 */ /* 0x000fc800078e000b */
[----:B------:R-:W3:Y:S01]  /*3640*/  I2F.F64.U64 R10, R12 ;  /* 0x0000000c000a7312 */ /* 0x000ee20000301800 */
[----:B--2---:R-:W-:Y:S01]  /*3650*/  DSETP.NEU.AND P0, PT, R6, R2, PT ;  /* 0x000000020600722a */ /* 0x004fe20003f0d000 */
[----:B------:R-:W-:Y:S02]  /*3660*/  IMAD.MOV.U32 R2, RZ, RZ, 0x0 ;  /* 0x00000000ff027424 */ /* 0x000fe400078e00ff */
[----:B------:R-:W-:-:S03]  /*3670*/  IMAD.MOV.U32 R3, RZ, RZ, 0x3ca00000 ;  /* 0x3ca00000ff037424 */ /* 0x000fc600078e00ff */
[----:B------:R-:W-:Y:S01]  /*3680*/  FSEL R6, R8, R24, !P0 ;  /* 0x0000001808067208 */ /* 0x000fe20004000000 */
[----:B------:R-:W-:Y:S01]  /*3690*/  IMAD.SHL.U32 R8, R4, 0x8, RZ ;  /* 0x0000000804087824 */ /* 0x000fe200078e00ff */
[----:B------:R-:W-:Y:S01]  /*36a0*/  FSEL R7, R9, R25, !P0 ;  /* 0x0000001909077208 */ /* 0x000fe20004000000 */
[----:B---3--:R-:W-:-:S05]  /*36b0*/  DFMA R10, R10, R2, 5.5511151231257827021e-17 ;  /* 0x3c9000000a0a742b */ /* 0x008fca0000000002 */
[----:B------:R-:W-:Y:S01]  /*36c0*/  DMUL R4, R22, R6 ;  /* 0x0000000616047228 */ /* 0x000fe20000000000 */
[C---:B0-----:R-:W-:Y:S01]  /*36d0*/  IADD3 R2, P0, PT, R8.reuse, UR8, RZ ;  /* 0x0000000808027c10 */ /* 0x041fe2000ff1e0ff */
[----:B------:R-:W-:Y:S01]  /*36e0*/  UMOV UR8, 0x54442d18 ;  /* 0x54442d1800087882 */ /* 0x000fe20000000000 */
[----:B------:R-:W-:Y:S02]  /*36f0*/  IADD3 R6, P1, PT, R8, UR10, RZ ;  /* 0x0000000a08067c10 */ /* 0x000fe4000ff3e0ff */
[----:B------:R-:W-:Y:S01]  /*3700*/  IADD3.X R3, PT, PT, R0, UR9, RZ, P0, !PT ;  /* 0x0000000900037c10 */ /* 0x000fe200087fe4ff */
[----:B------:R-:W-:Y:S01]  /*3710*/  DADD R10, R10, R10 ;  /* 0x000000000a0a7229 */ /* 0x000fe2000000000a */
[----:B-1----:R-:W-:Y:S01]  /*3720*/  IADD3 R8, P0, PT, R8, UR12, RZ ;  /* 0x0000000c08087c10 */ /* 0x002fe2000ff1e0ff */
[----:B------:R-:W-:Y:S01]  /*3730*/  DMUL R4, R4, UR4 ;  /* 0x0000000404047c28 */ /* 0x000fe20008000000 */
[----:B------:R-:W-:Y:S01]  /*3740*/  UMOV UR9, 0x400921fb ;  /* 0x400921fb00097882 */ /* 0x000fe20000000000 */
[----:B------:R-:W-:-:S02]  /*3750*/  IADD3.X R7, PT, PT, R0, UR11, RZ, P1, !PT ;  /* 0x0000000b00077c10 */ /* 0x000fc40008ffe4ff */
[----:B------:R-:W-:Y:S02]  /*3760*/  IADD3.X R9, PT, PT, R0, UR13, RZ, P0, !PT ;  /* 0x0000000d00097c10 */ /* 0x000fe400087fe4ff */
[----:B------:R-:W-:Y:S01]  /*3770*/  DMUL R10, R10, UR8 ;  /* 0x000000080a0a7c28 */ /* 0x000fe20008000000 */
[----:B------:R-:W-:Y:S04]  /*3780*/  STG.E.64 desc[UR6][R2.64], R4 ;  /* 0x0000000402007986 */ /* 0x000fe8000c101b06 */
[----:B------:R-:W-:Y:S04]  /*3790*/  STG.E.64 desc[UR6][R6.64], R14 ;  /* 0x0000000e06007986 */ /* 0x000fe8000c101b06 */
[----:B------:R-:W-:Y:S01]  /*37a0*/  STG.E.64 desc[UR6][R8.64], R10 ;  /* 0x0000000a08007986 */ /* 0x000fe2000c101b06 */
[----:B------:R-:W-:Y:S05]  /*37b0*/  EXIT ;  /* 0x000000000000794d */ /* 0x000fea0003800000 */
        .weak           $__internal_2_$__cuda_sm20_dsqrt_rn_f64_mediumpath_v1
        .type           $__internal_2_$__cuda_sm20_dsqrt_rn_f64_mediumpath_v1,@function
        .size           $__internal_2_$__cuda_sm20_dsqrt_rn_f64_mediumpath_v1,(.L_x_141 - $__internal_2_$__cuda_sm20_dsqrt_rn_f64_mediumpath_v1)
$__internal_2_$__cuda_sm20_dsqrt_rn_f64_mediumpath_v1:
        /* <DEDUP_REMOVED lines=12> */
.L_x_134:
        /* <DEDUP_REMOVED lines=24> */
.L_x_136:
[----:B------:R-:W-:-:S11]  /*3a00*/  DADD R10, R8, R8 ;  /* 0x00000000080a7229 */ /* 0x000fd60000000008 */
.L_x_135:
[----:B------:R-:W-:Y:S05]  /*3a10*/  BSYNC.RECONVERGENT B1 ;  /* 0x0000000000017941 */ /* 0x000fea0003800200 */
.L_x_133:
[----:B------:R-:W-:Y:S02]  /*3a20*/  IMAD.MOV.U32 R8, RZ, RZ, R2 ;  /* 0x000000ffff087224 */ /* 0x000fe400078e0002 */
[----:B------:R-:W-:Y:S02]  /*3a30*/  IMAD.MOV.U32 R9, RZ, RZ, 0x0 ;  /* 0x00000000ff097424 */ /* 0x000fe400078e00ff */
[----:B------:R-:W-:Y:S02]  /*3a40*/  IMAD.MOV.U32 R22, RZ, RZ, R10 ;  /* 0x000000ffff167224 */ /* 0x000fe400078e000a */
[----:B------:R-:W-:Y:S01]  /*3a50*/  IMAD.MOV.U32 R23, RZ, RZ, R11 ;  /* 0x000000ffff177224 */ /* 0x000fe200078e000b */
[----:B------:R-:W-:Y:S06]  /*3a60*/  RET.REL.NODEC R8 `(initialize_oscillators_kernel) ;  /* 0xffffffc408647950 */ /* 0x000fec0003c3ffff */
.L_x_137:
        /* <DEDUP_REMOVED lines=9> */
.L_x_141:


//--------------------- .nv.global.init           --------------------------
	.section	.nv.global.init,"aw",@progbits
	.align	16
.nv.global.init:
	.type		__cudart_sin_cos_coeffs,@object
	.size		__cudart_sin_cos_coeffs,(__cudart_i2opi_d - __cudart_sin_cos_coeffs)
__cudart_sin_cos_coeffs:
        /*0000*/ 	.byte	0x46, 0xd2, 0xb0, 0x2c, 0xf1, 0xe5, 0x5a, 0xbe, 0x92, 0xe3, 0xac, 0x69, 0xe3, 0x1d, 0xc7, 0x3e
        /*0010*/ 	.byte	0xa1, 0x62, 0xdb, 0x19, 0xa0, 0x01, 0x2a, 0xbf, 0x18, 0x08, 0x11, 0x11, 0x11, 0x11, 0x81, 0x3f
        /*0020*/ 	.byte	0x54, 0x55, 0x55, 0x55, 0x55, 0x55, 0xc5, 0xbf, 0x00, 0x00, 0x00, 0x00, 0x00, 0x00, 0x00, 0x00
        /*0030*/ 	.byte	0x00, 0x00, 0x00, 0x00, 0x00, 0x00, 0x00, 0x00, 0x64, 0x81, 0xfd, 0x20, 0x83, 0xff, 0xa8, 0xbd
        /*0040*/ 	.byte	0x28, 0x85, 0xef, 0xc1, 0xa7, 0xee, 0x21, 0x3e, 0xd9, 0xe6, 0x06, 0x8e, 0x4f, 0x7e, 0x92, 0xbe
        /*0050*/ 	.byte	0xe9, 0xbc, 0xdd, 0x19, 0xa0, 0x01, 0xfa, 0x3e, 0x47, 0x5d, 0xc1, 0x16, 0x6c, 0xc1, 0x56, 0xbf
        /*0060*/ 	.byte	0x51, 0x55, 0x55, 0x55, 0x55, 0x55, 0xa5, 0x3f, 0x00, 0x00, 0x00, 0x00, 0x00, 0x00, 0xe0, 0xbf
        /*0070*/ 	.byte	0x00, 0x00, 0x00, 0x00, 0x00, 0x00, 0xf0, 0x3f, 0x00, 0x00, 0x00, 0x00, 0x00, 0x00, 0x00, 0x00
	.type		__cudart_i2opi_d,@object
	.size		__cudart_i2opi_d,(mrg32k3aM1SubSeq - __cudart_i2opi_d)
__cudart_i2opi_d:
        /* <DEDUP_REMOVED lines=9> */
	.type		mrg32k3aM1SubSeq,@object
	.size		mrg32k3aM1SubSeq,(mrg32k3aM2SubSeq - mrg32k3aM1SubSeq)
mrg32k3aM1SubSeq:
        /* <DEDUP_REMOVED lines=126> */
	.type		mrg32k3aM2SubSeq,@object
	.size		mrg32k3aM2SubSeq,(mrg32k3aM1 - mrg32k3aM2SubSeq)
mrg32k3aM2SubSeq:
        /* <DEDUP_REMOVED lines=126> */
	.type		mrg32k3aM1,@object
	.size		mrg32k3aM1,(mrg32k3aM1Seq - mrg32k3aM1)
mrg32k3aM1:
        /* <DEDUP_REMOVED lines=144> */
	.type		mrg32k3aM1Seq,@object
	.size		mrg32k3aM1Seq,(mrg32k3aM2 - mrg32k3aM1Seq)
mrg32k3aM1Seq:
        /* <DEDUP_REMOVED lines=144> */
	.type		mrg32k3aM2,@object
	.size		mrg32k3aM2,(mrg32k3aM2Seq - mrg32k3aM2)
mrg32k3aM2:
        /* <DEDUP_REMOVED lines=144> */
	.type		mrg32k3aM2Seq,@object
	.size		mrg32k3aM2Seq,(precalc_xorwow_matrix - mrg32k3aM2Seq)
mrg32k3aM2Seq:
        /* <DEDUP_REMOVED lines=144> */
	.type		precalc_xorwow_matrix,@object
	.size		precalc_xorwow_matrix,(precalc_xorwow_offset_matrix - precalc_xorwow_matrix)
precalc_xorwow_matrix:
        /* <DEDUP_REMOVED lines=6400> */
	.type		precalc_xorwow_offset_matrix,@object
	.size		precalc_xorwow_offset_matrix,(.L_1 - precalc_xorwow_offset_matrix)
precalc_xorwow_offset_matrix:
        /* <DEDUP_REMOVED lines=6400> */
.L_1:


//--------------------- .nv.shared.compute_order_parameter_kernel --------------------------
	.section	.nv.shared.compute_order_parameter_kernel,"aw",@nobits
	.sectionflags	@""
	.align	8
.nv.shared.compute_order_parameter_kernel:
	.zero		5120


//--------------------- .nv.shared.reserved.0     --------------------------
	.section	.nv.shared.reserved.0,"aw",@nobits
	.weak		__nv_reservedSMEM_offset_0_alias
	.size		__nv_reservedSMEM_offset_0_alias, 0, 64
	.other		__nv_reservedSMEM_offset_0_alias,@"STO_CUDA_RESERVED_SHARED STV_DEFAULT"
__nv_reservedSMEM_offset_0_alias:
	.zero		0
	.zero		64


//--------------------- .nv.shared.compute_entropy_kernel --------------------------
	.section	.nv.shared.compute_entropy_kernel,"aw",@nobits
	.sectionflags	@""
	.align	8
.nv.shared.compute_entropy_kernel:
	.zero		3072


//--------------------- .nv.shared.compute_energy_kernel --------------------------
	.section	.nv.shared.compute_energy_kernel,"aw",@nobits
	.sectionflags	@""
	.align	8
.nv.shared.compute_energy_kernel:
	.zero		7168


//--------------------- .nv.constant0.compute_order_parameter_kernel --------------------------
	.section	.nv.constant0.compute_order_parameter_kernel,"a",@progbits
	.sectionflags	@""
	.align	4
.nv.constant0.compute_order_parameter_kernel:
	.zero		924


//--------------------- .nv.constant0.compute_entropy_kernel --------------------------
	.section	.nv.constant0.compute_entropy_kernel,"a",@progbits
	.sectionflags	@""
	.align	4
.nv.constant0.compute_entropy_kernel:
	.zero		936


//--------------------- .nv.constant0.compute_energy_kernel --------------------------
	.section	.nv.constant0.compute_energy_kernel,"a",@progbits
	.sectionflags	@""
	.align	4
.nv.constant0.compute_energy_kernel:
	.zero		944


//--------------------- .nv.constant0.evolve_oscillators_kernel --------------------------
	.section	.nv.constant0.evolve_oscillators_kernel,"a",@progbits
	.sectionflags	@""
	.align	4
.nv.constant0.evolve_oscillators_kernel:
	.zero		972


//--------------------- .nv.constant0.compute_coupling_forces_kernel --------------------------
	.section	.nv.constant0.compute_coupling_forces_kernel,"a",@progbits
	.sectionflags	@""
	.align	4
.nv.constant0.compute_coupling_forces_kernel:
	.zero		936


//--------------------- .nv.constant0.initialize_oscillators_kernel --------------------------
	.section	.nv.constant0.initialize_oscillators_kernel,"a",@progbits
	.sectionflags	@""
	.align	4
.nv.constant0.initialize_oscillators_kernel:
	.zero		936


//--------------------- SYMBOLS --------------------------

	.type		.nv.reservedSmem.offset0,@object
	.size		.nv.reservedSmem.offset0,0x4
	.type		.nv.reservedSmem.cap,@object
	.size		.nv.reservedSmem.cap,0x4
